	.target	sm_90a

	.elftype	@"ET_EXEC"


//--------------------- .note.nv.tkinfo           --------------------------
	.section	.note.nv.tkinfo,"",@"SHT_NOTE"
	.sectionflags	@"SHF_NOTE_NV_TKINFO"
	.tkinfo
        /*0018*/ 	.word	0x00000002
        /*0030*/ 	.string	""
        /*0030*/ 	.string	"ptxas"
        /*0030*/ 	.string	"Cuda compilation tools, release 13.0, V13.0.88"
        /*0030*/ 	.string	"Build cuda_13.0.r13.0/compiler.36424714_0"
        /*0030*/ 	.string	"-arch sm_90a -m 64 "



//--------------------- .note.nv.cuinfo           --------------------------
	.section	.note.nv.cuinfo,"",@"SHT_NOTE"
	.sectionflags	@"SHF_NOTE_NV_CUINFO"
        /*0018*/ 	.short	0x0002
        /*001a*/ 	.short	0x005a
        /*001c*/ 	.short	0x0082
	.zero		2


//--------------------- .nv.info                  --------------------------
	.section	.nv.info,"",@"SHT_CUDA_INFO"
	.align	4


	//----- nvinfo : EIATTR_REGCOUNT
	.align		4
        /*0000*/ 	.byte	0x04, 0x2f
        /*0002*/ 	.short	(.L_15 - .L_14)
	.align		4
.L_14:
        /*0004*/ 	.word	index@(_ZN7cutlass13device_kernelINS_4gemm6kernel13GemmUniversalIN4cute5tupleIJiiiiEEENS1_10collective13CollectiveMmaINS1_34MainloopSm90TmaGmmaWarpSpecializedILi3ENS5_IJNS4_1CILi1EEESB_SB_EEENS1_35KernelTmaWarpSpecializedCooperativeEEENS5_IJNSA_ILi384EEENSA_ILi160EEENSA_ILi64EEEEEENS_10bfloat16_tENS5_IJlSB_lEEESJ_SK_NS4_8TiledMMAINS4_8MMA_AtomIJNS4_4SM904GMMA27MMA_64x32x16_F32BF16BF16_SSILNSO_5MajorE0ELSQ_0ELNSO_7ScaleInE1ELSR_1EEEEEENS4_6LayoutINS5_IJNSA_ILi2EEESB_SB_EEENS5_IJSB_NSA_ILi0EEESX_EEEEENS5_IJNS4_10UnderscoreES10_S10_EEEEENS4_13SM90_TMA_LOADENS4_14ComposedLayoutINS4_7SwizzleILi3ELi4ELi3EEENS4_18smem_ptr_flag_bitsILi16EEENSU_INS5_IJNSA_ILi8EEESH_EEENS5_IJSH_SB_EEEEEEEvNS4_8identityES13_S1D_vS1E_EENS_8epilogue10collective6detail29Sm90TmaWarpSpecializedAdapterINS1H_15DefaultEpilogueISJ_SK_SK_NS1G_6thread17LinearCombinationISJ_Li1EffLNS1L_9ScaleType4KindE0ELNS_15FloatRoundStyleE2ESJ_EENS1_15EpilogueDefaultEEEEEvvEEEEvNT_6ParamsE)
        /*0008*/ 	.word	0x000000a8


	//----- nvinfo : EIATTR_FRAME_SIZE
	.align		4
.L_15:
        /*000c*/ 	.byte	0x04, 0x11
        /*000e*/ 	.short	(.L_17 - .L_16)
	.align		4
.L_16:
        /*0010*/ 	.word	index@(_ZN7cutlass13device_kernelINS_4gemm6kernel13GemmUniversalIN4cute5tupleIJiiiiEEENS1_10collective13CollectiveMmaINS1_34MainloopSm90TmaGmmaWarpSpecializedILi3ENS5_IJNS4_1CILi1EEESB_SB_EEENS1_35KernelTmaWarpSpecializedCooperativeEEENS5_IJNSA_ILi384EEENSA_ILi160EEENSA_ILi64EEEEEENS_10bfloat16_tENS5_IJlSB_lEEESJ_SK_NS4_8TiledMMAINS4_8MMA_AtomIJNS4_4SM904GMMA27MMA_64x32x16_F32BF16BF16_SSILNSO_5MajorE0ELSQ_0ELNSO_7ScaleInE1ELSR_1EEEEEENS4_6LayoutINS5_IJNSA_ILi2EEESB_SB_EEENS5_IJSB_NSA_ILi0EEESX_EEEEENS5_IJNS4_10UnderscoreES10_S10_EEEEENS4_13SM90_TMA_LOADENS4_14ComposedLayoutINS4_7SwizzleILi3ELi4ELi3EEENS4_18smem_ptr_flag_bitsILi16EEENSU_INS5_IJNSA_ILi8EEESH_EEENS5_IJSH_SB_EEEEEEEvNS4_8identityES13_S1D_vS1E_EENS_8epilogue10collective6detail29Sm90TmaWarpSpecializedAdapterINS1H_15DefaultEpilogueISJ_SK_SK_NS1G_6thread17LinearCombinationISJ_Li1EffLNS1L_9ScaleType4KindE0ELNS_15FloatRoundStyleE2ESJ_EENS1_15EpilogueDefaultEEEEEvvEEEEvNT_6ParamsE)
        /*0014*/ 	.word	0x000001c8


	//----- nvinfo : EIATTR_MIN_STACK_SIZE
	.align		4
.L_17:
        /*0018*/ 	.byte	0x04, 0x12
        /*001a*/ 	.short	(.L_19 - .L_18)
	.align		4
.L_18:
        /*001c*/ 	.word	index@(_ZN7cutlass13device_kernelINS_4gemm6kernel13GemmUniversalIN4cute5tupleIJiiiiEEENS1_10collective13CollectiveMmaINS1_34MainloopSm90TmaGmmaWarpSpecializedILi3ENS5_IJNS4_1CILi1EEESB_SB_EEENS1_35KernelTmaWarpSpecializedCooperativeEEENS5_IJNSA_ILi384EEENSA_ILi160EEENSA_ILi64EEEEEENS_10bfloat16_tENS5_IJlSB_lEEESJ_SK_NS4_8TiledMMAINS4_8MMA_AtomIJNS4_4SM904GMMA27MMA_64x32x16_F32BF16BF16_SSILNSO_5MajorE0ELSQ_0ELNSO_7ScaleInE1ELSR_1EEEEEENS4_6LayoutINS5_IJNSA_ILi2EEESB_SB_EEENS5_IJSB_NSA_ILi0EEESX_EEEEENS5_IJNS4_10UnderscoreES10_S10_EEEEENS4_13SM90_TMA_LOADENS4_14ComposedLayoutINS4_7SwizzleILi3ELi4ELi3EEENS4_18smem_ptr_flag_bitsILi16EEENSU_INS5_IJNSA_ILi8EEESH_EEENS5_IJSH_SB_EEEEEEEvNS4_8identityES13_S1D_vS1E_EENS_8epilogue10collective6detail29Sm90TmaWarpSpecializedAdapterINS1H_15DefaultEpilogueISJ_SK_SK_NS1G_6thread17LinearCombinationISJ_Li1EffLNS1L_9ScaleType4KindE0ELNS_15FloatRoundStyleE2ESJ_EENS1_15EpilogueDefaultEEEEEvvEEEEvNT_6ParamsE)
        /*0020*/ 	.word	0x000001c8
.L_19:


//--------------------- .nv.compat                --------------------------
	.section	.nv.compat,"",@"SHT_CUDA_COMPAT_INFO"
	.align	4
        /*0000*/ 	.byte	0x02, 0x09, 0x01, 0x00, 0x02, 0x02, 0x04, 0x00, 0x02, 0x05, 0x05, 0x00, 0x03, 0x07, 0x01, 0x01
        /*0010*/ 	.byte	0x02, 0x03, 0x01, 0x00, 0x02, 0x06, 0x01, 0x00, 0x04, 0x0b, 0x08, 0x00, 0x00, 0x00, 0x00, 0x00
        /*0020*/ 	.byte	0x00, 0x00, 0x00, 0x00


//--------------------- .nv.info._ZN7cutlass13device_kernelINS_4gemm6kernel13GemmUniversalIN4cute5tupleIJiiiiEEENS1_10collective13CollectiveMmaINS1_34MainloopSm90TmaGmmaWarpSpecializedILi3ENS5_IJNS4_1CILi1EEESB_SB_EEENS1_35KernelTmaWarpSpecializedCooperativeEEENS5_IJNSA_ILi384EEENSA_ILi160EEENSA_ILi64EEEEEENS_10bfloat16_tENS5_IJlSB_lEEESJ_SK_NS4_8TiledMMAINS4_8MMA_AtomIJNS4_4SM904GMMA27MMA_64x32x16_F32BF16BF16_SSILNSO_5MajorE0ELSQ_0ELNSO_7ScaleInE1ELSR_1EEEEEENS4_6LayoutINS5_IJNSA_ILi2EEESB_SB_EEENS5_IJSB_NSA_ILi0EEESX_EEEEENS5_IJNS4_10UnderscoreES10_S10_EEEEENS4_13SM90_TMA_LOADENS4_14ComposedLayoutINS4_7SwizzleILi3ELi4ELi3EEENS4_18smem_ptr_flag_bitsILi16EEENSU_INS5_IJNSA_ILi8EEESH_EEENS5_IJSH_SB_EEEEEEEvNS4_8identityES13_S1D_vS1E_EENS_8epilogue10collective6detail29Sm90TmaWarpSpecializedAdapterINS1H_15DefaultEpilogueISJ_SK_SK_NS1G_6thread17LinearCombinationISJ_Li1EffLNS1L_9ScaleType4KindE0ELNS_15FloatRoundStyleE2ESJ_EENS1_15EpilogueDefaultEEEEEvvEEEEvNT_6ParamsE --------------------------
	.section	.nv.info._ZN7cutlass13device_kernelINS_4gemm6kernel13GemmUniversalIN4cute5tupleIJiiiiEEENS1_10collective13CollectiveMmaINS1_34MainloopSm90TmaGmmaWarpSpecializedILi3ENS5_IJNS4_1CILi1EEESB_SB_EEENS1_35KernelTmaWarpSpecializedCooperativeEEENS5_IJNSA_ILi384EEENSA_ILi160EEENSA_ILi64EEEEEENS_10bfloat16_tENS5_IJlSB_lEEESJ_SK_NS4_8TiledMMAINS4_8MMA_AtomIJNS4_4SM904GMMA27MMA_64x32x16_F32BF16BF16_SSILNSO_5MajorE0ELSQ_0ELNSO_7ScaleInE1ELSR_1EEEEEENS4_6LayoutINS5_IJNSA_ILi2EEESB_SB_EEENS5_IJSB_NSA_ILi0EEESX_EEEEENS5_IJNS4_10UnderscoreES10_S10_EEEEENS4_13SM90_TMA_LOADENS4_14ComposedLayoutINS4_7SwizzleILi3ELi4ELi3EEENS4_18smem_ptr_flag_bitsILi16EEENSU_INS5_IJNSA_ILi8EEESH_EEENS5_IJSH_SB_EEEEEEEvNS4_8identityES13_S1D_vS1E_EENS_8epilogue10collective6detail29Sm90TmaWarpSpecializedAdapterINS1H_15DefaultEpilogueISJ_SK_SK_NS1G_6thread17LinearCombinationISJ_Li1EffLNS1L_9ScaleType4KindE0ELNS_15FloatRoundStyleE2ESJ_EENS1_15EpilogueDefaultEEEEEvvEEEEvNT_6ParamsE,"",@"SHT_CUDA_INFO"
	.sectionflags	@""
	.align	4


	//----- nvinfo : EIATTR_CUDA_API_VERSION
	.align		4
        /*0000*/ 	.byte	0x04, 0x37
        /*0002*/ 	.short	(.L_21 - .L_20)
.L_20:
        /*0004*/ 	.word	0x00000082


	//----- nvinfo : EIATTR_KPARAM_INFO
	.align		4
.L_21:
        /*0008*/ 	.byte	0x04, 0x17
        /*000a*/ 	.short	(.L_23 - .L_22)
.L_22:
        /*000c*/ 	.word	0x00000000
        /*0010*/ 	.short	0x0000
        /*0012*/ 	.short	0x0070
        /*0014*/ 	.byte	0x00, 0xf0, 0x01, 0x10


	//----- nvinfo : EIATTR_SPARSE_MMA_MASK
	.align		4
.L_23:
        /*0018*/ 	.byte	0x03, 0x50
        /*001a*/ 	.short	0x0000


	//----- nvinfo : EIATTR_MAXREG_COUNT
	.align		4
        /*001c*/ 	.byte	0x03, 0x1b
        /*001e*/ 	.short	0x00a8


	//----- nvinfo : EIATTR_NUM_BARRIERS
	.align		4
        /*0020*/ 	.byte	0x02, 0x4c
        /*0022*/ 	.byte	0x01
	.zero		1


	//----- nvinfo : EIATTR_EXTERNS
	.align		4
        /*0024*/ 	.byte	0x04, 0x0f
        /*0026*/ 	.short	(.L_25 - .L_24)


	//   ....[0]....
	.align		4
.L_24:
        /*0028*/ 	.word	index@(__assertfail)


	//----- nvinfo : EIATTR_ANNOTATIONS
	.align		4
.L_25:
        /*002c*/ 	.byte	0x04, 0x55
        /*002e*/ 	.short	(.L_27 - .L_26)


	//   ....[0]....
.L_26:
        /*0030*/ 	.word	0x00000001
        /*0034*/ 	.byte	0x70, 0x06, 0x00, 0x00, 0x01, 0x00, 0x00, 0x00, 0x90, 0x06, 0x00, 0x00, 0x01, 0x00, 0x00, 0x00
        /* <DEDUP_REMOVED lines=217> */
        /*0dd4*/ 	.byte	0x40, 0x74, 0x01, 0x00, 0x01, 0x00, 0x00, 0x00, 0x60, 0x74, 0x01, 0x00


	//----- nvinfo : EIATTR_MERCURY_ISA_VERSION
	.align		4
.L_27:
        /*0de0*/ 	.byte	0x03, 0x5f
        /*0de2*/ 	.short	0x0101


	//----- nvinfo : EIATTR_INT_WARP_WIDE_INSTR_OFFSETS
	.align		4
        /*0de4*/ 	.byte	0x04, 0x31
        /*0de6*/ 	.short	(.L_29 - .L_28)


	//   ....[0]....
.L_28:
        /*0de8*/ 	.word	0x000004e0


	//   ....[1]....
        /*0dec*/ 	.word	0x000004f0


	//   ....[2]....
        /*0df0*/ 	.word	0x00000580


	//----- nvinfo : EIATTR_COOP_GROUP_MASK_REGIDS
	.align		4
.L_29:
        /*0df4*/ 	.byte	0x04, 0x29
        /*0df6*/ 	.short	(.L_31 - .L_30)


	//   ....[0]....
.L_30:
        /*0df8*/ 	.word	0xffffffff


	//   ....[1]....
        /*0dfc*/ 	.word	0xffffffff


	//   ....[2]....
        /*0e00*/ 	.word	0xffffffff


	//   ....[3]....
        /*0e04*/ 	.word	0xffffffff


	//   ....[4]....
        /*0e08*/ 	.word	0xffffffff


	//----- nvinfo : EIATTR_COOP_GROUP_INSTR_OFFSETS
	.align		4
.L_31:
        /*0e0c*/ 	.byte	0x04, 0x28
        /*0e0e*/ 	.short	(.L_33 - .L_32)


	//   ....[0]....
.L_32:
        /*0e10*/ 	.word	0x00000070


	//   ....[1]....
        /*0e14*/ 	.word	0x00000080


	//   ....[2]....
        /*0e18*/ 	.word	0x000001a0


	//   ....[3]....
        /*0e1c*/ 	.word	0x00000390


	//   ....[4]....
        /*0e20*/ 	.word	0x00001150


	//----- nvinfo : EIATTR_REG_RECONFIG
	.align		4
.L_33:
        /*0e24*/ 	.byte	0x01, 0x54
	.zero		2


	//----- nvinfo : EIATTR_SYSCALL_OFFSETS
	.align		4
        /*0e28*/ 	.byte	0x04, 0x46
        /*0e2a*/ 	.short	(.L_35 - .L_34)


	//   ....[0]....
.L_34:
        /*0e2c*/ 	.word	0x00001300


	//----- nvinfo : EIATTR_MBARRIER_INSTR_OFFSETS
	.align		4
.L_35:
        /*0e30*/ 	.byte	0x04, 0x39
        /*0e32*/ 	.short	(.L_37 - .L_36)


	//   ....[0]....
.L_36:
        /*0e34*/ 	.word	0x00000320
        /*0e38*/ 	.word	0x000000ff
        /*0e3c*/ 	.word	0x00000000
        /*0e40*/ 	.short	0x0100
        /*0e42*/ 	.byte	0x08
	.zero		1


	//   ....[1]....
        /*0e44*/ 	.word	0x00000330
        /*0e48*/ 	.word	0x000000ff
        /*0e4c*/ 	.word	0x00000018
        /*0e50*/ 	.short	0x0100
        /*0e52*/ 	.byte	0x08
	.zero		1


	//   ....[2]....
        /*0e54*/ 	.word	0x00000340
        /*0e58*/ 	.word	0x000000ff
        /*0e5c*/ 	.word	0x00000008
        /*0e60*/ 	.short	0x0100
        /*0e62*/ 	.byte	0x08
	.zero		1


	//   ....[3]....
        /*0e64*/ 	.word	0x00000350
        /*0e68*/ 	.word	0x000000ff
        /*0e6c*/ 	.word	0x00000020
        /*0e70*/ 	.short	0x0100
        /*0e72*/ 	.byte	0x08
	.zero		1


	//   ....[4]....
        /*0e74*/ 	.word	0x00000360
        /*0e78*/ 	.word	0x000000ff
        /*0e7c*/ 	.word	0x00000010
        /*0e80*/ 	.short	0x0100
        /*0e82*/ 	.byte	0x08
	.zero		1


	//   ....[5]....
        /*0e84*/ 	.word	0x00000370
        /*0e88*/ 	.word	0x000000ff
        /*0e8c*/ 	.word	0x00000028
        /*0e90*/ 	.short	0x0100
        /*0e92*/ 	.byte	0x08
	.zero		1


	//   ....[6]....
        /*0e94*/ 	.word	0x00000600
        /*0e98*/ 	.word	0x000000ff
        /*0e9c*/ 	.word	0x00000040
        /*0ea0*/ 	.short	0x0100
        /*0ea2*/ 	.byte	0x10
	.zero		1


	//   ....[7]....
        /*0ea4*/ 	.word	0x000006a0
        /*0ea8*/ 	.word	0x000000ff
        /*0eac*/ 	.word	0x00000048
        /*0eb0*/ 	.short	0x0100
        /*0eb2*/ 	.byte	0x10
	.zero		1


	//   ....[8]....
        /*0eb4*/ 	.word	0x000013a0
        /*0eb8*/ 	.word	0x00000003
        /*0ebc*/ 	.word	0x00000000
        /*0ec0*/ 	.short	0x010a
        /*0ec2*/ 	.byte	0x3f
	.zero		1


	//   ....[9]....
        /*0ec4*/ 	.word	0x000013e0
        /*0ec8*/ 	.word	0x00000003
        /*0ecc*/ 	.word	0x00000000
        /*0ed0*/ 	.short	0x010a
        /*0ed2*/ 	.byte	0x3f
	.zero		1


	//   ....[10]....
        /*0ed4*/ 	.word	0x00003b40
        /*0ed8*/ 	.word	0x000000ff
        /*0edc*/ 	.word	0x00000000
        /*0ee0*/ 	.short	0x010a
        /*0ee2*/ 	.byte	0x04
	.zero		1


	//   ....[11]....
        /*0ee4*/ 	.word	0x00003b80
        /*0ee8*/ 	.word	0x000000ff
        /*0eec*/ 	.word	0x00000000
        /*0ef0*/ 	.short	0x010a
        /*0ef2*/ 	.byte	0x04
	.zero		1


	//   ....[12]....
        /*0ef4*/ 	.word	0x00006200
        /*0ef8*/ 	.word	0x000000ff
        /*0efc*/ 	.word	0x00000000
        /*0f00*/ 	.short	0x0101
        /*0f02*/ 	.byte	0x04
	.zero		1


	//   ....[13]....
        /*0f04*/ 	.word	0x000063d0
        /*0f08*/ 	.word	0x00000000
        /*0f0c*/ 	.word	0x00000000
        /*0f10*/ 	.short	0x0101
        /*0f12*/ 	.byte	0x3f
	.zero		1


	//   ....[14]....
        /*0f14*/ 	.word	0x00016fe0
        /*0f18*/ 	.word	0x0000000c
        /*0f1c*/ 	.word	0x00000018
        /*0f20*/ 	.short	0x010a
        /*0f22*/ 	.byte	0x3f
	.zero		1


	//   ....[15]....
        /*0f24*/ 	.word	0x00017360
        /*0f28*/ 	.word	0x00000002
        /*0f2c*/ 	.word	0x00000048
        /*0f30*/ 	.short	0x0101
        /*0f32*/ 	.byte	0x3f
	.zero		1


	//   ....[16]....
        /*0f34*/ 	.word	0x00017b60
        /*0f38*/ 	.word	0x00000005
        /*0f3c*/ 	.word	0x00000000
        /*0f40*/ 	.short	0x010a
        /*0f42*/ 	.byte	0x3f
	.zero		1


	//   ....[17]....
        /*0f44*/ 	.word	0x00017bf0
        /*0f48*/ 	.word	0x00000007
        /*0f4c*/ 	.word	0x00000000
        /*0f50*/ 	.short	0x010a
        /*0f52*/ 	.byte	0x3f
	.zero		1


	//   ....[18]....
        /*0f54*/ 	.word	0x00017c80
        /*0f58*/ 	.word	0x00000003
        /*0f5c*/ 	.word	0x00000000
        /*0f60*/ 	.short	0x010a
        /*0f62*/ 	.byte	0x3f
	.zero		1


	//   ....[19]....
        /*0f64*/ 	.word	0x00017ce0
        /*0f68*/ 	.word	0x00000003
        /*0f6c*/ 	.word	0x00000000
        /*0f70*/ 	.short	0x010a
        /*0f72*/ 	.byte	0x3f
	.zero		1


	//   ....[20]....
        /*0f74*/ 	.word	0x00017d40
        /*0f78*/ 	.word	0x00000005
        /*0f7c*/ 	.word	0x00000000
        /*0f80*/ 	.short	0x010a
        /*0f82*/ 	.byte	0x3f
	.zero		1


	//   ....[21]....
        /*0f84*/ 	.word	0x00017e10
        /*0f88*/ 	.word	0x0000000c
        /*0f8c*/ 	.word	0x00000018
        /*0f90*/ 	.short	0x010a
        /*0f92*/ 	.byte	0x3f
	.zero		1


	//   ....[22]....
        /*0f94*/ 	.word	0x00017ee0
        /*0f98*/ 	.word	0x00000005
        /*0f9c*/ 	.word	0x00000000
        /*0fa0*/ 	.short	0x010a
        /*0fa2*/ 	.byte	0x3f
	.zero		1


	//   ....[23]....
        /*0fa4*/ 	.word	0x00017f30
        /*0fa8*/ 	.word	0x00000007
        /*0fac*/ 	.word	0x00000000
        /*0fb0*/ 	.short	0x010a
        /*0fb2*/ 	.byte	0x3f
	.zero		1


	//----- nvinfo : EIATTR_NUM_MBARRIERS
	.align		4
.L_37:
        /*0fb4*/ 	.byte	0x03, 0x38
        /*0fb6*/ 	.short	0x0008


	//----- nvinfo : EIATTR_EXIT_INSTR_OFFSETS
	.align		4
        /*0fb8*/ 	.byte	0x04, 0x1c
        /*0fba*/ 	.short	(.L_39 - .L_38)


	//   ....[0]....
.L_38:
        /*0fbc*/ 	.word	0x00000700


	//   ....[1]....
        /*0fc0*/ 	.word	0x00001070


	//   ....[2]....
        /*0fc4*/ 	.word	0x00016560


	//   ....[3]....
        /*0fc8*/ 	.word	0x00016c70


	//   ....[4]....
        /*0fcc*/ 	.word	0x00017cd0


	//----- nvinfo : EIATTR_MAX_THREADS
	.align		4
.L_39:
        /*0fd0*/ 	.byte	0x04, 0x05
        /*0fd2*/ 	.short	(.L_41 - .L_40)
.L_40:
        /*0fd4*/ 	.word	0x00000180
        /*0fd8*/ 	.word	0x00000001
        /*0fdc*/ 	.word	0x00000001


	//----- nvinfo : EIATTR_CRS_STACK_SIZE
	.align		4
.L_41:
        /*0fe0*/ 	.byte	0x04, 0x1e
        /*0fe2*/ 	.short	(.L_43 - .L_42)
.L_42:
        /*0fe4*/ 	.word	0x00000000


	//----- nvinfo : EIATTR_CBANK_PARAM_SIZE
	.align		4
.L_43:
        /*0fe8*/ 	.byte	0x03, 0x19
        /*0fea*/ 	.short	0x0470


	//----- nvinfo : EIATTR_PARAM_CBANK
	.align		4
        /*0fec*/ 	.byte	0x04, 0x0a
        /*0fee*/ 	.short	(.L_45 - .L_44)
	.align		4
.L_44:
        /*0ff0*/ 	.word	index@(.nv.constant0._ZN7cutlass13device_kernelINS_4gemm6kernel13GemmUniversalIN4cute5tupleIJiiiiEEENS1_10collective13CollectiveMmaINS1_34MainloopSm90TmaGmmaWarpSpecializedILi3ENS5_IJNS4_1CILi1EEESB_SB_EEENS1_35KernelTmaWarpSpecializedCooperativeEEENS5_IJNSA_ILi384EEENSA_ILi160EEENSA_ILi64EEEEEENS_10bfloat16_tENS5_IJlSB_lEEESJ_SK_NS4_8TiledMMAINS4_8MMA_AtomIJNS4_4SM904GMMA27MMA_64x32x16_F32BF16BF16_SSILNSO_5MajorE0ELSQ_0ELNSO_7ScaleInE1ELSR_1EEEEEENS4_6LayoutINS5_IJNSA_ILi2EEESB_SB_EEENS5_IJSB_NSA_ILi0EEESX_EEEEENS5_IJNS4_10UnderscoreES10_S10_EEEEENS4_13SM90_TMA_LOADENS4_14ComposedLayoutINS4_7SwizzleILi3ELi4ELi3EEENS4_18smem_ptr_flag_bitsILi16EEENSU_INS5_IJNSA_ILi8EEESH_EEENS5_IJSH_SB_EEEEEEEvNS4_8identityES13_S1D_vS1E_EENS_8epilogue10collective6detail29Sm90TmaWarpSpecializedAdapterINS1H_15DefaultEpilogueISJ_SK_SK_NS1G_6thread17LinearCombinationISJ_Li1EffLNS1L_9ScaleType4KindE0ELNS_15FloatRoundStyleE2ESJ_EENS1_15EpilogueDefaultEEEEEvvEEEEvNT_6ParamsE)
        /*0ff4*/ 	.short	0x0210
        /*0ff6*/ 	.short	0x0470


	//----- nvinfo : EIATTR_SW_WAR
	.align		4
.L_45:
        /*0ff8*/ 	.byte	0x04, 0x36
        /*0ffa*/ 	.short	(.L_47 - .L_46)
.L_46:
        /*0ffc*/ 	.word	0x00000008
.L_47:


//--------------------- .nv.callgraph             --------------------------
	.section	.nv.callgraph,"",@"SHT_CUDA_CALLGRAPH"
	.align	4
	.sectionentsize	8
	.align		4
        /*0000*/ 	.word	0x00000000
	.align		4
        /*0004*/ 	.word	0xffffffff
	.align		4
        /*0008*/ 	.word	index@(_ZN7cutlass13device_kernelINS_4gemm6kernel13GemmUniversalIN4cute5tupleIJiiiiEEENS1_10collective13CollectiveMmaINS1_34MainloopSm90TmaGmmaWarpSpecializedILi3ENS5_IJNS4_1CILi1EEESB_SB_EEENS1_35KernelTmaWarpSpecializedCooperativeEEENS5_IJNSA_ILi384EEENSA_ILi160EEENSA_ILi64EEEEEENS_10bfloat16_tENS5_IJlSB_lEEESJ_SK_NS4_8TiledMMAINS4_8MMA_AtomIJNS4_4SM904GMMA27MMA_64x32x16_F32BF16BF16_SSILNSO_5MajorE0ELSQ_0ELNSO_7ScaleInE1ELSR_1EEEEEENS4_6LayoutINS5_IJNSA_ILi2EEESB_SB_EEENS5_IJSB_NSA_ILi0EEESX_EEEEENS5_IJNS4_10UnderscoreES10_S10_EEEEENS4_13SM90_TMA_LOADENS4_14ComposedLayoutINS4_7SwizzleILi3ELi4ELi3EEENS4_18smem_ptr_flag_bitsILi16EEENSU_INS5_IJNSA_ILi8EEESH_EEENS5_IJSH_SB_EEEEEEEvNS4_8identityES13_S1D_vS1E_EENS_8epilogue10collective6detail29Sm90TmaWarpSpecializedAdapterINS1H_15DefaultEpilogueISJ_SK_SK_NS1G_6thread17LinearCombinationISJ_Li1EffLNS1L_9ScaleType4KindE0ELNS_15FloatRoundStyleE2ESJ_EENS1_15EpilogueDefaultEEEEEvvEEEEvNT_6ParamsE)
	.align		4
        /*000c*/ 	.word	index@(__assertfail)
	.align		4
        /*0010*/ 	.word	0x00000000
	.align		4
        /*0014*/ 	.word	0xfffffffe
	.align		4
        /*0018*/ 	.word	0x00000000
	.align		4
        /*001c*/ 	.word	0xfffffffd
	.align		4
        /*0020*/ 	.word	0x00000000
	.align		4
        /*0024*/ 	.word	0xfffffffc


//--------------------- .nv.constant4             --------------------------
	.section	.nv.constant4,"a",@progbits
	.align	8
	.align		8
.nv.constant4:
        /*0000*/ 	.dword	__assertfail
	.align		8
        /*0008*/ 	.dword	__unnamed_1
	.align		8
        /*0010*/ 	.dword	_ZN40_INTERNAL_91564235_4_k_cu_65f3b6ed_151974cuda3std3__45__cpo5beginE
	.align		8
        /*0018*/ 	.dword	_ZN40_INTERNAL_91564235_4_k_cu_65f3b6ed_151974cuda3std3__45__cpo3endE
	.align		8
        /*0020*/ 	.dword	_ZN40_INTERNAL_91564235_4_k_cu_65f3b6ed_151974cuda3std3__45__cpo6cbeginE
	.align		8
        /*0028*/ 	.dword	_ZN40_INTERNAL_91564235_4_k_cu_65f3b6ed_151974cuda3std3__45__cpo4cendE
	.align		8
        /*0030*/ 	.dword	_ZN40_INTERNAL_91564235_4_k_cu_65f3b6ed_151974cuda3std3__442_GLOBAL__N__91564235_4_k_cu_65f3b6ed_151976ignoreE
	.align		8
        /*0038*/ 	.dword	_ZN40_INTERNAL_91564235_4_k_cu_65f3b6ed_151974cuda3std3__419piecewise_constructE
	.align		8
        /*0040*/ 	.dword	_ZN40_INTERNAL_91564235_4_k_cu_65f3b6ed_151974cuda3std3__48in_placeE
	.align		8
        /*0048*/ 	.dword	_ZN40_INTERNAL_91564235_4_k_cu_65f3b6ed_151974cuda3std6ranges3__45__cpo4swapE
	.align		8
        /*0050*/ 	.dword	_ZN40_INTERNAL_91564235_4_k_cu_65f3b6ed_151974cuda3std6ranges3__45__cpo9iter_moveE
	.align		8
        /*0058*/ 	.dword	_ZN40_INTERNAL_91564235_4_k_cu_65f3b6ed_151974cute7productE
	.align		8
        /*0060*/ 	.dword	_ZN40_INTERNAL_91564235_4_k_cu_65f3b6ed_151974cute1_E
	.align		8
        /*0068*/ 	.dword	$str$22
	.align		8
        /*0070*/ 	.dword	$str$23


//--------------------- .text._ZN7cutlass13device_kernelINS_4gemm6kernel13GemmUniversalIN4cute5tupleIJiiiiEEENS1_10collective13CollectiveMmaINS1_34MainloopSm90TmaGmmaWarpSpecializedILi3ENS5_IJNS4_1CILi1EEESB_SB_EEENS1_35KernelTmaWarpSpecializedCooperativeEEENS5_IJNSA_ILi384EEENSA_ILi160EEENSA_ILi64EEEEEENS_10bfloat16_tENS5_IJlSB_lEEESJ_SK_NS4_8TiledMMAINS4_8MMA_AtomIJNS4_4SM904GMMA27MMA_64x32x16_F32BF16BF16_SSILNSO_5MajorE0ELSQ_0ELNSO_7ScaleInE1ELSR_1EEEEEENS4_6LayoutINS5_IJNSA_ILi2EEESB_SB_EEENS5_IJSB_NSA_ILi0EEESX_EEEEENS5_IJNS4_10UnderscoreES10_S10_EEEEENS4_13SM90_TMA_LOADENS4_14ComposedLayoutINS4_7SwizzleILi3ELi4ELi3EEENS4_18smem_ptr_flag_bitsILi16EEENSU_INS5_IJNSA_ILi8EEESH_EEENS5_IJSH_SB_EEEEEEEvNS4_8identityES13_S1D_vS1E_EENS_8epilogue10collective6detail29Sm90TmaWarpSpecializedAdapterINS1H_15DefaultEpilogueISJ_SK_SK_NS1G_6thread17LinearCombinationISJ_Li1EffLNS1L_9ScaleType4KindE0ELNS_15FloatRoundStyleE2ESJ_EENS1_15EpilogueDefaultEEEEEvvEEEEvNT_6ParamsE --------------------------
	.section	.text._ZN7cutlass13device_kernelINS_4gemm6kernel13GemmUniversalIN4cute5tupleIJiiiiEEENS1_10collective13CollectiveMmaINS1_34MainloopSm90TmaGmmaWarpSpecializedILi3ENS5_IJNS4_1CILi1EEESB_SB_EEENS1_35KernelTmaWarpSpecializedCooperativeEEENS5_IJNSA_ILi384EEENSA_ILi160EEENSA_ILi64EEEEEENS_10bfloat16_tENS5_IJlSB_lEEESJ_SK_NS4_8TiledMMAINS4_8MMA_AtomIJNS4_4SM904GMMA27MMA_64x32x16_F32BF16BF16_SSILNSO_5MajorE0ELSQ_0ELNSO_7ScaleInE1ELSR_1EEEEEENS4_6LayoutINS5_IJNSA_ILi2EEESB_SB_EEENS5_IJSB_NSA_ILi0EEESX_EEEEENS5_IJNS4_10UnderscoreES10_S10_EEEEENS4_13SM90_TMA_LOADENS4_14ComposedLayoutINS4_7SwizzleILi3ELi4ELi3EEENS4_18smem_ptr_flag_bitsILi16EEENSU_INS5_IJNSA_ILi8EEESH_EEENS5_IJSH_SB_EEEEEEEvNS4_8identityES13_S1D_vS1E_EENS_8epilogue10collective6detail29Sm90TmaWarpSpecializedAdapterINS1H_15DefaultEpilogueISJ_SK_SK_NS1G_6thread17LinearCombinationISJ_Li1EffLNS1L_9ScaleType4KindE0ELNS_15FloatRoundStyleE2ESJ_EENS1_15EpilogueDefaultEEEEEvvEEEEvNT_6ParamsE,"ax",@progbits
	.align	128
.text._ZN7cutlass13device_kernelINS_4gemm6kernel13GemmUniversalIN4cute5tupleIJiiiiEEENS1_10collective13CollectiveMmaINS1_34MainloopSm90TmaGmmaWarpSpecializedILi3ENS5_IJNS4_1CILi1EEESB_SB_EEENS1_35KernelTmaWarpSpecializedCooperativeEEENS5_IJNSA_ILi384EEENSA_ILi160EEENSA_ILi64EEEEEENS_10bfloat16_tENS5_IJlSB_lEEESJ_SK_NS4_8TiledMMAINS4_8MMA_AtomIJNS4_4SM904GMMA27MMA_64x32x16_F32BF16BF16_SSILNSO_5MajorE0ELSQ_0ELNSO_7ScaleInE1ELSR_1EEEEEENS4_6LayoutINS5_IJNSA_ILi2EEESB_SB_EEENS5_IJSB_NSA_ILi0EEESX_EEEEENS5_IJNS4_10UnderscoreES10_S10_EEEEENS4_13SM90_TMA_LOADENS4_14ComposedLayoutINS4_7SwizzleILi3ELi4ELi3EEENS4_18smem_ptr_flag_bitsILi16EEENSU_INS5_IJNSA_ILi8EEESH_EEENS5_IJSH_SB_EEEEEEEvNS4_8identityES13_S1D_vS1E_EENS_8epilogue10collective6detail29Sm90TmaWarpSpecializedAdapterINS1H_15DefaultEpilogueISJ_SK_SK_NS1G_6thread17LinearCombinationISJ_Li1EffLNS1L_9ScaleType4KindE0ELNS_15FloatRoundStyleE2ESJ_EENS1_15EpilogueDefaultEEEEEvvEEEEvNT_6ParamsE:
        .type           _ZN7cutlass13device_kernelINS_4gemm6kernel13GemmUniversalIN4cute5tupleIJiiiiEEENS1_10collective13CollectiveMmaINS1_34MainloopSm90TmaGmmaWarpSpecializedILi3ENS5_IJNS4_1CILi1EEESB_SB_EEENS1_35KernelTmaWarpSpecializedCooperativeEEENS5_IJNSA_ILi384EEENSA_ILi160EEENSA_ILi64EEEEEENS_10bfloat16_tENS5_IJlSB_lEEESJ_SK_NS4_8TiledMMAINS4_8MMA_AtomIJNS4_4SM904GMMA27MMA_64x32x16_F32BF16BF16_SSILNSO_5MajorE0ELSQ_0ELNSO_7ScaleInE1ELSR_1EEEEEENS4_6LayoutINS5_IJNSA_ILi2EEESB_SB_EEENS5_IJSB_NSA_ILi0EEESX_EEEEENS5_IJNS4_10UnderscoreES10_S10_EEEEENS4_13SM90_TMA_LOADENS4_14ComposedLayoutINS4_7SwizzleILi3ELi4ELi3EEENS4_18smem_ptr_flag_bitsILi16EEENSU_INS5_IJNSA_ILi8EEESH_EEENS5_IJSH_SB_EEEEEEEvNS4_8identityES13_S1D_vS1E_EENS_8epilogue10collective6detail29Sm90TmaWarpSpecializedAdapterINS1H_15DefaultEpilogueISJ_SK_SK_NS1G_6thread17LinearCombinationISJ_Li1EffLNS1L_9ScaleType4KindE0ELNS_15FloatRoundStyleE2ESJ_EENS1_15EpilogueDefaultEEEEEvvEEEEvNT_6ParamsE,@function
        .size           _ZN7cutlass13device_kernelINS_4gemm6kernel13GemmUniversalIN4cute5tupleIJiiiiEEENS1_10collective13CollectiveMmaINS1_34MainloopSm90TmaGmmaWarpSpecializedILi3ENS5_IJNS4_1CILi1EEESB_SB_EEENS1_35KernelTmaWarpSpecializedCooperativeEEENS5_IJNSA_ILi384EEENSA_ILi160EEENSA_ILi64EEEEEENS_10bfloat16_tENS5_IJlSB_lEEESJ_SK_NS4_8TiledMMAINS4_8MMA_AtomIJNS4_4SM904GMMA27MMA_64x32x16_F32BF16BF16_SSILNSO_5MajorE0ELSQ_0ELNSO_7ScaleInE1ELSR_1EEEEEENS4_6LayoutINS5_IJNSA_ILi2EEESB_SB_EEENS5_IJSB_NSA_ILi0EEESX_EEEEENS5_IJNS4_10UnderscoreES10_S10_EEEEENS4_13SM90_TMA_LOADENS4_14ComposedLayoutINS4_7SwizzleILi3ELi4ELi3EEENS4_18smem_ptr_flag_bitsILi16EEENSU_INS5_IJNSA_ILi8EEESH_EEENS5_IJSH_SB_EEEEEEEvNS4_8identityES13_S1D_vS1E_EENS_8epilogue10collective6detail29Sm90TmaWarpSpecializedAdapterINS1H_15DefaultEpilogueISJ_SK_SK_NS1G_6thread17LinearCombinationISJ_Li1EffLNS1L_9ScaleType4KindE0ELNS_15FloatRoundStyleE2ESJ_EENS1_15EpilogueDefaultEEEEEvvEEEEvNT_6ParamsE,(.L_x_540 - _ZN7cutlass13device_kernelINS_4gemm6kernel13GemmUniversalIN4cute5tupleIJiiiiEEENS1_10collective13CollectiveMmaINS1_34MainloopSm90TmaGmmaWarpSpecializedILi3ENS5_IJNS4_1CILi1EEESB_SB_EEENS1_35KernelTmaWarpSpecializedCooperativeEEENS5_IJNSA_ILi384EEENSA_ILi160EEENSA_ILi64EEEEEENS_10bfloat16_tENS5_IJlSB_lEEESJ_SK_NS4_8TiledMMAINS4_8MMA_AtomIJNS4_4SM904GMMA27MMA_64x32x16_F32BF16BF16_SSILNSO_5MajorE0ELSQ_0ELNSO_7ScaleInE1ELSR_1EEEEEENS4_6LayoutINS5_IJNSA_ILi2EEESB_SB_EEENS5_IJSB_NSA_ILi0EEESX_EEEEENS5_IJNS4_10UnderscoreES10_S10_EEEEENS4_13SM90_TMA_LOADENS4_14ComposedLayoutINS4_7SwizzleILi3ELi4ELi3EEENS4_18smem_ptr_flag_bitsILi16EEENSU_INS5_IJNSA_ILi8EEESH_EEENS5_IJSH_SB_EEEEEEEvNS4_8identityES13_S1D_vS1E_EENS_8epilogue10collective6detail29Sm90TmaWarpSpecializedAdapterINS1H_15DefaultEpilogueISJ_SK_SK_NS1G_6thread17LinearCombinationISJ_Li1EffLNS1L_9ScaleType4KindE0ELNS_15FloatRoundStyleE2ESJ_EENS1_15EpilogueDefaultEEEEEvvEEEEvNT_6ParamsE)
        .other          _ZN7cutlass13device_kernelINS_4gemm6kernel13GemmUniversalIN4cute5tupleIJiiiiEEENS1_10collective13CollectiveMmaINS1_34MainloopSm90TmaGmmaWarpSpecializedILi3ENS5_IJNS4_1CILi1EEESB_SB_EEENS1_35KernelTmaWarpSpecializedCooperativeEEENS5_IJNSA_ILi384EEENSA_ILi160EEENSA_ILi64EEEEEENS_10bfloat16_tENS5_IJlSB_lEEESJ_SK_NS4_8TiledMMAINS4_8MMA_AtomIJNS4_4SM904GMMA27MMA_64x32x16_F32BF16BF16_SSILNSO_5MajorE0ELSQ_0ELNSO_7ScaleInE1ELSR_1EEEEEENS4_6LayoutINS5_IJNSA_ILi2EEESB_SB_EEENS5_IJSB_NSA_ILi0EEESX_EEEEENS5_IJNS4_10UnderscoreES10_S10_EEEEENS4_13SM90_TMA_LOADENS4_14ComposedLayoutINS4_7SwizzleILi3ELi4ELi3EEENS4_18smem_ptr_flag_bitsILi16EEENSU_INS5_IJNSA_ILi8EEESH_EEENS5_IJSH_SB_EEEEEEEvNS4_8identityES13_S1D_vS1E_EENS_8epilogue10collective6detail29Sm90TmaWarpSpecializedAdapterINS1H_15DefaultEpilogueISJ_SK_SK_NS1G_6thread17LinearCombinationISJ_Li1EffLNS1L_9ScaleType4KindE0ELNS_15FloatRoundStyleE2ESJ_EENS1_15EpilogueDefaultEEEEEvvEEEEvNT_6ParamsE,@"STO_CUDA_ENTRY STV_DEFAULT"
_ZN7cutlass13device_kernelINS_4gemm6kernel13GemmUniversalIN4cute5tupleIJiiiiEEENS1_10collective13CollectiveMmaINS1_34MainloopSm90TmaGmmaWarpSpecializedILi3ENS5_IJNS4_1CILi1EEESB_SB_EEENS1_35KernelTmaWarpSpecializedCooperativeEEENS5_IJNSA_ILi384EEENSA_ILi160EEENSA_ILi64EEEEEENS_10bfloat16_tENS5_IJlSB_lEEESJ_SK_NS4_8TiledMMAINS4_8MMA_AtomIJNS4_4SM904GMMA27MMA_64x32x16_F32BF16BF16_SSILNSO_5MajorE0ELSQ_0ELNSO_7ScaleInE1ELSR_1EEEEEENS4_6LayoutINS5_IJNSA_ILi2EEESB_SB_EEENS5_IJSB_NSA_ILi0EEESX_EEEEENS5_IJNS4_10UnderscoreES10_S10_EEEEENS4_13SM90_TMA_LOADENS4_14ComposedLayoutINS4_7SwizzleILi3ELi4ELi3EEENS4_18smem_ptr_flag_bitsILi16EEENSU_INS5_IJNSA_ILi8EEESH_EEENS5_IJSH_SB_EEEEEEEvNS4_8identityES13_S1D_vS1E_EENS_8epilogue10collective6detail29Sm90TmaWarpSpecializedAdapterINS1H_15DefaultEpilogueISJ_SK_SK_NS1G_6thread17LinearCombinationISJ_Li1EffLNS1L_9ScaleType4KindE0ELNS_15FloatRoundStyleE2ESJ_EENS1_15EpilogueDefaultEEEEEvvEEEEvNT_6ParamsE:
[----:B------:R-:W0:Y:S02]  /*0000*/  LDC R1, c[0x0][0x28] ;  /* 0x00000a00ff017b82 */ /* 0x000e240000000800 */
[----:B0-----:R-:W-:Y:S01]  /*0010*/  VIADD R1, R1, 0xfffffe38 ;  /* 0xfffffe3801017836 */ /* 0x001fe20000000000 */
[----:B------:R-:W0:Y:S01]  /*0020*/  S2R R2, SR_TID.X ;  /* 0x0000000000027919 */ /* 0x000e220000002100 */
[----:B------:R-:W-:Y:S01]  /*0030*/  ELECT P0, URZ, PT ;  /* 0x00000000003f782f */ /* 0x000fe20003800000 */
[----:B------:R-:W-:Y:S01]  /*0040*/  BSSY B0, `(.L_x_0) ;  /* 0x0000015000007945 */ /* 0x000fe20003800000 */
[--C-:B0-----:R-:W-:Y:S02]  /*0050*/  SHF.R.U32.HI R0, RZ, 0x5, R2.reuse ;  /* 0x00000005ff007819 */ /* 0x101fe40000011602 */
[----:B------:R-:W-:-:S03]  /*0060*/  SHF.R.U32.HI R2, RZ, 0x7, R2 ;  /* 0x00000007ff027819 */ /* 0x000fc60000011602 */
[----:B------:R-:W0:Y:S04]  /*0070*/  SHFL.IDX PT, R3, R0, RZ, 0x1f ;  /* 0x00001fff00037589 */ /* 0x000e2800000e0000 */
[----:B------:R-:W1:Y:S01]  /*0080*/  SHFL.IDX PT, R2, R2, RZ, 0x1f ;  /* 0x00001fff02027589 */ /* 0x000e6200000e0000 */
[----:B0-----:R-:W-:Y:S02]  /*0090*/  R2UR UR10, R3 ;  /* 0x00000000030a72ca */ /* 0x001fe400000e0000 */
[----:B-1----:R-:W-:-:S11]  /*00a0*/  R2UR UR5, R2 ;  /* 0x00000000020572ca */ /* 0x002fd600000e0000 */
[----:B------:R-:W-:Y:S02]  /*00b0*/  USHF.R.S32.HI UR4, URZ, 0x1f, UR10 ;  /* 0x0000001f3f047899 */ /* 0x000fe4000801140a */
[----:B------:R-:W-:Y:S02]  /*00c0*/  ISETP.NE.OR P0, PT, RZ, UR10, !P0 ;  /* 0x0000000aff007c0c */ /* 0x000fe4000c705670 */
[----:B------:R-:W-:-:S04]  /*00d0*/  ULEA.HI UR4, UR4, UR10, URZ, 0x2 ;  /* 0x0000000a04047291 */ /* 0x000fc8000f8f103f */
[----:B------:R-:W-:-:S04]  /*00e0*/  ULOP3.LUT UR4, UR4, 0xfffffffc, URZ, 0xc0, !UPT ;  /* 0xfffffffc04047892 */ /* 0x000fc8000f8ec03f */
[----:B------:R-:W-:-:S03]  /*00f0*/  UIADD3 UR10, UR10, -UR4, URZ ;  /* 0x800000040a0a7290 */ /* 0x000fc6000fffe03f */
[----:B------:R-:W-:Y:S09]  /*0100*/  @P0 BRA `(.L_x_1) ;  /* 0x0000000000200947 */ /* 0x000ff20003800000 */
[----:B------:R-:W-:Y:S02]  /*0110*/  ULDC.64 UR6, c[0x0][0x198] ;  /* 0x0000660000067ab9 */ /* 0x000fe40000000a00 */
[----:B------:R-:W-:Y:S02]  /*0120*/  UIADD3 UR8, UP0, UR6, 0xf0, URZ ;  /* 0x000000f006087890 */ /* 0x000fe4000ff1e03f */
[----:B------:R-:W-:Y:S02]  /*0130*/  UIADD3 UR6, UP1, UR6, 0x1f0, URZ ;  /* 0x000001f006067890 */ /* 0x000fe4000ff3e03f */
[----:B------:R-:W-:Y:S02]  /*0140*/  UIADD3.X UR9, URZ, UR7, URZ, UP0, !UPT ;  /* 0x000000073f097290 */ /* 0x000fe400087fe43f */
[----:B------:R-:W-:-:S07]  /*0150*/  UIADD3.X UR7, URZ, UR7, URZ, UP1, !UPT ;  /* 0x000000073f077290 */ /* 0x000fce0008ffe43f */
[----:B------:R0:W-:Y:S02]  /*0160*/  UTMACCTL.PF [UR8] ;  /* 0x00000000080079b9 */ /* 0x0001e40008040000 */
[----:B------:R0:W-:Y:S02]  /*0170*/  UTMACCTL.PF [UR6] ;  /* 0x00000000060079b9 */ /* 0x0001e40008040000 */
[----:B0-----:R-:W-:Y:S01]  /*0180*/  NOP ;  /* 0x0000000000007918 */ /* 0x001fe20000000000 */
.L_x_1:
[----:B------:R-:W-:Y:S05]  /*0190*/  BSYNC B0 ;  /* 0x0000000000007941 */ /* 0x000fea0003800000 */
.L_x_0:
[----:B------:R-:W0:Y:S01]  /*01a0*/  SHFL.IDX PT, R2, R0, RZ, 0x1f ;  /* 0x00001fff00027589 */ /* 0x000e2200000e0000 */
[----:B------:R-:W-:Y:S01]  /*01b0*/  UISETP.NE.AND UP0, UPT, UR10, 0x3, UPT ;  /* 0x000000030a00788c */ /* 0x000fe2000bf05270 */
[----:B------:R-:W-:Y:S01]  /*01c0*/  ISETP.NE.AND P1, PT, RZ, UR5, PT ;  /* 0x00000005ff007c0c */ /* 0x000fe2000bf25270 */
[----:B------:R-:W-:Y:S02]  /*01d0*/  UIADD3 UR18, UR5, -0x1, URZ ;  /* 0xffffffff05127890 */ /* 0x000fe4000fffe03f */
[----:B------:R-:W-:Y:S02]  /*01e0*/  UISETP.EQ.OR UP0, UPT, UR10, URZ, !UP0 ;  /* 0x0000003f0a00728c */ /* 0x000fe4000c702670 */
[----:B------:R-:W-:Y:S02]  /*01f0*/  UISETP.GE.U32.AND UP1, UPT, UR18, 0x2, UPT ;  /* 0x000000021200788c */ /* 0x000fe4000bf26070 */
[----:B------:R-:W-:-:S04]  /*0200*/  UISETP.EQ.AND UP0, UPT, UR5, URZ, UP0 ;  /* 0x0000003f0500728c */ /* 0x000fc80008702270 */
[----:B------:R-:W-:-:S04]  /*0210*/  USEL UR38, URZ, 0x1, !UP0 ;  /* 0x000000013f267887 */ /* 0x000fc8000c000000 */
[----:B------:R-:W-:Y:S01]  /*0220*/  USEL UR38, UR38, 0x2, UP1 ;  /* 0x0000000226267887 */ /* 0x000fe20008800000 */
[----:B0-----:R-:W-:-:S13]  /*0230*/  ISETP.NE.AND P0, PT, R2, RZ, PT ;  /* 0x000000ff0200720c */ /* 0x001fda0003f05270 */
[----:B------:R-:W-:Y:S05]  /*0240*/  @P0 BRA `(.L_x_2) ;  /* 0x0000000000500947 */ /* 0x000fea0003800000 */
[----:B------:R-:W0:Y:S01]  /*0250*/  S2UR UR8, SR_CgaCtaId ;  /* 0x00000000000879c3 */ /* 0x000e220000008800 */
[----:B------:R-:W-:Y:S01]  /*0260*/  UMOV UR4, 0x400 ;  /* 0x0000040000047882 */ /* 0x000fe20000000000 */
[----:B------:R-:W-:Y:S01]  /*0270*/  UMOV UR5, 0x1 ;  /* 0x0000000100057882 */ /* 0x000fe20000000000 */
[----:B------:R-:W-:Y:S01]  /*0280*/  UMOV UR6, 0x100 ;  /* 0x0000010000067882 */ /* 0x000fe20000000000 */
[----:B------:R-:W-:Y:S01]  /*0290*/  ELECT P0, URZ, PT ;  /* 0x00000000003f782f */ /* 0x000fe20003800000 */
[----:B------:R-:W-:-:S04]  /*02a0*/  UIADD3 UR6, -UR6, 0x100000, URZ ;  /* 0x0010000006067890 */ /* 0x000fc8000fffe13f */
[----:B------:R-:W-:Y:S02]  /*02b0*/  USHF.L.U32 UR7, UR6, 0xb, URZ ;  /* 0x0000000b06077899 */ /* 0x000fe4000800063f */
[----:B------:R-:W-:Y:S02]  /*02c0*/  USHF.L.U32 UR6, UR6, 0x1, URZ ;  /* 0x0000000106067899 */ /* 0x000fe4000800063f */
[----:B0-----:R-:W-:Y:S02]  /*02d0*/  ULEA UR8, UR8, UR4, 0x18 ;  /* 0x0000000408087291 */ /* 0x001fe4000f8ec03f */
[----:B------:R-:W-:-:S04]  /*02e0*/  UIADD3 UR4, -UR5, 0x100000, URZ ;  /* 0x0010000005047890 */ /* 0x000fc8000fffe13f */
[----:B------:R-:W-:Y:S02]  /*02f0*/  USHF.L.U32 UR5, UR4, 0xb, URZ ;  /* 0x0000000b04057899 */ /* 0x000fe4000800063f */
[----:B------:R-:W-:Y:S01]  /*0300*/  USHF.L.U32 UR4, UR4, 0x1, URZ ;  /* 0x0000000104047899 */ /* 0x000fe2000800063f */
[----:B------:R-:W0:Y:S11]  /*0310*/  FENCE.VIEW.ASYNC.S ;  /* 0x00000000000073c6 */ /* 0x000e360000000000 */
[----:B0-----:R0:W1:Y:S01]  /*0320*/  SYNCS.EXCH.64 URZ, [UR8], UR4 ;  /* 0x00000004083f75b2 */ /* 0x0010620008000100 */
[----:B------:R0:W2:Y:S01]  /*0330*/  SYNCS.EXCH.64 URZ, [UR8+0x18], UR6 ;  /* 0x00001806083f75b2 */ /* 0x0000a20008000100 */
[----:B------:R0:W3:Y:S01]  /*0340*/  SYNCS.EXCH.64 URZ, [UR8+0x8], UR4 ;  /* 0x00000804083f75b2 */ /* 0x0000e20008000100 */
[----:B------:R0:W4:Y:S01]  /*0350*/  SYNCS.EXCH.64 URZ, [UR8+0x20], UR6 ;  /* 0x00002006083f75b2 */ /* 0x0001220008000100 */
[----:B------:R0:W0:Y:S01]  /*0360*/  SYNCS.EXCH.64 URZ, [UR8+0x10], UR4 ;  /* 0x00001004083f75b2 */ /* 0x0000220008000100 */
[----:B------:R0:W0:Y:S01]  /*0370*/  SYNCS.EXCH.64 URZ, [UR8+0x28], UR6 ;  /* 0x00002806083f75b2 */ /* 0x0000220008000100 */
[----:B------:R-:W-:Y:S01]  /*0380*/  NOP ;  /* 0x0000000000007918 */ /* 0x000fe20000000000 */
.L_x_2:
[----:B------:R-:W5:Y:S01]  /*0390*/  SHFL.IDX PT, R0, R0, RZ, 0x1f ;  /* 0x00001fff00007589 */ /* 0x000f6200000e0000 */
[----:B------:R-:W-:Y:S01]  /*03a0*/  ELECT P0, URZ, PT ;  /* 0x00000000003f782f */ /* 0x000fe20003800000 */
[----:B------:R-:W1:Y:S01]  /*03b0*/  S2UR UR17, SR_CTAID.Y ;  /* 0x00000000001179c3 */ /* 0x000e620000002600 */
[----:B0-----:R-:W-:Y:S01]  /*03c0*/  ULDC UR5, c[0x0][0x65c] ;  /* 0x0001970000057ab9 */ /* 0x001fe20000000800 */
[----:B------:R-:W-:Y:S01]  /*03d0*/  UMOV UR12, 0x20 ;  /* 0x00000020000c7882 */ /* 0x000fe20000000000 */
[----:B------:R-:W-:Y:S01]  /*03e0*/  UISETP.NE.AND UP2, UPT, UR5, 0x1, UPT ;  /* 0x000000010500788c */ /* 0x000fe2000bf45270 */
[----:B------:R-:W-:Y:S01]  /*03f0*/  NOP ;  /* 0x0000000000007918 */ /* 0x000fe20000000000 */
[----:B------:R-:W-:Y:S02]  /*0400*/  NOP ;  /* 0x0000000000007918 */ /* 0x000fe40000000000 */
[----:B------:R-:W-:Y:S01]  /*0410*/  UP2UR UR39, UPR, URZ, 0x4 ;  /* 0x000000043f277883 */ /* 0x000fe20008000000 */
[----:B------:R-:W0:Y:S01]  /*0420*/  S2UR UR4, SR_CTAID.X ;  /* 0x00000000000479c3 */ /* 0x000e220000002500 */
[----:B------:R-:W-:-:S02]  /*0430*/  PLOP3.LUT P2, PT, PT, PT, UP2, 0x80, 0x0 ;  /* 0x000000000000781c */ /* 0x000fc40003f4f028 */
[----:B------:R-:W-:Y:S02]  /*0440*/  PLOP3.LUT P4, PT, PT, PT, UP2, 0x80, 0x0 ;  /* 0x000000000000781c */ /* 0x000fe40003f8f028 */
[----:B------:R-:W-:Y:S01]  /*0450*/  PLOP3.LUT P3, PT, PT, PT, UP2, 0x80, 0x0 ;  /* 0x000000000000781c */ /* 0x000fe20003f6f028 */
[----:B------:R-:W-:Y:S01]  /*0460*/  @UP2 ULDC UR14, c[0x0][0x10] ;  /* 0x00000400000e2ab9 */ /* 0x000fe20000000800 */
[----:B------:R-:W-:Y:S01]  /*0470*/  @UP2 UMOV UR9, URZ ;  /* 0x0000003f00092c82 */ /* 0x000fe20008000000 */
[----:B------:R-:W-:Y:S01]  /*0480*/  @!UP2 ULDC UR11, c[0x0][0xc] ;  /* 0x00000300000baab9 */ /* 0x000fe20000000800 */
[----:B-----5:R-:W-:Y:S01]  /*0490*/  ISETP.NE.OR P0, PT, R0, RZ, !P0 ;  /* 0x000000ff0000720c */ /* 0x020fe20004705670 */
[----:B-1----:R-:W-:Y:S02]  /*04a0*/  @UP2 UMOV UR7, UR17 ;  /* 0x0000001100072c82 */ /* 0x002fe40008000000 */
[----:B------:R-:W-:Y:S01]  /*04b0*/  @UP2 UMOV UR8, UR7 ;  /* 0x0000000700082c82 */ /* 0x000fe20008000000 */
[----:B------:R-:W-:Y:S01]  /*04c0*/  @!UP2 UMOV UR7, UR17 ;  /* 0x000000110007ac82 */ /* 0x000fe20008000000 */
[----:B0-----:R-:W-:-:S08]  /*04d0*/  @UP2 UIMAD.WIDE.U32 UR14, UR4, UR14, UR8 ;  /* 0x0000000e040e22a5 */ /* 0x001fd0000f8e0008 */
[----:B------:R-:W-:Y:S01]  /*04e0*/  VOTEU.ALL UP0, P0 ;  /* 0x00000000003f7886 */ /* 0x000fe20000000000 */
[----:B------:R-:W-:Y:S01]  /*04f0*/  VOTEU.ALL UP1, P0 ;  /* 0x00000000003f7886 */ /* 0x000fe20000020000 */
[----:B------:R-:W-:-:S03]  /*0500*/  IMAD.U32 R2, RZ, RZ, UR14 ;  /* 0x0000000eff027e24 */ /* 0x000fc6000f8e00ff */
[----:B------:R-:W0:Y:S01]  /*0510*/  @!UP0 S2UR UR6, SR_CgaCtaId ;  /* 0x00000000000689c3 */ /* 0x000e220000008800 */
[----:B------:R-:W-:Y:S01]  /*0520*/  @!UP0 UMOV UR5, 0x400 ;  /* 0x0000040000058882 */ /* 0x000fe20000000000 */
[----:B------:R-:W-:-:S04]  /*0530*/  @!UP0 UIADD3 UR12, -UR12, 0x100000, URZ ;  /* 0x001000000c0c8890 */ /* 0x000fc8000fffe13f */
[----:B------:R-:W-:Y:S02]  /*0540*/  @!UP0 USHF.L.U32 UR13, UR12, 0xb, URZ ;  /* 0x0000000b0c0d8899 */ /* 0x000fe4000800063f */
[----:B------:R-:W-:Y:S01]  /*0550*/  @!UP0 USHF.L.U32 UR12, UR12, 0x1, URZ ;  /* 0x000000010c0c8899 */ /* 0x000fe2000800063f */
[----:B------:R-:W-:Y:S01]  /*0560*/  IMAD.U32 R3, RZ, RZ, UR15 ;  /* 0x0000000fff037e24 */ /* 0x000fe2000f8e00ff */
[----:B0-----:R-:W-:Y:S01]  /*0570*/  @!UP0 ULEA UR16, UR6, UR5, 0x18 ;  /* 0x0000000506108291 */ /* 0x001fe2000f8ec03f */
[----:B------:R-:W-:Y:S01]  /*0580*/  VOTEU.ALL UP0, P0 ;  /* 0x00000000003f7886 */ /* 0x000fe20000000000 */
[----:B------:R-:W-:Y:S01]  /*0590*/  PLOP3.LUT P0, PT, PT, PT, UP2, 0x80, 0x0 ;  /* 0x000000000000781c */ /* 0x000fe20003f0f028 */
[----:B------:R-:W-:Y:S01]  /*05a0*/  UMOV UR5, URZ ;  /* 0x0000003f00057c82 */ /* 0x000fe20008000000 */
[----:B------:R-:W-:Y:S01]  /*05b0*/  @UP2 UMOV UR6, URZ ;  /* 0x0000003f00062c82 */ /* 0x000fe20008000000 */
[----:B------:R-:W-:Y:S02]  /*05c0*/  @!UP2 UIMAD.WIDE.U32 UR8, UR11, UR7, UR4 ;  /* 0x000000070b08a2a5 */ /* 0x000fe4000f8e0004 */
[----:B------:R-:W-:-:S04]  /*05d0*/  @UP2 UIADD3 UR6, UR15, UR6, URZ ;  /* 0x000000060f062290 */ /* 0x000fc8000fffe03f */
[----:B------:R-:W-:Y:S01]  /*05e0*/  IMAD.U32 R5, RZ, RZ, UR9 ;  /* 0x00000009ff057e24 */ /* 0x000fe2000f8e00ff */
[----:B------:R-:W0:Y:S02]  /*05f0*/  FENCE.VIEW.ASYNC.S ;  /* 0x00000000000073c6 */ /* 0x000e240000000000 */
[----:B0-----:R0:W2:Y:S01]  /*0600*/  @!UP0 SYNCS.EXCH.64 URZ, [UR16+0x40], UR12 ;  /* 0x0000400c103f85b2 */ /* 0x0010a20008000100 */
[----:B------:R-:W-:Y:S02]  /*0610*/  @P2 IMAD.U32 R6, RZ, RZ, UR6 ;  /* 0x00000006ff062e24 */ /* 0x000fe4000f8e00ff */
[----:B------:R-:W-:Y:S01]  /*0620*/  @P0 IMAD.MOV.U32 R7, RZ, RZ, R2 ;  /* 0x000000ffff070224 */ /* 0x000fe200078e0002 */
[----:B------:R-:W-:Y:S01]  /*0630*/  MOV R2, UR8 ;  /* 0x0000000800027c02 */ /* 0x000fe20008000f00 */
[----:B------:R-:W-:Y:S02]  /*0640*/  @!P4 IMAD.MOV.U32 R6, RZ, RZ, R5 ;  /* 0x000000ffff06c224 */ /* 0x000fe400078e0005 */
[----:B------:R-:W-:-:S02]  /*0650*/  IMAD.U32 R3, RZ, RZ, UR9 ;  /* 0x00000009ff037e24 */ /* 0x000fc4000f8e00ff */
[----:B------:R-:W-:Y:S01]  /*0660*/  @!P3 IMAD.MOV.U32 R7, RZ, RZ, R2 ;  /* 0x000000ffff07b224 */ /* 0x000fe200078e0002 */
[----:B------:R0:W-:Y:S01]  /*0670*/  STL [R1+0x9c], R6 ;  /* 0x00009c0601007387 */ /* 0x0001e20000100800 */
[----:B------:R-:W-:-:S03]  /*0680*/  IMAD.U32 R4, RZ, RZ, UR8 ;  /* 0x00000008ff047e24 */ /* 0x000fc6000f8e00ff */
[----:B------:R0:W-:Y:S01]  /*0690*/  STL [R1+0xa0], R7 ;  /* 0x0000a00701007387 */ /* 0x0001e20000100800 */
[----:B------:R0:W2:Y:S01]  /*06a0*/  @!UP1 SYNCS.EXCH.64 URZ, [UR16+0x48], UR12 ;  /* 0x0000480c103f95b2 */ /* 0x0000a20008000100 */
[----:B------:R-:W-:Y:S01]  /*06b0*/  NOP ;  /* 0x0000000000007918 */ /* 0x000fe20000000000 */
[----:B--234-:R-:W-:Y:S06]  /*06c0*/  BAR.SYNC.DEFER_BLOCKING 0x0 ;  /* 0x0000000000007b1d */ /* 0x01cfec0000010000 */
[----:B------:R-:W-:Y:S05]  /*06d0*/  @!P1 BRA `(.L_x_3) ;  /* 0x0000015c00a49947 */ /* 0x000fea0003800000 */
[----:B------:R-:W-:-:S06]  /*06e0*/  UISETP.GT.U32.AND UP0, UPT, UR18, 0x1, UPT ;  /* 0x000000011200788c */ /* 0x000fcc000bf04070 */
[----:B------:R-:W-:-:S13]  /*06f0*/  PLOP3.LUT P0, PT, PT, PT, UP0, 0x80, 0x0 ;  /* 0x000000000000781c */ /* 0x000fda0003f0f008 */
[----:B0-----:R-:W-:Y:S05]  /*0700*/  @P0 EXIT ;  /* 0x000000000000094d */ /* 0x001fea0003800000 */
[----:B------:R-:W-:Y:S01]  /*0710*/  ULDC.64 UR8, c[0x0][0x650] ;  /* 0x0001940000087ab9 */ /* 0x000fe20000000a00 */
[----:B------:R-:W-:Y:S01]  /*0720*/  UMOV UR44, 0xffffffff ;  /* 0xffffffff002c7882 */ /* 0x000fe20000000000 */
[----:B------:R-:W-:Y:S01]  /*0730*/  ISETP.GE.U32.AND P0, PT, R7, UR8, PT ;  /* 0x0000000807007c0c */ /* 0x000fe2000bf06070 */
[----:B------:R-:W-:Y:S01]  /*0740*/  UMOV UR43, 0xffffffff ;  /* 0xffffffff002b7882 */ /* 0x000fe20000000000 */
[----:B------:R-:W-:Y:S01]  /*0750*/  UMOV UR40, 0xffffffff ;  /* 0xffffffff00287882 */ /* 0x000fe20000000000 */
[----:B------:R-:W-:Y:S02]  /*0760*/  PRMT R0, RZ, 0x7610, R0 ;  /* 0x00007610ff007816 */ /* 0x000fe40000000000 */
[----:B------:R-:W-:-:S13]  /*0770*/  ISETP.GE.U32.AND.EX P0, PT, R6, UR9, PT, P0 ;  /* 0x0000000906007c0c */ /* 0x000fda000bf06100 */
[----:B------:R-:W-:Y:S05]  /*0780*/  @P0 BRA `(.L_x_4) ;  /* 0x0000000400800947 */ /* 0x000fea0003800000 */
[----:B------:R-:W-:Y:S01]  /*0790*/  I2FP.F32.U32 R0, UR4 ;  /* 0x0000000400007c45 */ /* 0x000fe20008201000 */
[----:B------:R-:W-:Y:S01]  /*07a0*/  ULDC.64 UR16, c[0x0][0x628] ;  /* 0x00018a0000107ab9 */ /* 0x000fe20000000a00 */
[----:B------:R-:W-:Y:S01]  /*07b0*/  ULDC UR6, c[0x0][0x150] ;  /* 0x0000540000067ab9 */ /* 0x000fe20000000800 */
[----:B------:R-:W-:Y:S01]  /*07c0*/  ISETP.NE.U32.AND P0, PT, RZ, UR16, PT ;  /* 0x00000010ff007c0c */ /* 0x000fe2000bf05070 */
[----:B------:R-:W-:Y:S01]  /*07d0*/  ULDC UR15, c[0x0][0x630] ;  /* 0x00018c00000f7ab9 */ /* 0x000fe20000000800 */
[----:B------:R-:W-:Y:S01]  /*07e0*/  FMUL R0, R0, UR6 ;  /* 0x0000000600007c20 */ /* 0x000fe20008400000 */
[----:B------:R-:W-:Y:S01]  /*07f0*/  R2UR UR18, R7 ;  /* 0x00000000071272ca */ /* 0x000fe200000e0000 */
[----:B------:R-:W-:Y:S01]  /*0800*/  ULDC UR20, c[0x0][0x154] ;  /* 0x0000550000147ab9 */ /* 0x000fe20000000800 */
[----:B------:R-:W-:Y:S01]  /*0810*/  ISETP.NE.AND.EX P0, PT, RZ, UR17, PT, P0 ;  /* 0x00000011ff007c0c */ /* 0x000fe2000bf05300 */
[----:B------:R0:W1:Y:S01]  /*0820*/  F2I.U32.TRUNC.NTZ R2, R0 ;  /* 0x0000000000027305 */ /* 0x000062000020f000 */
[----:B------:R-:W-:-:S02]  /*0830*/  R2UR UR19, R6 ;  /* 0x00000000061372ca */ /* 0x000fc400000e0000 */
[----:B------:R-:W-:Y:S02]  /*0840*/  R2UR UR8, R7 ;  /* 0x00000000070872ca */ /* 0x000fe400000e0000 */
[----:B------:R-:W-:-:S07]  /*0850*/  R2UR UR9, R6 ;  /* 0x00000000060972ca */ /* 0x000fce00000e0000 */
[----:B0-----:R-:W-:Y:S08]  /*0860*/  @!P0 BRA `(.L_x_5) ;  /* 0x0000000000308947 */ /* 0x001ff00003800000 */
[----:B------:R-:W-:Y:S01]  /*0870*/  R2UR UR8, R7 ;  /* 0x00000000070872ca */ /* 0x000fe200000e0000 */
[----:B------:R-:W-:Y:S01]  /*0880*/  ULDC UR6, c[0x0][0x634] ;  /* 0x00018d0000067ab9 */ /* 0x000fe20000000800 */
[----:B------:R-:W-:-:S11]  /*0890*/  R2UR UR14, R6 ;  /* 0x00000000060e72ca */ /* 0x000fd600000e0000 */
[----:B------:R-:W-:-:S04]  /*08a0*/  UIADD3 UR6, UP0, UR8, UR6, URZ ;  /* 0x0000000608067290 */ /* 0x000fc8000ff1e03f */
[----:B------:R-:W-:-:S04]  /*08b0*/  UIADD3.X UR14, URZ, UR14, URZ, UP0, !UPT ;  /* 0x0000000e3f0e7290 */ /* 0x000fc800087fe43f */
[----:B------:R-:W-:-:S04]  /*08c0*/  UIMAD.WIDE.U32 UR8, UR14, UR16, URZ ;  /* 0x000000100e0872a5 */ /* 0x000fc8000f8e003f */
[----:B------:R-:W-:Y:S02]  /*08d0*/  UIMAD.WIDE.U32 UR10, UP0, UR6, UR17, UR8 ;  /* 0x00000011060a72a5 */ /* 0x000fe4000f800008 */
[----:B------:R-:W-:Y:S02]  /*08e0*/  UIMAD.WIDE.U32 UR8, UR6, UR16, URZ ;  /* 0x00000010060872a5 */ /* 0x000fe4000f8e003f */
[----:B------:R-:W-:Y:S02]  /*08f0*/  UIADD3.X UR13, URZ, URZ, URZ, UP0, !UPT ;  /* 0x0000003f3f0d7290 */ /* 0x000fe400087fe43f */
[----:B------:R-:W-:Y:S01]  /*0900*/  UIADD3 URZ, UP0, UR9, UR10, URZ ;  /* 0x0000000a093f7290 */ /* 0x000fe2000ff1e03f */
[----:B------:R-:W-:-:S03]  /*0910*/  UMOV UR12, UR11 ;  /* 0x0000000b000c7c82 */ /* 0x000fc60008000000 */
[----:B------:R-:W-:-:S12]  /*0920*/  UIMAD.WIDE.U32.X UR8, UR14, UR17, UR12, UP0 ;  /* 0x000000110e0872a5 */ /* 0x000fd800080e040c */
.L_x_5:
[----:B------:R-:W-:Y:S01]  /*0930*/  USHF.R.U64 UR40, UR8, UR15, UR9 ;  /* 0x0000000f08287299 */ /* 0x000fe20008001209 */
[----:B------:R-:W-:Y:S01]  /*0940*/  I2FP.F32.U32 R0, UR7 ;  /* 0x0000000700007c45 */ /* 0x000fe20008201000 */
[----:B------:R-:W-:Y:S01]  /*0950*/  USHF.R.U32.HI UR5, URZ, UR15, UR9 ;  /* 0x0000000f3f057299 */ /* 0x000fe20008011609 */
[----:B-1----:R-:W-:Y:S01]  /*0960*/  R2UR UR12, R2 ;  /* 0x00000000020c72ca */ /* 0x002fe200000e0000 */
[----:B------:R-:W-:Y:S02]  /*0970*/  UIADD3 UR6, UP0, URZ, -UR40, URZ ;  /* 0x800000283f067290 */ /* 0x000fe4000ff1e03f */
[----:B------:R-:W-:Y:S01]  /*0980*/  FMUL R0, R0, UR20 ;  /* 0x0000001400007c20 */ /* 0x000fe20008400000 */
[----:B------:R-:W-:Y:S01]  /*0990*/  ULDC.64 UR8, c[0x0][0x620] ;  /* 0x0001880000087ab9 */ /* 0x000fe20000000a00 */
[----:B------:R-:W-:Y:S01]  /*09a0*/  UIADD3.X UR5, URZ, ~UR5, URZ, UP0, !UPT ;  /* 0x800000053f057290 */ /* 0x000fe200087fe43f */
[----:B------:R-:W-:Y:S01]  /*09b0*/  UMOV UR10, UR18 ;  /* 0x00000012000a7c82 */ /* 0x000fe20008000000 */
[----:B------:R-:W-:-:S02]  /*09c0*/  UMOV UR11, UR19 ;  /* 0x00000013000b7c82 */ /* 0x000fc40008000000 */
[----:B------:R-:W-:Y:S01]  /*09d0*/  UIMAD UR5, UR5, UR8, URZ ;  /* 0x00000008050572a4 */ /* 0x000fe2000f8e023f */
[----:B------:R-:W0:Y:S01]  /*09e0*/  F2I.U32.TRUNC.NTZ R0, R0 ;  /* 0x0000000000007305 */ /* 0x000e22000020f000 */
[----:B------:R-:W-:Y:S02]  /*09f0*/  UIMAD.WIDE.U32 UR10, UR6, UR8, UR10 ;  /* 0x00000008060a72a5 */ /* 0x000fe4000f8e000a */
[----:B------:R-:W-:Y:S01]  /*0a00*/  UIMAD UR6, UR6, UR9, UR5 ;  /* 0x00000009060672a4 */ /* 0x000fe2000f8e0205 */
[----:B------:R-:W-:Y:S01]  /*0a10*/  ULDC UR21, c[0x0][0x658] ;  /* 0x0001960000157ab9 */ /* 0x000fe20000000800 */
[----:B------:R-:W-:Y:S02]  /*0a20*/  UMOV UR19, 0xffffffff ;  /* 0xffffffff00137882 */ /* 0x000fe40000000000 */
[----:B------:R-:W-:Y:S01]  /*0a30*/  UIADD3 UR6, UR11, UR6, URZ ;  /* 0x000000060b067290 */ /* 0x000fe2000fffe03f */
[----:B------:R-:W-:Y:S01]  /*0a40*/  ULDC UR15, c[0x0][0x618] ;  /* 0x00018600000f7ab9 */ /* 0x000fe20000000800 */
[----:B------:R-:W-:Y:S01]  /*0a50*/  ULDC.64 UR8, c[0x0][0x640] ;  /* 0x0001900000087ab9 */ /* 0x000fe20000000a00 */
[----:B------:R-:W-:Y:S01]  /*0a60*/  USHF.L.U32 UR11, UR19, UR21, URZ ;  /* 0x00000015130b7299 */ /* 0x000fe2000800063f */
[----:B------:R-:W-:Y:S01]  /*0a70*/  ISETP.NE.U32.AND P0, PT, RZ, UR8, PT ;  /* 0x00000008ff007c0c */ /* 0x000fe2000bf05070 */
[----:B------:R-:W-:-:S02]  /*0a80*/  USHF.R.U64 UR19, UR10, UR15, UR6 ;  /* 0x0000000f0a137299 */ /* 0x000fc40008001206 */
[----:B------:R-:W-:Y:S01]  /*0a90*/  USHF.R.U32.HI UR10, URZ, UR15, UR6 ;  /* 0x0000000f3f0a7299 */ /* 0x000fe20008011606 */
[----:B0-----:R-:W-:Y:S01]  /*0aa0*/  R2UR UR14, R0 ;  /* 0x00000000000e72ca */ /* 0x001fe200000e0000 */
[----:B------:R-:W-:Y:S01]  /*0ab0*/  ULDC UR17, c[0x0][0x608] ;  /* 0x0001820000117ab9 */ /* 0x000fe20000000800 */
[----:B------:R-:W-:Y:S01]  /*0ac0*/  ISETP.NE.AND.EX P0, PT, RZ, UR9, PT, P0 ;  /* 0x00000009ff007c0c */ /* 0x000fe2000bf05300 */
[----:B------:R-:W-:Y:S02]  /*0ad0*/  USHF.R.U64 UR23, UR19, UR17, UR10 ;  /* 0x0000001113177299 */ /* 0x000fe4000800120a */
[----:B------:R-:W-:Y:S01]  /*0ae0*/  USHF.R.U32.HI UR10, URZ, UR17, UR10 ;  /* 0x000000113f0a7299 */ /* 0x000fe2000801160a */
[----:B------:R-:W-:Y:S01]  /*0af0*/  UMOV UR16, 0x1 ;  /* 0x0000000100107882 */ /* 0x000fe20000000000 */
[----:B------:R-:W-:Y:S02]  /*0b00*/  UIADD3 UR12, -UR12, URZ, URZ ;  /* 0x0000003f0c0c7290 */ /* 0x000fe4000fffe13f */
[----:B------:R-:W-:-:S02]  /*0b10*/  USHF.R.U64 UR24, UR23, UR21, UR10 ;  /* 0x0000001517187299 */ /* 0x000fc4000800120a */
[----:B------:R-:W-:Y:S01]  /*0b20*/  USHF.L.U32 UR6, UR16, UR21, URZ ;  /* 0x0000001510067299 */ /* 0x000fe2000800063f */
[----:B------:R-:W-:Y:S01]  /*0b30*/  ULDC UR13, c[0x0][0x144] ;  /* 0x00005100000d7ab9 */ /* 0x000fe20000000800 */
[----:B------:R-:W-:Y:S01]  /*0b40*/  ULDC UR5, c[0x0][0x600] ;  /* 0x0001800000057ab9 */ /* 0x000fe20000000800 */
[----:B------:R-:W-:Y:S02]  /*0b50*/  ULOP3.LUT UR16, URZ, UR11, URZ, 0x33, !UPT ;  /* 0x0000000b3f107292 */ /* 0x000fe4000f8e333f */
[----:B------:R-:W-:Y:S02]  /*0b60*/  USHF.R.U32.HI UR11, URZ, UR21, UR10 ;  /* 0x000000153f0b7299 */ /* 0x000fe4000801160a */
[----:B------:R-:W-:Y:S02]  /*0b70*/  UIADD3 UR18, UR5, -0x1, URZ ;  /* 0xffffffff05127890 */ /* 0x000fe4000fffe03f */
[----:B------:R-:W-:Y:S02]  /*0b80*/  UIADD3 UR20, -UR14, URZ, URZ ;  /* 0x0000003f0e147290 */ /* 0x000fe4000fffe13f */
[----:B------:R-:W-:Y:S01]  /*0b90*/  UIMAD UR4, UR13, UR12, UR4 ;  /* 0x0000000c0d0472a4 */ /* 0x000fe2000f8e0204 */
[----:B------:R-:W-:Y:S01]  /*0ba0*/  ULDC UR25, c[0x0][0x148] ;  /* 0x0000520000197ab9 */ /* 0x000fe20000000800 */
[----:B------:R-:W-:Y:S01]  /*0bb0*/  ULDC UR21, c[0x0][0x648] ;  /* 0x0001920000157ab9 */ /* 0x000fe20000000800 */
[----:B------:R-:W-:Y:S01]  /*0bc0*/  ULDC UR22, c[0x0][0x638] ;  /* 0x00018e0000167ab9 */ /* 0x000fe20000000800 */
[----:B------:R-:W-:Y:S01]  /*0bd0*/  UMOV UR10, UR24 ;  /* 0x00000018000a7c82 */ /* 0x000fe20008000000 */
[----:B------:R-:W-:Y:S07]  /*0be0*/  @!P0 BRA `(.L_x_6) ;  /* 0x0000000000308947 */ /* 0x000fee0003800000 */
[----:B------:R-:W-:Y:S02]  /*0bf0*/  ULDC UR14, c[0x0][0x64c] ;  /* 0x00019300000e7ab9 */ /* 0x000fe40000000800 */
        /* <DEDUP_REMOVED lines=8> */
[----:B------:R-:W-:-:S07]  /*0c80*/  UIMAD.WIDE.U32.X UR8, UR17, UR9, UR14, UP0 ;  /* 0x00000009110872a5 */ /* 0x000fce00080e040e */
[----:B------:R-:W-:Y:S01]  /*0c90*/  UMOV UR10, UR8 ;  /* 0x00000008000a7c82 */ /* 0x000fe20008000000 */
[----:B------:R-:W-:-:S05]  /*0ca0*/  UMOV UR11, UR9 ;  /* 0x00000009000b7c82 */ /* 0x000fca0008000000 */
.L_x_6:
[----:B------:R-:W-:Y:S01]  /*0cb0*/  UISETP.NE.AND UP0, UPT, UR39, URZ, UPT ;  /* 0x0000003f2700728c */ /* 0x000fe2000bf05270 */
[----:B------:R-:W-:Y:S01]  /*0cc0*/  MOV R0, 0x1 ;  /* 0x0000000100007802 */ /* 0x000fe20000000f00 */
[----:B------:R-:W-:Y:S02]  /*0cd0*/  USHF.R.U64 UR8, UR10, UR21, UR11 ;  /* 0x000000150a087299 */ /* 0x000fe4000800120b */
[----:B------:R-:W-:Y:S02]  /*0ce0*/  ULOP3.LUT UR16, UR23, UR16, URZ, 0xc0, !UPT ;  /* 0x0000001017107292 */ /* 0x000fe4000f8ec03f */
[----:B------:R-:W-:Y:S02]  /*0cf0*/  ULOP3.LUT UR18, UR19, UR18, URZ, 0xc0, !UPT ;  /* 0x0000001213127292 */ /* 0x000fe4000f8ec03f */
[----:B------:R-:W-:-:S03]  /*0d00*/  UIMAD UR16, UR6, UR8, UR16 ;  /* 0x00000008061072a4 */ /* 0x000fc6000f8e0210 */
[----:B------:R-:W-:Y:S02]  /*0d10*/  @UP0 UIMAD UR4, UR25, UR20, UR7 ;  /* 0x00000014190402a4 */ /* 0x000fe4000f8e0207 */
[----:B------:R-:W-:-:S04]  /*0d20*/  UIADD3 UR7, -UR8, URZ, URZ ;  /* 0x0000003f08077290 */ /* 0x000fc8000fffe13f */
[----:B------:R-:W-:-:S03]  /*0d30*/  UIMAD UR6, UR7, UR22, UR24 ;  /* 0x00000016070672a4 */ /* 0x000fc6000f8e0218 */
[----:B------:R-:W-:Y:S01]  /*0d40*/  ULDC UR7, c[0x0][0x610] ;  /* 0x0001840000077ab9 */ /* 0x000fe20000000800 */
[----:B------:R-:W-:Y:S02]  /*0d50*/  UIMAD UR6, UR6, UR5, UR18 ;  /* 0x00000005060672a4 */ /* 0x000fe4000f8e0212 */
[----:B------:R-:W-:-:S04]  /*0d60*/  UIMAD UR4, UR16, UR7, UR4 ;  /* 0x00000007100472a4 */ /* 0x000fc8000f8e0204 */
[----:B------:R-:W-:Y:S02]  /*0d70*/  USEL UR43, UR6, UR4, !UP0 ;  /* 0x00000004062b7287 */ /* 0x000fe4000c000000 */
[----:B------:R-:W-:-:S12]  /*0d80*/  USEL UR44, UR4, UR6, !UP0 ;  /* 0x00000006042c7287 */ /* 0x000fd8000c000000 */
.L_x_4:
[----:B------:R-:W-:-:S08]  /*0d90*/  NOP ;  /* 0x0000000000007918 */ /* 0x000fd00000000000 */
[----:B------:R-:W0:Y:S02]  /*0da0*/  USETMAXREG.TRY_ALLOC.CTAPOOL UP0, 0xf0 ;  /* 0x000000f0000079c8 */ /* 0x000e240008000600 */
[----:B0-----:R-:W-:-:S13]  /*0db0*/  PLOP3.LUT P0, PT, PT, PT, UP0, 0x80, 0x0 ;  /* 0x000000000000781c */ /* 0x001fda0003f0f008 */
[----:B------:R-:W-:Y:S05]  /*0dc0*/  @!P0 BRA `(.L_x_4) ;  /* 0xfffffffc00f08947 */ /* 0x000fea000383ffff */
[----:B------:R-:W-:Y:S01]  /*0dd0*/  ULDC.64 UR4, c[0x0][0x598] ;  /* 0x0001660000047ab9 */ /* 0x000fe20000000a00 */
[----:B------:R-:W-:Y:S01]  /*0de0*/  ULDC.64 UR46, c[0x0][0x208] ;  /* 0x00008200002e7ab9 */ /* 0x000fe20000000a00 */
[----:B------:R-:W-:-:S04]  /*0df0*/  ISETP.NE.U32.AND P0, PT, RZ, UR4, PT ;  /* 0x00000004ff007c0c */ /* 0x000fc8000bf05070 */
[----:B------:R-:W-:-:S13]  /*0e00*/  ISETP.NE.AND.EX P0, PT, RZ, UR5, PT, P0 ;  /* 0x00000005ff007c0c */ /* 0x000fda000bf05300 */
[----:B------:R-:W-:Y:S05]  /*0e10*/  @!P0 BRA `(.L_x_7) ;  /* 0x00000000001c8947 */ /* 0x000fea0003800000 */
[----:B------:R-:W0:Y:S02]  /*0e20*/  LDC.64 R2, c[0x0][0x598] ;  /* 0x00016600ff027b82 */ /* 0x000e240000000a00 */
[----:B0-----:R-:W2:Y:S02]  /*0e30*/  LDG.E.64 R2, desc[UR46][R2.64] ;  /* 0x0000002e02027981 */ /* 0x001ea4000c1e1b00 */
[----:B--2---:R-:W-:-:S04]  /*0e40*/  ISETP.NE.U32.AND P0, PT, R2, RZ, PT ;  /* 0x000000ff0200720c */ /* 0x004fc80003f05070 */
[----:B------:R-:W-:-:S13]  /*0e50*/  ISETP.NE.AND.EX P0, PT, R3, RZ, PT, P0 ;  /* 0x000000ff0300720c */ /* 0x000fda0003f05300 */
[----:B------:R-:W-:Y:S05]  /*0e60*/  @!P0 BRA `(.L_x_7) ;  /* 0x0000000000088947 */ /* 0x000fea0003800000 */
[----:B------:R0:W5:Y:S01]  /*0e70*/  LD.E R2, desc[UR46][R2.64] ;  /* 0x0000002e02027980 */ /* 0x000162000c101900 */
[----:B------:R-:W-:Y:S05]  /*0e80*/  BRA `(.L_x_8) ;  /* 0x0000000000247947 */ /* 0x000fea0003800000 */
.L_x_7:
[----:B------:R-:W-:Y:S02]  /*0e90*/  ULDC.64 UR4, c[0x0][0x588] ;  /* 0x0001620000047ab9 */ /* 0x000fe40000000a00 */
[----:B------:R-:W-:-:S04]  /*0ea0*/  ISETP.NE.U32.AND P0, PT, RZ, UR4, PT ;  /* 0x00000004ff007c0c */ /* 0x000fc8000bf05070 */
[----:B------:R-:W-:-:S13]  /*0eb0*/  ISETP.NE.AND.EX P0, PT, RZ, UR5, PT, P0 ;  /* 0x00000005ff007c0c */ /* 0x000fda000bf05300 */
[----:B------:R-:W-:Y:S05]  /*0ec0*/  @!P0 BRA `(.L_x_9) ;  /* 0x00000000000c8947 */ /* 0x000fea0003800000 */
[----:B------:R-:W0:Y:S02]  /*0ed0*/  LDC.64 R2, c[0x0][0x588] ;  /* 0x00016200ff027b82 */ /* 0x000e240000000a00 */
[----:B0-----:R1:W5:Y:S01]  /*0ee0*/  LDG.E R2, desc[UR46][R2.64] ;  /* 0x0000002e02027981 */ /* 0x001362000c1e1900 */
[----:B------:R-:W-:Y:S05]  /*0ef0*/  BRA `(.L_x_8) ;  /* 0x0000000000087947 */ /* 0x000fea0003800000 */
.L_x_9:
[----:B------:R-:W-:Y:S02]  /*0f00*/  ULDC UR4, c[0x0][0x580] ;  /* 0x0001600000047ab9 */ /* 0x000fe40000000800 */
[----:B------:R-:W-:-:S07]  /*0f10*/  IMAD.U32 R2, RZ, RZ, UR4 ;  /* 0x00000004ff027e24 */ /* 0x000fce000f8e00ff */
.L_x_8:
[----:B------:R-:W-:Y:S02]  /*0f20*/  ULDC.64 UR4, c[0x0][0x5a0] ;  /* 0x0001680000047ab9 */ /* 0x000fe40000000a00 */
[----:B------:R-:W-:-:S04]  /*0f30*/  ISETP.NE.U32.AND P0, PT, RZ, UR4, PT ;  /* 0x00000004ff007c0c */ /* 0x000fc8000bf05070 */
[----:B------:R-:W-:-:S13]  /*0f40*/  ISETP.NE.AND.EX P0, PT, RZ, UR5, PT, P0 ;  /* 0x00000005ff007c0c */ /* 0x000fda000bf05300 */
[----:B------:R-:W-:Y:S05]  /*0f50*/  @!P0 BRA `(.L_x_10) ;  /* 0x00000000001c8947 */ /* 0x000fea0003800000 */
[----:B------:R-:W2:Y:S02]  /*0f60*/  LDC.64 R4, c[0x0][0x5a0] ;  /* 0x00016800ff047b82 */ /* 0x000ea40000000a00 */
[----:B--2---:R-:W2:Y:S02]  /*0f70*/  LDG.E.64 R4, desc[UR46][R4.64] ;  /* 0x0000002e04047981 */ /* 0x004ea4000c1e1b00 */
[----:B--2---:R-:W-:-:S04]  /*0f80*/  ISETP.NE.U32.AND P0, PT, R4, RZ, PT ;  /* 0x000000ff0400720c */ /* 0x004fc80003f05070 */
[----:B------:R-:W-:-:S13]  /*0f90*/  ISETP.NE.AND.EX P0, PT, R5, RZ, PT, P0 ;  /* 0x000000ff0500720c */ /* 0x000fda0003f05300 */
[----:B------:R-:W-:Y:S05]  /*0fa0*/  @!P0 BRA `(.L_x_10) ;  /* 0x0000000000088947 */ /* 0x000fea0003800000 */
[----:B------:R2:W5:Y:S01]  /*0fb0*/  LD.E R16, desc[UR46][R4.64] ;  /* 0x0000002e04107980 */ /* 0x000562000c101900 */
[----:B------:R-:W-:Y:S05]  /*0fc0*/  BRA `(.L_x_11) ;  /* 0x0000000000247947 */ /* 0x000fea0003800000 */
.L_x_10:
[----:B------:R-:W-:Y:S02]  /*0fd0*/  ULDC.64 UR4, c[0x0][0x590] ;  /* 0x0001640000047ab9 */ /* 0x000fe40000000a00 */
[----:B------:R-:W-:-:S04]  /*0fe0*/  ISETP.NE.U32.AND P0, PT, RZ, UR4, PT ;  /* 0x00000004ff007c0c */ /* 0x000fc8000bf05070 */
[----:B------:R-:W-:-:S13]  /*0ff0*/  ISETP.NE.AND.EX P0, PT, RZ, UR5, PT, P0 ;  /* 0x00000005ff007c0c */ /* 0x000fda000bf05300 */
[----:B------:R-:W-:Y:S05]  /*1000*/  @!P0 BRA `(.L_x_12) ;  /* 0x00000000000c8947 */ /* 0x000fea0003800000 */
[----:B------:R-:W2:Y:S02]  /*1010*/  LDC.64 R16, c[0x0][0x590] ;  /* 0x00016400ff107b82 */ /* 0x000ea40000000a00 */
[----:B--2---:R3:W5:Y:S01]  /*1020*/  LDG.E R16, desc[UR46][R16.64] ;  /* 0x0000002e10107981 */ /* 0x004762000c1e1900 */
[----:B------:R-:W-:Y:S05]  /*1030*/  BRA `(.L_x_11) ;  /* 0x0000000000087947 */ /* 0x000fea0003800000 */
.L_x_12:
[----:B------:R-:W-:Y:S02]  /*1040*/  ULDC UR4, c[0x0][0x584] ;  /* 0x0001610000047ab9 */ /* 0x000fe40000000800 */
[----:B------:R-:W-:-:S07]  /*1050*/  IMAD.U32 R16, RZ, RZ, UR4 ;  /* 0x00000004ff107e24 */ /* 0x000fce000f8e00ff */
.L_x_11:
[----:B------:R-:W-:-:S13]  /*1060*/  LOP3.LUT P0, RZ, R0, 0xff, RZ, 0xc0, !PT ;  /* 0x000000ff00ff7812 */ /* 0x000fda000780c0ff */
[----:B------:R-:W-:Y:S05]  /*1070*/  @!P0 EXIT ;  /* 0x000000000000894d */ /* 0x000fea0003800000 */
[----:B------:R-:W-:Y:S01]  /*1080*/  ULDC UR4, c[0x0][0x28c] ;  /* 0x0000a30000047ab9 */ /* 0x000fe20000000800 */
[----:B------:R-:W-:Y:S01]  /*1090*/  UMOV UR36, URZ ;  /* 0x0000003f00247c82 */ /* 0x000fe20008000000 */
[----:B------:R-:W-:Y:S01]  /*10a0*/  UIADD3 UR4, UR4, 0x3f, URZ ;  /* 0x0000003f04047890 */ /* 0x000fe2000fffe03f */
[----:B------:R-:W-:-:S03]  /*10b0*/  UMOV UR37, URZ ;  /* 0x0000003f00257c82 */ /* 0x000fc60008000000 */
[----:B------:R-:W-:-:S04]  /*10c0*/  USHF.R.S32.HI UR5, URZ, 0x1f, UR4 ;  /* 0x0000001f3f057899 */ /* 0x000fc80008011404 */
[----:B------:R-:W-:-:S04]  /*10d0*/  ULEA.HI UR5, UR5, UR4, URZ, 0x6 ;  /* 0x0000000405057291 */ /* 0x000fc8000f8f303f */
[----:B------:R-:W-:-:S12]  /*10e0*/  USHF.R.S32.HI UR41, URZ, 0x6, UR5 ;  /* 0x000000063f297899 */ /* 0x000fd80008011405 */
.L_x_506:
[----:B----4-:R-:W4:Y:S01]  /*10f0*/  S2R R0, SR_TID.X ;  /* 0x0000000000007919 */ /* 0x010f220000002100 */
[----:B------:R-:W0:Y:S01]  /*1100*/  S2UR UR6, SR_CgaCtaId ;  /* 0x00000000000679c3 */ /* 0x000e220000008800 */
[----:B------:R-:W-:Y:S02]  /*1110*/  UMOV UR42, 0x400 ;  /* 0x00000400002a7882 */ /* 0x000fe40000000000 */
[----:B0-----:R-:W-:Y:S01]  /*1120*/  ULEA UR42, UR6, UR42, 0x18 ;  /* 0x0000002a062a7291 */ /* 0x001fe2000f8ec03f */
[----:B----4-:R-:W-:-:S04]  /*1130*/  LOP3.LUT R0, R0, 0x80, RZ, 0xc0, !PT ;  /* 0x0000008000007812 */ /* 0x010fc800078ec0ff */
[----:B------:R-:W-:-:S06]  /*1140*/  SHF.R.U32.HI R0, RZ, 0x7, R0 ;  /* 0x00000007ff007819 */ /* 0x000fcc0000011600 */
[----:B------:R-:W0:Y:S02]  /*1150*/  SHFL.IDX PT, R0, R0, RZ, 0x1f ;  /* 0x00001fff00007589 */ /* 0x000e2400000e0000 */
[----:B0-----:R-:W-:-:S13]  /*1160*/  R2UR UR4, R0 ;  /* 0x00000000000472ca */ /* 0x001fda00000e0000 */
[----:B------:R-:W-:-:S04]  /*1170*/  ULEA.HI UR5, UR4, UR4, URZ, 0x1 ;  /* 0x0000000404057291 */ /* 0x000fc8000f8f083f */
[----:B------:R-:W-:-:S04]  /*1180*/  ULOP3.LUT UR5, UR5, 0x7fffe, URZ, 0xc0, !UPT ;  /* 0x0007fffe05057892 */ /* 0x000fc8000f8ec03f */
[----:B------:R-:W-:-:S03]  /*1190*/  UIADD3 UR5, UR4, -UR5, URZ ;  /* 0x8000000504057290 */ /* 0x000fc6000fffe03f */
[----:B------:R-:W-:Y:S01]  /*11a0*/  ULDC UR4, c[0x0][0x28c] ;  /* 0x0000a30000047ab9 */ /* 0x000fe20000000800 */
[----:B------:R-:W-:Y:S01]  /*11b0*/  ULEA UR5, UR5, UR42, 0xd ;  /* 0x0000002a05057291 */ /* 0x000fe2000f8e683f */
[----:B------:R-:W-:-:S03]  /*11c0*/  ISETP.LT.AND P0, PT, RZ, UR4, PT ;  /* 0x00000004ff007c0c */ /* 0x000fc6000bf01270 */
[----:B------:R-:W-:-:S04]  /*11d0*/  UIADD3 UR5, UR5, 0x100, URZ ;  /* 0x0000010005057890 */ /* 0x000fc8000fffe03f */
[----:B------:R-:W-:-:S04]  /*11e0*/  USHF.R.U32.HI UR5, URZ, 0x4, UR5 ;  /* 0x000000043f057899 */ /* 0x000fc80008011605 */
[----:B------:R-:W-:Y:S02]  /*11f0*/  ULOP3.LUT UR45, UR5, 0x3fff, URZ, 0xc0, !UPT ;  /* 0x00003fff052d7892 */ /* 0x000fe4000f8ec03f */
[----:B---3--:R-:W-:Y:S10]  /*1200*/  @P0 BRA `(.L_x_13) ;  /* 0x0000000000400947 */ /* 0x008ff40003800000 */
[----:B------:R-:W-:Y:S01]  /*1210*/  MOV R0, 0x0 ;  /* 0x0000000000007802 */ /* 0x000fe20000000f00 */
[----:B------:R-:W-:Y:S01]  /*1220*/  ULDC.64 UR4, c[0x4][0x68] ;  /* 0x01001a0000047ab9 */ /* 0x000fe20000000a00 */
[----:B------:R-:W-:Y:S01]  /*1230*/  ULDC.64 UR6, c[0x4][0x8] ;  /* 0x0100020000067ab9 */ /* 0x000fe20000000a00 */
[----:B--2---:R-:W-:Y:S01]  /*1240*/  IMAD.U32 R4, RZ, RZ, UR4 ;  /* 0x00000004ff047e24 */ /* 0x004fe2000f8e00ff */
[----:B------:R0:W2:Y:S01]  /*1250*/  LDC.64 R14, c[0x4][R0] ;  /* 0x01000000000e7b82 */ /* 0x0000a20000000a00 */
[----:B------:R-:W-:Y:S01]  /*1260*/  IMAD.U32 R5, RZ, RZ, UR5 ;  /* 0x00000005ff057e24 */ /* 0x000fe2000f8e00ff */
[----:B------:R-:W-:Y:S01]  /*1270*/  ULDC.64 UR4, c[0x4][0x70] ;  /* 0x01001c0000047ab9 */ /* 0x000fe20000000a00 */
[----:B------:R-:W-:Y:S01]  /*1280*/  IMAD.U32 R10, RZ, RZ, UR6 ;  /* 0x00000006ff0a7e24 */ /* 0x000fe2000f8e00ff */
[----:B------:R-:W-:Y:S01]  /*1290*/  MOV R7, UR5 ;  /* 0x0000000500077c02 */ /* 0x000fe20008000f00 */
[----:B------:R-:W-:Y:S02]  /*12a0*/  IMAD.U32 R6, RZ, RZ, UR4 ;  /* 0x00000004ff067e24 */ /* 0x000fe4000f8e00ff */
[----:B------:R-:W-:-:S02]  /*12b0*/  IMAD.U32 R11, RZ, RZ, UR7 ;  /* 0x00000007ff0b7e24 */ /* 0x000fc4000f8e00ff */
[----:B------:R-:W-:Y:S02]  /*12c0*/  IMAD.MOV.U32 R8, RZ, RZ, 0x1e1 ;  /* 0x000001e1ff087424 */ /* 0x000fe400078e00ff */
[----:B------:R-:W-:Y:S02]  /*12d0*/  IMAD.MOV.U32 R12, RZ, RZ, 0x1 ;  /* 0x00000001ff0c7424 */ /* 0x000fe400078e00ff */
[----:B0-----:R-:W-:-:S07]  /*12e0*/  IMAD.MOV.U32 R13, RZ, RZ, RZ ;  /* 0x000000ffff0d7224 */ /* 0x001fce00078e00ff */
[----:B------:R-:W-:-:S07]  /*12f0*/  LEPC R20, `(.L_x_13) ;  /* 0x000000001014794e */ /* 0x000fce0000000000 */
[----:B-123-5:R-:W-:Y:S05]  /*1300*/  CALL.ABS.NOINC R14 ;  /* 0x000000000e007343 */ /* 0x02efea0003c00000 */
.L_x_13:
[----:B------:R-:W-:-:S06]  /*1310*/  ULOP3.LUT UR4, UR38, 0x1, URZ, 0xfc, !UPT ;  /* 0x0000000126047892 */ /* 0x000fcc000f8efc3f */
[----:B------:R-:W-:-:S04]  /*1320*/  MOV R0, UR4 ;  /* 0x0000000400007c02 */ /* 0x000fc80008000f00 */
[----:B------:R-:W-:-:S13]  /*1330*/  ISETP.NE.AND P0, PT, R0, 0x3, PT ;  /* 0x000000030000780c */ /* 0x000fda0003f05270 */
[----:B------:R-:W-:Y:S05]  /*1340*/  @!P0 BRA `(.L_x_14) ;  /* 0x0000000000048947 */ /* 0x000fea0003800000 */
[----:B------:R-:W-:Y:S01]  /*1350*/  BPT.TRAP 0x1 ;  /* 0x000000040000795c */ /* 0x000fe20000300000 */
.L_x_14:
[----:B-1----:R-:W-:Y:S02]  /*1360*/  IMAD.U32 R3, RZ, RZ, UR37 ;  /* 0x00000025ff037e24 */ /* 0x002fe4000f8e00ff */
[----:B------:R-:W-:-:S03]  /*1370*/  IMAD.U32 R0, RZ, RZ, UR36 ;  /* 0x00000024ff007e24 */ /* 0x000fc6000f8e00ff */
[----:B------:R-:W-:Y:S02]  /*1380*/  LEA R3, R3, UR42, 0x3 ;  /* 0x0000002a03037c11 */ /* 0x000fe4000f8e18ff */
[----:B------:R-:W-:-:S04]  /*1390*/  SHF.L.U32 R0, R0, 0x1f, RZ ;  /* 0x0000001f00007819 */ /* 0x000fc800000006ff */
[----:B------:R0:W1:Y:S01]  /*13a0*/  SYNCS.PHASECHK.TRANS64.TRYWAIT P1, [R3+URZ], R0 ;  /* 0x00000000030075a7 */ /* 0x000062000802017f */
[----:B------:R-:W-:Y:S05]  /*13b0*/  @!P0 BRA `(.L_x_15) ;  /* 0x0000000000048947 */ /* 0x000fea0003800000 */
[----:B------:R-:W-:Y:S01]  /*13c0*/  BPT.TRAP 0x1 ;  /* 0x000000040000795c */ /* 0x000fe20000300000 */
.L_x_15:
[----:B-1----:R-:W-:Y:S05]  /*13d0*/  @P1 BRA `(.L_x_16) ;  /* 0x0000000000081947 */ /* 0x002fea0003800000 */
[----:B------:R-:W1:Y:S02]  /*13e0*/  SYNCS.PHASECHK.TRANS64.TRYWAIT P1, [R3+URZ], R0 ;  /* 0x00000000030075a7 */ /* 0x000e64000802017f */
[----:B-1----:R-:W-:Y:S05]  /*13f0*/  @!P1 BRA `(.L_x_17) ;  /* 0x0000016800389947 */ /* 0x002fea0003800000 */
.L_x_16:
[----:B------:R-:W-:-:S04]  /*1400*/  UISETP.LT.AND UP0, UPT, UR41, 0x1, UPT ;  /* 0x000000012900788c */ /* 0x000fc8000bf01270 */
[----:B------:R-:W-:-:S06]  /*1410*/  USEL UR4, UR41, 0x1, UP0 ;  /* 0x0000000129047887 */ /* 0x000fcc0008000000 */
[----:B--2---:R-:W-:Y:S01]  /*1420*/  IMAD.U32 R4, RZ, RZ, UR4 ;  /* 0x00000004ff047e24 */ /* 0x004fe2000f8e00ff */
[----:B------:R-:W-:Y:S05]  /*1430*/  WARPSYNC.ALL ;  /* 0x0000000000007948 */ /* 0x000fea0003800000 */
[----:B------:R-:W-:-:S04]  /*1440*/  IADD3 R4, -R4, UR41, RZ ;  /* 0x0000002904047c10 */ /* 0x000fc8000fffe1ff */
[----:B------:R-:W-:Y:S01]  /*1450*/  ISETP.GE.AND P1, PT, R4, 0x1, PT ;  /* 0x000000010400780c */ /* 0x000fe20003f26270 */
[----:B------:R-:W-:Y:S01]  /*1460*/  UIADD3 UR4, UR42, 0x24100, URZ ;  /* 0x000241002a047890 */ /* 0x000fe2000fffe03f */
[----:B------:R-:W-:Y:S01]  /*1470*/  WARPGROUP.ARRIVE ;  /* 0x00000000000079c5 */ /* 0x000fe20000000000 */
[----:B------:R-:W-:Y:S02]  /*1480*/  ULOP3.LUT UR32, UR45, 0x10000, URZ, 0xfc, !UPT ;  /* 0x000100002d207892 */ /* 0x000fe4000f8efc3f */
[----:B------:R-:W-:Y:S02]  /*1490*/  USHF.R.U32.HI UR4, URZ, 0x4, UR4 ;  /* 0x000000043f047899 */ /* 0x000fe40008011604 */
[----:B------:R-:W-:Y:S02]  /*14a0*/  UIMAD UR34, UR37, 0xc00, UR32 ;  /* 0x00000c00252278a4 */ /* 0x000fe4000f8e0220 */
[----:B------:R-:W-:Y:S01]  /*14b0*/  ULOP3.LUT UR4, UR4, 0x3fff, URZ, 0xc0, !UPT ;  /* 0x00003fff04047892 */ /* 0x000fe2000f8ec03f */
[----:B------:R-:W-:Y:S01]  /*14c0*/  UMOV UR13, 0x40000040 ;  /* 0x40000040000d7882 */ /* 0x000fe20000000000 */
[----:B------:R-:W-:-:S02]  /*14d0*/  UMOV UR15, 0x40000040 ;  /* 0x40000040000f7882 */ /* 0x000fc40000000000 */
[----:B------:R-:W-:Y:S01]  /*14e0*/  ULOP3.LUT UR33, UR4, 0x10000, URZ, 0xfc, !UPT ;  /* 0x0001000004217892 */ /* 0x000fe2000f8efc3f */
[----:B------:R-:W-:Y:S01]  /*14f0*/  UMOV UR12, UR34 ;  /* 0x00000022000c7c82 */ /* 0x000fe20008000000 */
[----:B------:R-:W-:Y:S02]  /*1500*/  UMOV UR17, UR13 ;  /* 0x0000000d00117c82 */ /* 0x000fe40008000000 */
[----:B------:R-:W-:Y:S01]  /*1510*/  UIMAD UR35, UR37, 0x500, UR33 ;  /* 0x00000500252378a4 */ /* 0x000fe2000f8e0221 */
[----:B------:R-:W-:Y:S01]  /*1520*/  UMOV UR16, UR12 ;  /* 0x0000000c00107c82 */ /* 0x000fe20008000000 */
[----:B------:R-:W-:Y:S02]  /*1530*/  UMOV UR19, 0x40000040 ;  /* 0x4000004000137882 */ /* 0x000fe40000000000 */
[----:B------:R-:W-:Y:S02]  /*1540*/  UIADD3 UR18, UR35, 0x100, URZ ;  /* 0x0000010023127890 */ /* 0x000fe4000fffe03f */
[----:B------:R-:W-:-:S02]  /*1550*/  UIADD3 UR26, UR35, 0x200, URZ ;  /* 0x00000200231a7890 */ /* 0x000fc4000fffe03f */
[----:B------:R-:W-:Y:S01]  /*1560*/  UMOV UR14, UR35 ;  /* 0x00000023000e7c82 */ /* 0x000fe20008000000 */
[----:B------:R-:W-:Y:S01]  /*1570*/  UMOV UR24, UR12 ;  /* 0x0000000c00187c82 */ /* 0x000fe20008000000 */
[----:B------:R-:W-:Y:S01]  /*1580*/  HGMMA.64x32x16.F32.BF16 R20, gdesc[UR12], RZ, !UPT, gsb0 ;  /* 0x006000000c1479f0 */ /* 0x000fe2000c0018ff */
[----:B------:R-:W-:Y:S01]  /*1590*/  UMOV UR25, UR13 ;  /* 0x0000000d00197c82 */ /* 0x000fe20008000000 */
[----:B------:R-:W-:Y:S01]  /*15a0*/  UMOV UR27, 0x40000040 ;  /* 0x40000040001b7882 */ /* 0x000fe20000000000 */
[----:B------:R-:W-:Y:S01]  /*15b0*/  UIADD3 UR6, UR35, 0x300, URZ ;  /* 0x0000030023067890 */ /* 0x000fe2000fffe03f */
[----:B------:R-:W-:Y:S01]  /*15c0*/  UMOV UR4, UR12 ;  /* 0x0000000c00047c82 */ /* 0x000fe20008000000 */
[----:B------:R-:W-:Y:S01]  /*15d0*/  UMOV UR5, UR13 ;  /* 0x0000000d00057c82 */ /* 0x000fe20008000000 */
[----:B------:R-:W-:Y:S01]  /*15e0*/  UMOV UR7, 0x40000040 ;  /* 0x4000004000077882 */ /* 0x000fe20000000000 */
[----:B------:R-:W-:Y:S01]  /*15f0*/  UIADD3 UR10, UR35, 0x400, URZ ;  /* 0x00000400230a7890 */ /* 0x000fe2000fffe03f */
[----:B------:R-:W-:Y:S01]  /*1600*/  UMOV UR8, UR12 ;  /* 0x0000000c00087c82 */ /* 0x000fe20008000000 */
[----:B------:R-:W-:Y:S01]  /*1610*/  UMOV UR9, UR13 ;  /* 0x0000000d00097c82 */ /* 0x000fe20008000000 */
[----:B------:R-:W-:Y:S01]  /*1620*/  UMOV UR11, 0x40000040 ;  /* 0x40000040000b7882 */ /* 0x000fe20000000000 */
[----:B------:R-:W-:-:S02]  /*1630*/  UIADD3 UR20, UR34, 0x400, URZ ;  /* 0x0000040022147890 */ /* 0x000fc4000fffe03f */
[----:B------:R-:W-:Y:S01]  /*1640*/  UIADD3 UR21, UR34, 0x800, URZ ;  /* 0x0000080022157890 */ /* 0x000fe2000fffe03f */
[----:B------:R-:W-:Y:S01]  /*1650*/  UMOV UR22, UR14 ;  /* 0x0000000e00167c82 */ /* 0x000fe20008000000 */
[----:B------:R-:W-:Y:S01]  /*1660*/  UMOV UR23, UR15 ;  /* 0x0000000f00177c82 */ /* 0x000fe20008000000 */
[----:B------:R-:W-:Y:S01]  /*1670*/  UMOV UR13, 0x40000040 ;  /* 0x40000040000d7882 */ /* 0x000fe20000000000 */
[----:B------:R-:W-:-:S03]  /*1680*/  UIADD3 UR28, UR34, 0x2, URZ ;  /* 0x00000002221c7890 */ /* 0x000fc6000fffe03f */
[----:B------:R-:W-:Y:S01]  /*1690*/  UMOV UR12, UR21 ;  /* 0x00000015000c7c82 */ /* 0x000fe20008000000 */
[----:B------:R-:W-:Y:S01]  /*16a0*/  UIADD3 UR30, UR35, 0x2, URZ ;  /* 0x00000002231e7890 */ /* 0x000fe2000fffe03f */
[----:B------:R-:W-:Y:S01]  /*16b0*/  UMOV UR29, 0x40000040 ;  /* 0x40000040001d7882 */ /* 0x000fe20000000000 */
[----:B------:R-:W-:Y:S01]  /*16c0*/  UMOV UR31, 0x40000040 ;  /* 0x40000040001f7882 */ /* 0x000fe20000000000 */
[----:B------:R-:W-:Y:S02]  /*16d0*/  WARPGROUP.DEPBAR.LE gsb0, 0x0 ;  /* 0x00008000000079c5 */ /* 0x000fe40000010000 */
[----:B------:R-:W-:Y:S01]  /*16e0*/  WARPGROUP.ARRIVE ;  /* 0x00000000000079c5 */ /* 0x000fe20000000000 */
[----:B------:R-:W-:Y:S01]  /*16f0*/  IMAD.MOV.U32 R19, RZ, RZ, R20 ;  /* 0x000000ffff137224 */ /* 0x000fe200078e0014 */
[----:B---3--:R-:W-:Y:S01]  /*1700*/  MOV R17, R22 ;  /* 0x0000001600117202 */ /* 0x008fe20000000f00 */
[----:B------:R-:W-:Y:S01]  /*1710*/  IMAD.MOV.U32 R18, RZ, RZ, R21 ;  /* 0x000000ffff127224 */ /* 0x000fe200078e0015 */
[----:B------:R-:W-:Y:S01]  /*1720*/  MOV R10, R28 ;  /* 0x0000001c000a7202 */ /* 0x000fe20000000f00 */
[----:B------:R-:W-:Y:S01]  /*1730*/  IMAD.MOV.U32 R15, RZ, RZ, R23 ;  /* 0x000000ffff0f7224 */ /* 0x000fe200078e0017 */
[----:B------:R-:W-:Y:S01]  /*1740*/  HGMMA.64x32x16.F32.BF16 R200, gdesc[UR16], RZ, !UPT, gsb0 ;  /* 0x0060000010c879f0 */ /* 0x000fe2000c0018ff */
[----:B------:R-:W-:Y:S01]  /*1750*/  IMAD.MOV.U32 R14, RZ, RZ, R24 ;  /* 0x000000ffff0e7224 */ /* 0x000fe200078e0018 */
[----:B01----:R-:W-:Y:S01]  /*1760*/  MOV R3, R34 ;  /* 0x0000002200037202 */ /* 0x003fe20000000f00 */
[----:B------:R-:W-:-:S02]  /*1770*/  IMAD.MOV.U32 R13, RZ, RZ, R25 ;  /* 0x000000ffff0d7224 */ /* 0x000fc400078e0019 */
[----:B------:R-:W-:Y:S02]  /*1780*/  IMAD.MOV.U32 R12, RZ, RZ, R26 ;  /* 0x000000ffff0c7224 */ /* 0x000fe400078e001a */
[----:B------:R-:W-:Y:S02]  /*1790*/  IMAD.MOV.U32 R11, RZ, RZ, R27 ;  /* 0x000000ffff0b7224 */ /* 0x000fe400078e001b */
[----:B------:R-:W-:Y:S02]  /*17a0*/  IMAD.MOV.U32 R9, RZ, RZ, R29 ;  /* 0x000000ffff097224 */ /* 0x000fe400078e001d */
[----:B------:R-:W-:Y:S02]  /*17b0*/  IMAD.MOV.U32 R8, RZ, RZ, R30 ;  /* 0x000000ffff087224 */ /* 0x000fe400078e001e */
[----:B------:R-:W-:Y:S02]  /*17c0*/  IMAD.MOV.U32 R7, RZ, RZ, R31 ;  /* 0x000000ffff077224 */ /* 0x000fe400078e001f */
[----:B------:R-:W-:-:S02]  /*17d0*/  IMAD.MOV.U32 R6, RZ, RZ, R32 ;  /* 0x000000ffff067224 */ /* 0x000fc400078e0020 */
[----:B------:R-:W-:Y:S02]  /*17e0*/  IMAD.MOV.U32 R5, RZ, RZ, R33 ;  /* 0x000000ffff057224 */ /* 0x000fe400078e0021 */
[----:B------:R-:W-:Y:S01]  /*17f0*/  IMAD.MOV.U32 R0, RZ, RZ, R35 ;  /* 0x000000ffff007224 */ /* 0x000fe200078e0023 */
[----:B------:R-:W-:Y:S02]  /*1800*/  WARPGROUP.DEPBAR.LE gsb0, 0x0 ;  /* 0x00008000000079c5 */ /* 0x000fe40000010000 */
[----:B------:R-:W-:Y:S01]  /*1810*/  WARPGROUP.ARRIVE ;  /* 0x00000000000079c5 */ /* 0x000fe20000000000 */
[----:B------:R0:W-:Y:S04]  /*1820*/  STL.64 [R1+0x1c0], R214 ;  /* 0x0001c0d601007387 */ /* 0x0001e80000100a00 */
[----:B------:R1:W-:Y:S01]  /*1830*/  STL.64 [R1+0x1b8], R212 ;  /* 0x0001b8d401007387 */ /* 0x0003e20000100a00 */
[----:B------:R-:W-:Y:S03]  /*1840*/  HGMMA.64x32x16.F32.BF16 R152, gdesc[UR24], RZ, !UPT, gsb0 ;  /* 0x00600000189879f0 */ /* 0x000fe6000c0018ff */
[----:B------:R2:W-:Y:S04]  /*1850*/  STL.64 [R1+0x1b0], R210 ;  /* 0x0001b0d201007387 */ /* 0x0005e80000100a00 */
[----:B------:R3:W-:Y:S01]  /*1860*/  STL.64 [R1+0x1a8], R208 ;  /* 0x0001a8d001007387 */ /* 0x0007e20000100a00 */
[----:B0-----:R-:W-:-:S02]  /*1870*/  IMAD.MOV.U32 R214, RZ, RZ, R3 ;  /* 0x000000ffffd67224 */ /* 0x001fc400078e0003 */
[----:B------:R-:W-:Y:S01]  /*1880*/  IMAD.MOV.U32 R215, RZ, RZ, R0 ;  /* 0x000000ffffd77224 */ /* 0x000fe200078e0000 */
[----:B------:R0:W-:Y:S01]  /*1890*/  STL.64 [R1+0x1a0], R206 ;  /* 0x0001a0ce01007387 */ /* 0x0001e20000100a00 */
[----:B-1----:R-:W-:Y:S02]  /*18a0*/  IMAD.MOV.U32 R212, RZ, RZ, R6 ;  /* 0x000000ffffd47224 */ /* 0x002fe400078e0006 */
[----:B------:R-:W-:Y:S01]  /*18b0*/  IMAD.MOV.U32 R213, RZ, RZ, R5 ;  /* 0x000000ffffd57224 */ /* 0x000fe200078e0005 */
[----:B------:R1:W-:Y:S01]  /*18c0*/  STL.64 [R1+0x198], R204 ;  /* 0x000198cc01007387 */ /* 0x0003e20000100a00 */
[----:B--2---:R-:W-:Y:S01]  /*18d0*/  MOV R210, R8 ;  /* 0x0000000800d27202 */ /* 0x004fe20000000f00 */
[----:B------:R-:W-:Y:S02]  /*18e0*/  IMAD.MOV.U32 R211, RZ, RZ, R7 ;  /* 0x000000ffffd37224 */ /* 0x000fe400078e0007 */
[----:B---3--:R-:W-:Y:S01]  /*18f0*/  IMAD.MOV.U32 R208, RZ, RZ, R10 ;  /* 0x000000ffffd07224 */ /* 0x008fe200078e000a */
[----:B------:R2:W-:Y:S01]  /*1900*/  STL.64 [R1+0x190], R202 ;  /* 0x000190ca01007387 */ /* 0x0005e20000100a00 */
[----:B------:R-:W-:-:S02]  /*1910*/  IMAD.MOV.U32 R209, RZ, RZ, R9 ;  /* 0x000000ffffd17224 */ /* 0x000fc400078e0009 */
[----:B0-----:R-:W-:Y:S01]  /*1920*/  IMAD.MOV.U32 R206, RZ, RZ, R12 ;  /* 0x000000ffffce7224 */ /* 0x001fe200078e000c */
[----:B------:R0:W-:Y:S01]  /*1930*/  STL.64 [R1+0x188], R200 ;  /* 0x000188c801007387 */ /* 0x0001e20000100a00 */
[----:B------:R-:W-:Y:S01]  /*1940*/  IMAD.MOV.U32 R207, RZ, RZ, R11 ;  /* 0x000000ffffcf7224 */ /* 0x000fe200078e000b */
[----:B-1----:R-:W-:Y:S01]  /*1950*/  MOV R204, R14 ;  /* 0x0000000e00cc7202 */ /* 0x002fe20000000f00 */
[----:B------:R-:W-:Y:S02]  /*1960*/  IMAD.MOV.U32 R205, RZ, RZ, R13 ;  /* 0x000000ffffcd7224 */ /* 0x000fe400078e000d */
[----:B--2---:R-:W-:Y:S02]  /*1970*/  IMAD.MOV.U32 R202, RZ, RZ, R17 ;  /* 0x000000ffffca7224 */ /* 0x004fe400078e0011 */
[----:B------:R-:W-:Y:S02]  /*1980*/  IMAD.MOV.U32 R203, RZ, RZ, R15 ;  /* 0x000000ffffcb7224 */ /* 0x000fe400078e000f */
[----:B0-----:R-:W-:-:S02]  /*1990*/  IMAD.MOV.U32 R200, RZ, RZ, R19 ;  /* 0x000000ffffc87224 */ /* 0x001fc400078e0013 */
[----:B------:R-:W-:Y:S01]  /*19a0*/  IMAD.MOV.U32 R201, RZ, RZ, R18 ;  /* 0x000000ffffc97224 */ /* 0x000fe200078e0012 */
[----:B------:R-:W-:Y:S02]  /*19b0*/  WARPGROUP.DEPBAR.LE gsb0, 0x0 ;  /* 0x00008000000079c5 */ /* 0x000fe40000010000 */
[----:B------:R-:W-:-:S06]  /*19c0*/  WARPGROUP.ARRIVE ;  /* 0x00000000000079c5 */ /* 0x000fcc0000000000 */
[----:B------:R-:W-:Y:S03]  /*19d0*/  HGMMA.64x32x16.F32.BF16 R104, gdesc[UR4], RZ, !UPT, gsb0 ;  /* 0x00600000046879f0 */ /* 0x000fe6000c0018ff */
[----:B------:R-:W-:Y:S02]  /*19e0*/  WARPGROUP.DEPBAR.LE gsb0, 0x0 ;  /* 0x00008000000079c5 */ /* 0x000fe40000010000 */
[----:B------:R-:W-:-:S06]  /*19f0*/  WARPGROUP.ARRIVE ;  /* 0x00000000000079c5 */ /* 0x000fcc0000000000 */
[----:B------:R-:W-:Y:S01]  /*1a00*/  HGMMA.64x32x16.F32.BF16 R56, gdesc[UR8], RZ, !UPT, gsb0 ;  /* 0x00600000083879f0 */ /* 0x000fe2000c0018ff */
[----:B------:R-:W-:Y:S01]  /*1a10*/  UMOV UR8, UR20 ;  /* 0x0000001400087c82 */ /* 0x000fe20008000000 */
[----:B------:R-:W-:Y:S01]  /*1a20*/  UMOV UR9, 0x40000040 ;  /* 0x4000004000097882 */ /* 0x000fe20000000000 */
[----:B------:R-:W-:Y:S01]  /*1a30*/  UMOV UR4, UR8 ;  /* 0x0000000800047c82 */ /* 0x000fe20008000000 */
[----:B------:R-:W-:Y:S01]  /*1a40*/  UMOV UR5, UR9 ;  /* 0x0000000900057c82 */ /* 0x000fe20008000000 */
[----:B------:R-:W-:Y:S01]  /*1a50*/  UMOV UR24, UR8 ;  /* 0x0000000800187c82 */ /* 0x000fe20008000000 */
[----:B------:R-:W-:Y:S01]  /*1a60*/  UMOV UR25, UR9 ;  /* 0x0000000900197c82 */ /* 0x000fe20008000000 */
[----:B------:R-:W-:Y:S01]  /*1a70*/  UMOV UR16, UR8 ;  /* 0x0000000800107c82 */ /* 0x000fe20008000000 */
[----:B------:R-:W-:Y:S01]  /*1a80*/  UMOV UR17, UR9 ;  /* 0x0000000900117c82 */ /* 0x000fe20008000000 */
[----:B------:R-:W-:Y:S01]  /*1a90*/  UMOV UR20, UR8 ;  /* 0x0000000800147c82 */ /* 0x000fe20008000000 */
[----:B------:R-:W-:Y:S01]  /*1aa0*/  UMOV UR21, UR9 ;  /* 0x0000000900157c82 */ /* 0x000fe20008000000 */
[----:B------:R-:W-:-:S02]  /*1ab0*/  WARPGROUP.DEPBAR.LE gsb0, 0x0 ;  /* 0x00008000000079c5 */ /* 0x000fc40000010000 */
[----:B------:R-:W-:-:S06]  /*1ac0*/  WARPGROUP.ARRIVE ;  /* 0x00000000000079c5 */ /* 0x000fcc0000000000 */
[----:B------:R-:W-:Y:S01]  /*1ad0*/  HGMMA.64x32x16.F32.BF16 R40, gdesc[UR8], RZ, !UPT, gsb0 ;  /* 0x00600000082879f0 */ /* 0x000fe2000c0018ff */
[----:B------:R-:W-:Y:S01]  /*1ae0*/  UMOV UR8, UR28 ;  /* 0x0000001c00087c82 */ /* 0x000fe20008000000 */
[----:B------:R-:W-:Y:S01]  /*1af0*/  UMOV UR9, UR29 ;  /* 0x0000001d00097c82 */ /* 0x000fe20008000000 */
[----:B------:R-:W-:Y:S02]  /*1b00*/  WARPGROUP.DEPBAR.LE gsb0, 0x0 ;  /* 0x00008000000079c5 */ /* 0x000fe40000010000 */
        /* <DEDUP_REMOVED lines=17> */
[----:B------:R-:W-:Y:S01]  /*1c20*/  UIADD3 UR22, UR35, 0x202, URZ ;  /* 0x0000020223167890 */ /* 0x000fe2000fffe03f */
[----:B------:R-:W-:Y:S01]  /*1c30*/  UMOV UR20, UR28 ;  /* 0x0000001c00147c82 */ /* 0x000fe20008000000 */
[----:B------:R-:W-:Y:S01]  /*1c40*/  UMOV UR21, UR29 ;  /* 0x0000001d00157c82 */ /* 0x000fe20008000000 */
[----:B------:R-:W-:Y:S02]  /*1c50*/  WARPGROUP.DEPBAR.LE gsb0, 0x0 ;  /* 0x00008000000079c5 */ /* 0x000fe40000010000 */
[----:B------:R-:W-:Y:S01]  /*1c60*/  WARPGROUP.ARRIVE ;  /* 0x00000000000079c5 */ /* 0x000fe20000000000 */
[----:B------:R-:W-:Y:S01]  /*1c70*/  IMAD.MOV.U32 R14, RZ, RZ, R24 ;  /* 0x000000ffff0e7224 */ /* 0x000fe200078e0018 */
[----:B------:R-:W-:Y:S01]  /*1c80*/  MOV R12, R26 ;  /* 0x0000001a000c7202 */ /* 0x000fe20000000f00 */
[----:B------:R-:W-:Y:S01]  /*1c90*/  IMAD.MOV.U32 R13, RZ, RZ, R25 ;  /* 0x000000ffff0d7224 */ /* 0x000fe200078e0019 */
[----:B------:R-:W-:Y:S01]  /*1ca0*/  MOV R6, R32 ;  /* 0x0000002000067202 */ /* 0x000fe20000000f00 */
[----:B------:R-:W-:Y:S01]  /*1cb0*/  IMAD.MOV.U32 R11, RZ, RZ, R27 ;  /* 0x000000ffff0b7224 */ /* 0x000fe200078e001b */
[----:B------:R-:W-:Y:S01]  /*1cc0*/  HGMMA.64x32x16.F32.BF16 R216, gdesc[UR12], RZ, !UPT, gsb0 ;  /* 0x006000000cd879f0 */ /* 0x000fe2000c0018ff */
[----:B------:R-:W-:Y:S01]  /*1cd0*/  UMOV UR14, UR18 ;  /* 0x00000012000e7c82 */ /* 0x000fe20008000000 */
[----:B------:R-:W-:Y:S01]  /*1ce0*/  UMOV UR15, UR19 ;  /* 0x00000013000f7c82 */ /* 0x000fe20008000000 */
[----:B------:R-:W-:Y:S01]  /*1cf0*/  IMAD.MOV.U32 R10, RZ, RZ, R28 ;  /* 0x000000ffff0a7224 */ /* 0x000fe200078e001c */
[----:B------:R-:W-:Y:S01]  /*1d00*/  UMOV UR18, UR10 ;  /* 0x0000000a00127c82 */ /* 0x000fe20008000000 */
[----:B------:R-:W-:Y:S01]  /*1d10*/  IMAD.MOV.U32 R9, RZ, RZ, R29 ;  /* 0x000000ffff097224 */ /* 0x000fe200078e001d */
[----:B------:R-:W-:Y:S01]  /*1d20*/  UMOV UR19, UR11 ;  /* 0x0000000b00137c82 */ /* 0x000fe20008000000 */
[----:B------:R-:W-:Y:S01]  /*1d30*/  IMAD.MOV.U32 R8, RZ, RZ, R30 ;  /* 0x000000ffff087224 */ /* 0x000fe200078e001e */
[----:B------:R-:W-:Y:S01]  /*1d40*/  UMOV UR23, 0x40000040 ;  /* 0x4000004000177882 */ /* 0x000fe20000000000 */
[----:B------:R-:W-:Y:S01]  /*1d50*/  IMAD.MOV.U32 R7, RZ, RZ, R31 ;  /* 0x000000ffff077224 */ /* 0x000fe200078e001f */
[----:B------:R-:W-:Y:S01]  /*1d60*/  MOV R19, R20 ;  /* 0x0000001400137202 */ /* 0x000fe20000000f00 */
[----:B------:R-:W-:-:S02]  /*1d70*/  IMAD.MOV.U32 R5, RZ, RZ, R33 ;  /* 0x000000ffff057224 */ /* 0x000fc400078e0021 */
[----:B------:R-:W-:Y:S02]  /*1d80*/  IMAD.MOV.U32 R3, RZ, RZ, R34 ;  /* 0x000000ffff037224 */ /* 0x000fe400078e0022 */
[----:B------:R-:W-:Y:S02]  /*1d90*/  IMAD.MOV.U32 R0, RZ, RZ, R35 ;  /* 0x000000ffff007224 */ /* 0x000fe400078e0023 */
[----:B------:R-:W-:Y:S02]  /*1da0*/  IMAD.MOV.U32 R17, RZ, RZ, R22 ;  /* 0x000000ffff117224 */ /* 0x000fe400078e0016 */
[----:B------:R-:W-:Y:S02]  /*1db0*/  IMAD.MOV.U32 R18, RZ, RZ, R21 ;  /* 0x000000ffff127224 */ /* 0x000fe400078e0015 */
[----:B------:R-:W-:Y:S01]  /*1dc0*/  IMAD.MOV.U32 R15, RZ, RZ, R23 ;  /* 0x000000ffff0f7224 */ /* 0x000fe200078e0017 */
[----:B------:R-:W-:Y:S02]  /*1dd0*/  WARPGROUP.DEPBAR.LE gsb0, 0x0 ;  /* 0x00008000000079c5 */ /* 0x000fe40000010000 */
[----:B------:R-:W-:-:S06]  /*1de0*/  WARPGROUP.ARRIVE ;  /* 0x00000000000079c5 */ /* 0x000fcc0000000000 */
[----:B------:R-:W-:Y:S01]  /*1df0*/  HGMMA.64x32x16.F32.BF16 R168, gdesc[UR12], RZ, !UPT, gsb0 ;  /* 0x006000000ca879f0 */ /* 0x000fe2000c0018ff */
[----:B------:R-:W-:Y:S02]  /*1e00*/  UIADD3 UR12, UR35, 0x102, URZ ;  /* 0x00000102230c7890 */ /* 0x000fe4000fffe03f */
[----:B------:R-:W-:Y:S02]  /*1e10*/  WARPGROUP.DEPBAR.LE gsb0, 0x0 ;  /* 0x00008000000079c5 */ /* 0x000fe40000010000 */
[----:B------:R-:W-:-:S06]  /*1e20*/  WARPGROUP.ARRIVE ;  /* 0x00000000000079c5 */ /* 0x000fcc0000000000 */
[----:B------:R-:W-:Y:S03]  /*1e30*/  HGMMA.64x32x16.F32.BF16 R120, gdesc[UR24], RZ, !UPT, gsb0 ;  /* 0x00600000187879f0 */ /* 0x000fe6000c0018ff */
        /* <DEDUP_REMOVED lines=8> */
[----:B------:R-:W-:Y:S03]  /*1ec0*/  HGMMA.64x32x16.F32.BF16 R200, gdesc[UR28], R200, gsb0 ;  /* 0x006000001cc879f0 */ /* 0x000fe600080018c8 */
[----:B------:R-:W-:Y:S02]  /*1ed0*/  WARPGROUP.DEPBAR.LE gsb0, 0x0 ;  /* 0x00008000000079c5 */ /* 0x000fe40000010000 */
[----:B------:R-:W-:Y:S04]  /*1ee0*/  STL.64 [R1+0x40], R200 ;  /* 0x000040c801007387 */ /* 0x000fe80000100a00 */
[----:B------:R-:W-:Y:S04]  /*1ef0*/  STL.64 [R1+0x48], R202 ;  /* 0x000048ca01007387 */ /* 0x000fe80000100a00 */
[----:B------:R-:W-:Y:S04]  /*1f00*/  STL.64 [R1+0x50], R204 ;  /* 0x000050cc01007387 */ /* 0x000fe80000100a00 */
[----:B------:R-:W-:Y:S04]  /*1f10*/  STL.64 [R1+0x58], R206 ;  /* 0x000058ce01007387 */ /* 0x000fe80000100a00 */
[----:B------:R-:W-:Y:S04]  /*1f20*/  STL.64 [R1+0x60], R208 ;  /* 0x000060d001007387 */ /* 0x000fe80000100a00 */
[----:B------:R-:W-:Y:S04]  /*1f30*/  STL.64 [R1+0x68], R210 ;  /* 0x000068d201007387 */ /* 0x000fe80000100a00 */
[----:B------:R-:W-:Y:S04]  /*1f40*/  STL.64 [R1+0x70], R212 ;  /* 0x000070d401007387 */ /* 0x000fe80000100a00 */
[----:B------:R0:W-:Y:S04]  /*1f50*/  STL.64 [R1+0x78], R214 ;  /* 0x000078d601007387 */ /* 0x0001e80000100a00 */
[----:B0-----:R-:W2:Y:S04]  /*1f60*/  LDL.LU.64 R214, [R1+0x1c0] ;  /* 0x0001c00001d67983 */ /* 0x001ea80000300a00 */
[----:B------:R-:W2:Y:S04]  /*1f70*/  LDL.LU.64 R212, [R1+0x1b8] ;  /* 0x0001b80001d47983 */ /* 0x000ea80000300a00 */
[----:B------:R-:W2:Y:S04]  /*1f80*/  LDL.LU.64 R210, [R1+0x1b0] ;  /* 0x0001b00001d27983 */ /* 0x000ea80000300a00 */
[----:B------:R-:W2:Y:S04]  /*1f90*/  LDL.LU.64 R208, [R1+0x1a8] ;  /* 0x0001a80001d07983 */ /* 0x000ea80000300a00 */
[----:B------:R-:W2:Y:S04]  /*1fa0*/  LDL.LU.64 R206, [R1+0x1a0] ;  /* 0x0001a00001ce7983 */ /* 0x000ea80000300a00 */
[----:B------:R-:W2:Y:S04]  /*1fb0*/  LDL.LU.64 R204, [R1+0x198] ;  /* 0x0001980001cc7983 */ /* 0x000ea80000300a00 */
[----:B------:R-:W2:Y:S04]  /*1fc0*/  LDL.LU.64 R202, [R1+0x190] ;  /* 0x0001900001ca7983 */ /* 0x000ea80000300a00 */
[----:B------:R-:W2:Y:S01]  /*1fd0*/  LDL.LU.64 R200, [R1+0x188] ;  /* 0x0001880001c87983 */ /* 0x000ea20000300a00 */
        /* <DEDUP_REMOVED lines=10> */
[----:B--2---:R-:W-:-:S06]  /*2080*/  WARPGROUP.ARRIVE ;  /* 0x00000000000079c5 */ /* 0x004fcc0000000000 */
[----:B------:R-:W-:Y:S01]  /*2090*/  HGMMA.64x32x16.F32.BF16 R200, gdesc[UR8], R200, gsb0 ;  /* 0x0060000008c879f0 */ /* 0x000fe200080018c8 */
[----:B------:R-:W-:Y:S02]  /*20a0*/  UIADD3 UR8, UR34, 0x402, URZ ;  /* 0x0000040222087890 */ /* 0x000fe4000fffe03f */
[----:B------:R-:W-:Y:S02]  /*20b0*/  WARPGROUP.DEPBAR.LE gsb0, 0x0 ;  /* 0x00008000000079c5 */ /* 0x000fe40000010000 */
[----:B------:R-:W-:Y:S01]  /*20c0*/  WARPGROUP.ARRIVE ;  /* 0x00000000000079c5 */ /* 0x000fe20000000000 */
[----:B------:R0:W-:Y:S04]  /*20d0*/  STL.64 [R1+0x180], R214 ;  /* 0x000180d601007387 */ /* 0x0001e80000100a00 */
[----:B------:R1:W-:Y:S01]  /*20e0*/  STL.64 [R1+0x178], R212 ;  /* 0x000178d401007387 */ /* 0x0003e20000100a00 */
[----:B------:R-:W-:Y:S03]  /*20f0*/  HGMMA.64x32x16.F32.BF16 R152, gdesc[UR20], R152, gsb0 ;  /* 0x00600000149879f0 */ /* 0x000fe60008001898 */
[----:B------:R2:W-:Y:S04]  /*2100*/  STL.64 [R1+0x170], R210 ;  /* 0x000170d201007387 */ /* 0x0005e80000100a00 */
[----:B------:R3:W-:Y:S01]  /*2110*/  STL.64 [R1+0x168], R208 ;  /* 0x000168d001007387 */ /* 0x0007e20000100a00 */
[----:B0-----:R-:W-:Y:S01]  /*2120*/  MOV R214, R3 ;  /* 0x0000000300d67202 */ /* 0x001fe20000000f00 */
[----:B------:R-:W-:-:S02]  /*2130*/  IMAD.MOV.U32 R215, RZ, RZ, R0 ;  /* 0x000000ffffd77224 */ /* 0x000fc400078e0000 */
[----:B------:R0:W-:Y:S01]  /*2140*/  STL.64 [R1+0x160], R206 ;  /* 0x000160ce01007387 */ /* 0x0001e20000100a00 */
[----:B-1----:R-:W-:Y:S02]  /*2150*/  IMAD.MOV.U32 R212, RZ, RZ, R6 ;  /* 0x000000ffffd47224 */ /* 0x002fe400078e0006 */
[----:B------:R-:W-:Y:S01]  /*2160*/  IMAD.MOV.U32 R213, RZ, RZ, R5 ;  /* 0x000000ffffd57224 */ /* 0x000fe200078e0005 */
[----:B------:R1:W-:Y:S01]  /*2170*/  STL.64 [R1+0x158], R204 ;  /* 0x000158cc01007387 */ /* 0x0003e20000100a00 */
[----:B--2---:R-:W-:Y:S02]  /*2180*/  IMAD.MOV.U32 R210, RZ, RZ, R8 ;  /* 0x000000ffffd27224 */ /* 0x004fe400078e0008 */
[----:B------:R-:W-:Y:S01]  /*2190*/  IMAD.MOV.U32 R211, RZ, RZ, R7 ;  /* 0x000000ffffd37224 */ /* 0x000fe200078e0007 */
[----:B------:R2:W-:Y:S01]  /*21a0*/  STL.64 [R1+0x150], R202 ;  /* 0x000150ca01007387 */ /* 0x0005e20000100a00 */
[----:B---3--:R-:W-:Y:S01]  /*21b0*/  MOV R208, R10 ;  /* 0x0000000a00d07202 */ /* 0x008fe20000000f00 */
[----:B------:R-:W-:-:S02]  /*21c0*/  IMAD.MOV.U32 R209, RZ, RZ, R9 ;  /* 0x000000ffffd17224 */ /* 0x000fc400078e0009 */
[----:B------:R3:W-:Y:S01]  /*21d0*/  STL.64 [R1+0x148], R200 ;  /* 0x000148c801007387 */ /* 0x0007e20000100a00 */
[----:B0-----:R-:W-:Y:S02]  /*21e0*/  IMAD.MOV.U32 R206, RZ, RZ, R12 ;  /* 0x000000ffffce7224 */ /* 0x001fe400078e000c */
[----:B------:R-:W-:Y:S02]  /*21f0*/  IMAD.MOV.U32 R207, RZ, RZ, R11 ;  /* 0x000000ffffcf7224 */ /* 0x000fe400078e000b */
[----:B-1----:R-:W-:Y:S02]  /*2200*/  IMAD.MOV.U32 R204, RZ, RZ, R14 ;  /* 0x000000ffffcc7224 */ /* 0x002fe400078e000e */
[----:B------:R-:W-:Y:S01]  /*2210*/  IMAD.MOV.U32 R205, RZ, RZ, R13 ;  /* 0x000000ffffcd7224 */ /* 0x000fe200078e000d */
[----:B--2---:R-:W-:Y:S01]  /*2220*/  MOV R202, R17 ;  /* 0x0000001100ca7202 */ /* 0x004fe20000000f00 */
[----:B------:R-:W-:Y:S02]  /*2230*/  IMAD.MOV.U32 R203, RZ, RZ, R15 ;  /* 0x000000ffffcb7224 */ /* 0x000fe400078e000f */
[----:B---3--:R-:W-:-:S02]  /*2240*/  IMAD.MOV.U32 R200, RZ, RZ, R19 ;  /* 0x000000ffffc87224 */ /* 0x008fc400078e0013 */
[----:B------:R-:W-:Y:S01]  /*2250*/  IMAD.MOV.U32 R201, RZ, RZ, R18 ;  /* 0x000000ffffc97224 */ /* 0x000fe200078e0012 */
[----:B------:R-:W-:Y:S02]  /*2260*/  WARPGROUP.DEPBAR.LE gsb0, 0x0 ;  /* 0x00008000000079c5 */ /* 0x000fe40000010000 */
[----:B------:R-:W-:-:S06]  /*2270*/  WARPGROUP.ARRIVE ;  /* 0x00000000000079c5 */ /* 0x000fcc0000000000 */
[----:B------:R-:W-:Y:S03]  /*2280*/  HGMMA.64x32x16.F32.BF16 R104, gdesc[UR4], R104, gsb0 ;  /* 0x00600000046879f0 */ /* 0x000fe60008001868 */
[----:B------:R-:W-:Y:S02]  /*2290*/  WARPGROUP.DEPBAR.LE gsb0, 0x0 ;  /* 0x00008000000079c5 */ /* 0x000fe40000010000 */
[----:B------:R-:W-:-:S06]  /*22a0*/  WARPGROUP.ARRIVE ;  /* 0x00000000000079c5 */ /* 0x000fcc0000000000 */
[----:B------:R-:W-:Y:S01]  /*22b0*/  HGMMA.64x32x16.F32.BF16 R56, gdesc[UR12], R56, gsb0 ;  /* 0x006000000c3879f0 */ /* 0x000fe20008001838 */
        /* <DEDUP_REMOVED lines=12> */
[----:B------:R-:W-:Y:S03]  /*2380*/  HGMMA.64x32x16.F32.BF16 R40, gdesc[UR12], R40, gsb0 ;  /* 0x006000000c2879f0 */ /* 0x000fe60008001828 */
[----:B------:R-:W-:Y:S02]  /*2390*/  WARPGROUP.DEPBAR.LE gsb0, 0x0 ;  /* 0x00008000000079c5 */ /* 0x000fe40000010000 */
[----:B------:R-:W-:-:S06]  /*23a0*/  WARPGROUP.ARRIVE ;  /* 0x00000000000079c5 */ /* 0x000fcc0000000000 */
[----:B------:R-:W-:Y:S01]  /*23b0*/  HGMMA.64x32x16.F32.BF16 R88, gdesc[UR4], R88, gsb0 ;  /* 0x00600000045879f0 */ /* 0x000fe20008001858 */
[----:B------:R-:W-:Y:S02]  /*23c0*/  UIADD3 UR4, UR34, 0x802, URZ ;  /* 0x0000080222047890 */ /* 0x000fe4000fffe03f */
[----:B------:R-:W-:Y:S02]  /*23d0*/  WARPGROUP.DEPBAR.LE gsb0, 0x0 ;  /* 0x00008000000079c5 */ /* 0x000fe40000010000 */
[----:B------:R-:W-:-:S06]  /*23e0*/  WARPGROUP.ARRIVE ;  /* 0x00000000000079c5 */ /* 0x000fcc0000000000 */
[----:B------:R-:W-:Y:S03]  /*23f0*/  HGMMA.64x32x16.F32.BF16 R136, gdesc[UR20], R136, gsb0 ;  /* 0x00600000148879f0 */ /* 0x000fe60008001888 */
        /* <DEDUP_REMOVED lines=8> */
[----:B------:R-:W-:Y:S02]  /*2480*/  WARPGROUP.DEPBAR.LE gsb0, 0x0 ;  /* 0x00008000000079c5 */ /* 0x000fe40000010000 */
[----:B------:R-:W-:Y:S01]  /*2490*/  WARPGROUP.ARRIVE ;  /* 0x00000000000079c5 */ /* 0x000fe20000000000 */
[----:B------:R0:W-:Y:S04]  /*24a0*/  STL.64 [R1], R200 ;  /* 0x000000c801007387 */ /* 0x0001e80000100a00 */
[----:B------:R1:W-:Y:S01]  /*24b0*/  STL.64 [R1+0x8], R202 ;  /* 0x000008ca01007387 */ /* 0x0003e20000100a00 */
[----:B------:R-:W-:Y:S03]  /*24c0*/  HGMMA.64x32x16.F32.BF16 R216, gdesc[UR28], R216, gsb0 ;  /* 0x006000001cd879f0 */ /* 0x000fe600080018d8 */
[----:B------:R2:W-:Y:S04]  /*24d0*/  STL.64 [R1+0x10], R204 ;  /* 0x000010cc01007387 */ /* 0x0005e80000100a00 */
[----:B------:R3:W-:Y:S04]  /*24e0*/  STL.64 [R1+0x18], R206 ;  /* 0x000018ce01007387 */ /* 0x0007e80000100a00 */
[----:B------:R4:W-:Y:S04]  /*24f0*/  STL.64 [R1+0x20], R208 ;  /* 0x000020d001007387 */ /* 0x0009e80000100a00 */
[----:B------:R4:W-:Y:S04]  /*2500*/  STL.64 [R1+0x28], R210 ;  /* 0x000028d201007387 */ /* 0x0009e80000100a00 */
[----:B------:R4:W-:Y:S04]  /*2510*/  STL.64 [R1+0x30], R212 ;  /* 0x000030d401007387 */ /* 0x0009e80000100a00 */
[----:B------:R4:W-:Y:S04]  /*2520*/  STL.64 [R1+0x38], R214 ;  /* 0x000038d601007387 */ /* 0x0009e80000100a00 */
[----:B0-----:R-:W4:Y:S04]  /*2530*/  LDL.LU.64 R200, [R1+0x40] ;  /* 0x0000400001c87983 */ /* 0x001f280000300a00 */
[----:B-1----:R-:W4:Y:S04]  /*2540*/  LDL.LU.64 R202, [R1+0x48] ;  /* 0x0000480001ca7983 */ /* 0x002f280000300a00 */
[----:B--2---:R-:W2:Y:S04]  /*2550*/  LDL.LU.64 R204, [R1+0x50] ;  /* 0x0000500001cc7983 */ /* 0x004ea80000300a00 */
[----:B---3--:R-:W2:Y:S04]  /*2560*/  LDL.LU.64 R206, [R1+0x58] ;  /* 0x0000580001ce7983 */ /* 0x008ea80000300a00 */
[----:B----4-:R-:W2:Y:S04]  /*2570*/  LDL.LU.64 R208, [R1+0x60] ;  /* 0x0000600001d07983 */ /* 0x010ea80000300a00 */
[----:B------:R-:W2:Y:S04]  /*2580*/  LDL.LU.64 R210, [R1+0x68] ;  /* 0x0000680001d27983 */ /* 0x000ea80000300a00 */
[----:B------:R-:W2:Y:S04]  /*2590*/  LDL.LU.64 R212, [R1+0x70] ;  /* 0x0000700001d47983 */ /* 0x000ea80000300a00 */
[----:B------:R-:W2:Y:S01]  /*25a0*/  LDL.LU.64 R214, [R1+0x78] ;  /* 0x0000780001d67983 */ /* 0x000ea20000300a00 */
[----:B------:R-:W-:-:S02]  /*25b0*/  WARPGROUP.DEPBAR.LE gsb0, 0x0 ;  /* 0x00008000000079c5 */ /* 0x000fc40000010000 */
[----:B------:R-:W-:Y:S01]  /*25c0*/  WARPGROUP.ARRIVE ;  /* 0x00000000000079c5 */ /* 0x000fe20000000000 */
[----:B------:R-:W-:Y:S01]  /*25d0*/  UMOV UR8, UR28 ;  /* 0x0000001c00087c82 */ /* 0x000fe20008000000 */
[----:B------:R-:W-:Y:S01]  /*25e0*/  UMOV UR9, UR29 ;  /* 0x0000001d00097c82 */ /* 0x000fe20008000000 */
[----:B------:R-:W-:Y:S01]  /*25f0*/  UMOV UR20, UR28 ;  /* 0x0000001c00147c82 */ /* 0x000fe20008000000 */
[----:B------:R-:W-:Y:S01]  /*2600*/  UMOV UR21, UR29 ;  /* 0x0000001d00157c82 */ /* 0x000fe20008000000 */
[----:B------:R-:W-:Y:S01]  /*2610*/  UMOV UR4, UR28 ;  /* 0x0000001c00047c82 */ /* 0x000fe20008000000 */
[----:B------:R-:W-:Y:S01]  /*2620*/  HGMMA.64x32x16.F32.BF16 R168, gdesc[UR8], R168, gsb0 ;  /* 0x0060000008a879f0 */ /* 0x000fe200080018a8 */
[----:B------:R-:W-:Y:S01]  /*2630*/  UMOV UR5, UR29 ;  /* 0x0000001d00057c82 */ /* 0x000fe20008000000 */
[----:B------:R-:W-:Y:S01]  /*2640*/  UMOV UR12, UR28 ;  /* 0x0000001c000c7c82 */ /* 0x000fe20008000000 */
[----:B------:R-:W-:Y:S01]  /*2650*/  UMOV UR13, UR29 ;  /* 0x0000001d000d7c82 */ /* 0x000fe20008000000 */
[----:B------:R-:W-:Y:S01]  /*2660*/  UIADD3 UR16, UR34, 0x4, URZ ;  /* 0x0000000422107890 */ /* 0x000fe2000fffe03f */
[----:B------:R-:W-:Y:S01]  /*2670*/  STL.64 [R1+0x140], R230 ;  /* 0x000140e601007387 */ /* 0x000fe20000100a00 */
[----:B------:R-:W-:Y:S01]  /*2680*/  UIADD3 UR18, UR35, 0x4, URZ ;  /* 0x0000000423127890 */ /* 0x000fe2000fffe03f */
[----:B------:R-:W-:Y:S01]  /*2690*/  UMOV UR17, 0x40000040 ;  /* 0x4000004000117882 */ /* 0x000fe20000000000 */
[----:B------:R-:W-:Y:S01]  /*26a0*/  UMOV UR19, 0x40000040 ;  /* 0x4000004000137882 */ /* 0x000fe20000000000 */
[----:B------:R-:W-:Y:S04]  /*26b0*/  STL.64 [R1+0x138], R228 ;  /* 0x000138e401007387 */ /* 0x000fe80000100a00 */
[----:B------:R-:W-:Y:S04]  /*26c0*/  STL.64 [R1+0x130], R226 ;  /* 0x000130e201007387 */ /* 0x000fe80000100a00 */
[----:B------:R-:W-:Y:S04]  /*26d0*/  STL.64 [R1+0x128], R224 ;  /* 0x000128e001007387 */ /* 0x000fe80000100a00 */
[----:B------:R-:W-:Y:S04]  /*26e0*/  STL.64 [R1+0x120], R222 ;  /* 0x000120de01007387 */ /* 0x000fe80000100a00 */
[----:B------:R0:W-:Y:S04]  /*26f0*/  STL.64 [R1+0x118], R220 ;  /* 0x000118dc01007387 */ /* 0x0001e80000100a00 */
[----:B0-----:R-:W3:Y:S04]  /*2700*/  LDL.LU.64 R220, [R1] ;  /* 0x0000000001dc7983 */ /* 0x001ee80000300a00 */
[----:B------:R-:W3:Y:S04]  /*2710*/  LDL.LU.64 R222, [R1+0x8] ;  /* 0x0000080001de7983 */ /* 0x000ee80000300a00 */
[----:B------:R-:W3:Y:S04]  /*2720*/  LDL.LU.64 R224, [R1+0x10] ;  /* 0x0000100001e07983 */ /* 0x000ee80000300a00 */
[----:B------:R-:W3:Y:S04]  /*2730*/  LDL.LU.64 R226, [R1+0x18] ;  /* 0x0000180001e27983 */ /* 0x000ee80000300a00 */
[----:B------:R-:W3:Y:S04]  /*2740*/  LDL.LU.64 R228, [R1+0x20] ;  /* 0x0000200001e47983 */ /* 0x000ee80000300a00 */
[----:B------:R-:W3:Y:S01]  /*2750*/  LDL.LU.64 R230, [R1+0x28] ;  /* 0x0000280001e67983 */ /* 0x000ee20000300a00 */
[----:B------:R-:W-:-:S02]  /*2760*/  WARPGROUP.DEPBAR.LE gsb0, 0x0 ;  /* 0x00008000000079c5 */ /* 0x000fc40000010000 */
[----:B------:R-:W-:Y:S01]  /*2770*/  WARPGROUP.ARRIVE ;  /* 0x00000000000079c5 */ /* 0x000fe20000000000 */
[----:B------:R-:W3:Y:S04]  /*2780*/  LDL.LU.64 R232, [R1+0x30] ;  /* 0x0000300001e87983 */ /* 0x000ee80000300a00 */
[----:B------:R-:W3:Y:S01]  /*2790*/  LDL.LU.64 R234, [R1+0x38] ;  /* 0x0000380001ea7983 */ /* 0x000ee20000300a00 */
[----:B------:R-:W-:Y:S01]  /*27a0*/  HGMMA.64x32x16.F32.BF16 R120, gdesc[UR20], R120, gsb0 ;  /* 0x00600000147879f0 */ /* 0x000fe20008001878 */
[----:B------:R-:W-:Y:S01]  /*27b0*/  UIADD3 UR10, UR35, 0x204, URZ ;  /* 0x00000204230a7890 */ /* 0x000fe2000fffe03f */
        /* <DEDUP_REMOVED lines=8> */
[----:B------:R-:W-:Y:S01]  /*2840*/  UIADD3 UR14, UR35, 0x104, URZ ;  /* 0x00000104230e7890 */ /* 0x000fe2000fffe03f */
[----:B------:R-:W-:Y:S01]  /*2850*/  UMOV UR12, UR16 ;  /* 0x00000010000c7c82 */ /* 0x000fe20008000000 */
[----:B------:R-:W-:Y:S01]  /*2860*/  UMOV UR13, UR17 ;  /* 0x00000011000d7c82 */ /* 0x000fe20008000000 */
[----:B------:R-:W-:Y:S02]  /*2870*/  WARPGROUP.DEPBAR.LE gsb0, 0x0 ;  /* 0x00008000000079c5 */ /* 0x000fe40000010000 */
[----:B--2---:R-:W-:-:S06]  /*2880*/  WARPGROUP.ARRIVE ;  /* 0x00000000000079c5 */ /* 0x004fcc0000000000 */
[----:B------:R-:W-:Y:S03]  /*2890*/  HGMMA.64x32x16.F32.BF16 R200, gdesc[UR16], R200, gsb0 ;  /* 0x0060000010c879f0 */ /* 0x000fe600080018c8 */
[----:B------:R-:W-:Y:S02]  /*28a0*/  WARPGROUP.DEPBAR.LE gsb0, 0x0 ;  /* 0x00008000000079c5 */ /* 0x000fe40000010000 */
[----:B------:R-:W-:Y:S01]  /*28b0*/  IMAD.MOV.U32 R3, RZ, RZ, R214 ;  /* 0x000000ffff037224 */ /* 0x000fe200078e00d6 */
[----:B------:R-:W-:Y:S01]  /*28c0*/  MOV R8, R210 ;  /* 0x000000d200087202 */ /* 0x000fe20000000f00 */
[----:B------:R-:W-:Y:S01]  /*28d0*/  IMAD.MOV.U32 R0, RZ, RZ, R215 ;  /* 0x000000ffff007224 */ /* 0x000fe200078e00d7 */
[----:B------:R-:W-:Y:S01]  /*28e0*/  MOV R14, R204 ;  /* 0x000000cc000e7202 */ /* 0x000fe20000000f00 */
[----:B------:R-:W-:Y:S01]  /*28f0*/  IMAD.MOV.U32 R6, RZ, RZ, R212 ;  /* 0x000000ffff067224 */ /* 0x000fe200078e00d4 */
[----:B------:R-:W2:Y:S01]  /*2900*/  LDL.LU.64 R214, [R1+0x180] ;  /* 0x0001800001d67983 */ /* 0x000ea20000300a00 */
[----:B------:R-:W-:-:S02]  /*2910*/  IMAD.MOV.U32 R5, RZ, RZ, R213 ;  /* 0x000000ffff057224 */ /* 0x000fc400078e00d5 */
[----:B------:R-:W-:Y:S01]  /*2920*/  IMAD.MOV.U32 R7, RZ, RZ, R211 ;  /* 0x000000ffff077224 */ /* 0x000fe200078e00d3 */
[----:B------:R-:W2:Y:S01]  /*2930*/  LDL.LU.64 R212, [R1+0x178] ;  /* 0x0001780001d47983 */ /* 0x000ea20000300a00 */
[----:B------:R-:W-:Y:S02]  /*2940*/  IMAD.MOV.U32 R10, RZ, RZ, R208 ;  /* 0x000000ffff0a7224 */ /* 0x000fe400078e00d0 */
[----:B------:R-:W-:Y:S01]  /*2950*/  IMAD.MOV.U32 R9, RZ, RZ, R209 ;  /* 0x000000ffff097224 */ /* 0x000fe200078e00d1 */
[----:B------:R-:W2:Y:S01]  /*2960*/  LDL.LU.64 R210, [R1+0x170] ;  /* 0x0001700001d27983 */ /* 0x000ea20000300a00 */
[----:B------:R-:W-:Y:S02]  /*2970*/  IMAD.MOV.U32 R12, RZ, RZ, R206 ;  /* 0x000000ffff0c7224 */ /* 0x000fe400078e00ce */
        /* <DEDUP_REMOVED lines=8> */
[----:B------:R-:W-:-:S03]  /*2a00*/  IMAD.MOV.U32 R18, RZ, RZ, R201 ;  /* 0x000000ffff127224 */ /* 0x000fc600078e00c9 */
[----:B------:R-:W2:Y:S04]  /*2a10*/  LDL.LU.64 R202, [R1+0x150] ;  /* 0x0001500001ca7983 */ /* 0x000ea80000300a00 */
[----:B------:R-:W2:Y:S01]  /*2a20*/  LDL.LU.64 R200, [R1+0x148] ;  /* 0x0001480001c87983 */ /* 0x000ea20000300a00 */
[----:B------:R-:W-:Y:S01]  /*2a30*/  UMOV UR15, 0x40000040 ;  /* 0x40000040000f7882 */ /* 0x000fe20000000000 */
        /* <DEDUP_REMOVED lines=10> */
[----:B------:R-:W-:Y:S03]  /*2ae0*/  HGMMA.64x32x16.F32.BF16 R200, gdesc[UR12], R200, gsb0 ;  /* 0x006000000cc879f0 */ /* 0x000fe600080018c8 */
        /* <DEDUP_REMOVED lines=9> */
[----:B------:R-:W-:Y:S01]  /*2b80*/  UIADD3 UR8, UR34, 0x404, URZ ;  /* 0x0000040422087890 */ /* 0x000fe2000fffe03f */
[----:B------:R-:W-:-:S06]  /*2b90*/  UMOV UR21, 0x40000040 ;  /* 0x4000004000157882 */ /* 0x000fcc0000000000 */
[----:B------:R-:W-:Y:S01]  /*2ba0*/  UMOV UR20, UR8 ;  /* 0x0000000800147c82 */ /* 0x000fe20008000000 */
[----:B------:R-:W-:Y:S02]  /*2bb0*/  WARPGROUP.DEPBAR.LE gsb0, 0x0 ;  /* 0x00008000000079c5 */ /* 0x000fe40000010000 */
[----:B------:R-:W-:-:S06]  /*2bc0*/  WARPGROUP.ARRIVE ;  /* 0x00000000000079c5 */ /* 0x000fcc0000000000 */
[----:B------:R-:W-:Y:S01]  /*2bd0*/  HGMMA.64x32x16.F32.BF16 R40, gdesc[UR20], R40, gsb0 ;  /* 0x00600000142879f0 */ /* 0x000fe20008001828 */
[----:B------:R-:W-:Y:S01]  /*2be0*/  UMOV UR4, UR20 ;  /* 0x0000001400047c82 */ /* 0x000fe20008000000 */
        /* <DEDUP_REMOVED lines=17> */
[----:B---3--:R-:W-:-:S06]  /*2d00*/  WARPGROUP.ARRIVE ;  /* 0x00000000000079c5 */ /* 0x008fcc0000000000 */
[----:B------:R-:W-:Y:S01]  /*2d10*/  HGMMA.64x32x16.F32.BF16 R220, gdesc[UR16], R220, gsb0 ;  /* 0x0060000010dc79f0 */ /* 0x000fe200080018dc */
[----:B------:R-:W-:Y:S04]  /*2d20*/  STL.64 [R1+0x110], R214 ;  /* 0x000110d601007387 */ /* 0x000fe80000100a00 */
[----:B------:R-:W-:Y:S04]  /*2d30*/  STL.64 [R1+0x108], R212 ;  /* 0x000108d401007387 */ /* 0x000fe80000100a00 */
[----:B------:R0:W-:Y:S04]  /*2d40*/  STL.64 [R1+0x100], R210 ;  /* 0x000100d201007387 */ /* 0x0001e80000100a00 */
[----:B------:R1:W-:Y:S04]  /*2d50*/  STL.64 [R1+0xf8], R208 ;  /* 0x0000f8d001007387 */ /* 0x0003e80000100a00 */
        /* <DEDUP_REMOVED lines=10> */
[----:B---3--:R-:W-:Y:S02]  /*2e00*/  IMAD.MOV.U32 R204, RZ, RZ, R14 ;  /* 0x000000ffffcc7224 */ /* 0x008fe400078e000e */
[----:B------:R-:W-:-:S02]  /*2e10*/  IMAD.MOV.U32 R205, RZ, RZ, R13 ;  /* 0x000000ffffcd7224 */ /* 0x000fc400078e000d */
[----:B0-----:R-:W-:Y:S02]  /*2e20*/  IMAD.MOV.U32 R202, RZ, RZ, R17 ;  /* 0x000000ffffca7224 */ /* 0x001fe400078e0011 */
[----:B------:R-:W-:Y:S01]  /*2e30*/  IMAD.MOV.U32 R203, RZ, RZ, R15 ;  /* 0x000000ffffcb7224 */ /* 0x000fe200078e000f */
[----:B-1----:R-:W-:Y:S01]  /*2e40*/  MOV R200, R19 ;  /* 0x0000001300c87202 */ /* 0x002fe20000000f00 */
[----:B------:R-:W-:Y:S01]  /*2e50*/  IMAD.MOV.U32 R201, RZ, RZ, R18 ;  /* 0x000000ffffc97224 */ /* 0x000fe200078e0012 */
[----:B------:R-:W-:Y:S02]  /*2e60*/  WARPGROUP.DEPBAR.LE gsb0, 0x0 ;  /* 0x00008000000079c5 */ /* 0x000fe40000010000 */
[----:B------:R-:W-:Y:S01]  /*2e70*/  IMAD.MOV.U32 R8, RZ, RZ, R230 ;  /* 0x000000ffff087224 */ /* 0x000fe200078e00e6 */
[----:B------:R-:W-:Y:S01]  /*2e80*/  MOV R10, R228 ;  /* 0x000000e4000a7202 */ /* 0x000fe20000000f00 */
[----:B------:R-:W-:Y:S02]  /*2e90*/  IMAD.MOV.U32 R7, RZ, RZ, R231 ;  /* 0x000000ffff077224 */ /* 0x000fe400078e00e7 */
[----:B------:R-:W-:Y:S01]  /*2ea0*/  IMAD.MOV.U32 R9, RZ, RZ, R229 ;  /* 0x000000ffff097224 */ /* 0x000fe200078e00e5 */
[----:B------:R-:W2:Y:S01]  /*2eb0*/  LDL.LU.64 R230, [R1+0x140] ;  /* 0x0001400001e67983 */ /* 0x000ea20000300a00 */
[----:B------:R-:W-:-:S02]  /*2ec0*/  IMAD.MOV.U32 R12, RZ, RZ, R226 ;  /* 0x000000ffff0c7224 */ /* 0x000fc400078e00e2 */
[----:B------:R-:W-:Y:S01]  /*2ed0*/  IMAD.MOV.U32 R11, RZ, RZ, R227 ;  /* 0x000000ffff0b7224 */ /* 0x000fe200078e00e3 */
[----:B------:R-:W2:Y:S01]  /*2ee0*/  LDL.LU.64 R228, [R1+0x138] ;  /* 0x0001380001e47983 */ /* 0x000ea20000300a00 */
[----:B------:R-:W-:Y:S01]  /*2ef0*/  IMAD.MOV.U32 R14, RZ, RZ, R224 ;  /* 0x000000ffff0e7224 */ /* 0x000fe200078e00e0 */
[----:B------:R-:W-:Y:S01]  /*2f00*/  MOV R17, R222 ;  /* 0x000000de00117202 */ /* 0x000fe20000000f00 */
        /* <DEDUP_REMOVED lines=8> */
[----:B------:R-:W-:Y:S01]  /*2f90*/  UIADD3 UR4, UR34, 0x804, URZ ;  /* 0x0000080422047890 */ /* 0x000fe2000fffe03f */
[----:B------:R-:W-:-:S06]  /*2fa0*/  UMOV UR17, 0x40000040 ;  /* 0x4000004000117882 */ /* 0x000fcc0000000000 */
[----:B------:R-:W-:Y:S01]  /*2fb0*/  UMOV UR16, UR4 ;  /* 0x0000000400107c82 */ /* 0x000fe20008000000 */
[----:B------:R-:W-:Y:S01]  /*2fc0*/  UMOV UR13, UR17 ;  /* 0x00000011000d7c82 */ /* 0x000fe20008000000 */
[----:B------:R-:W-:Y:S01]  /*2fd0*/  UMOV UR12, UR16 ;  /* 0x00000010000c7c82 */ /* 0x000fe20008000000 */
[----:B------:R-:W-:Y:S01]  /*2fe0*/  UMOV UR8, UR16 ;  /* 0x0000001000087c82 */ /* 0x000fe20008000000 */
[----:B------:R-:W-:Y:S01]  /*2ff0*/  UMOV UR9, UR17 ;  /* 0x0000001100097c82 */ /* 0x000fe20008000000 */
[----:B------:R-:W-:Y:S01]  /*3000*/  UMOV UR4, UR16 ;  /* 0x0000001000047c82 */ /* 0x000fe20008000000 */
[----:B------:R-:W-:Y:S01]  /*3010*/  UMOV UR5, UR17 ;  /* 0x0000001100057c82 */ /* 0x000fe20008000000 */
        /* <DEDUP_REMOVED lines=16> */
[----:B------:R-:W-:Y:S01]  /*3120*/  MOV R212, R6 ;  /* 0x0000000600d47202 */ /* 0x000fe20000000f00 */
[----:B------:R-:W-:Y:S02]  /*3130*/  IMAD.MOV.U32 R213, RZ, RZ, R5 ;  /* 0x000000ffffd57224 */ /* 0x000fe400078e0005 */
[----:B------:R-:W-:Y:S02]  /*3140*/  IMAD.MOV.U32 R214, RZ, RZ, R3 ;  /* 0x000000ffffd67224 */ /* 0x000fe400078e0003 */
[----:B------:R-:W-:Y:S01]  /*3150*/  IMAD.MOV.U32 R215, RZ, RZ, R0 ;  /* 0x000000ffffd77224 */ /* 0x000fe200078e0000 */
[----:B------:R-:W-:Y:S02]  /*3160*/  UIADD3 UR8, UR34, 0x6, URZ ;  /* 0x0000000622087890 */ /* 0x000fe4000fffe03f */
[----:B------:R-:W-:Y:S01]  /*3170*/  UIADD3 UR18, UR35, 0x6, URZ ;  /* 0x0000000623127890 */ /* 0x000fe2000fffe03f */
[----:B------:R-:W-:Y:S01]  /*3180*/  UMOV UR17, 0x40000040 ;  /* 0x4000004000117882 */ /* 0x000fe20000000000 */
[----:B------:R-:W-:-:S03]  /*3190*/  UMOV UR19, 0x40000040 ;  /* 0x4000004000137882 */ /* 0x000fc60000000000 */
[----:B------:R-:W-:Y:S01]  /*31a0*/  UMOV UR16, UR8 ;  /* 0x0000000800107c82 */ /* 0x000fe20008000000 */
[----:B------:R-:W-:Y:S02]  /*31b0*/  WARPGROUP.DEPBAR.LE gsb0, 0x0 ;  /* 0x00008000000079c5 */ /* 0x000fe40000010000 */
[----:B------:R-:W-:-:S06]  /*31c0*/  WARPGROUP.ARRIVE ;  /* 0x00000000000079c5 */ /* 0x000fcc0000000000 */
[----:B------:R-:W-:Y:S01]  /*31d0*/  HGMMA.64x32x16.F32.BF16 R200, gdesc[UR16], R200, gsb0 ;  /* 0x0060000010c879f0 */ /* 0x000fe200080018c8 */
[----:B------:R-:W-:Y:S04]  /*31e0*/  STL.64 [R1+0xd0], R230 ;  /* 0x0000d0e601007387 */ /* 0x000fe80000100a00 */
[----:B------:R-:W-:Y:S04]  /*31f0*/  STL.64 [R1+0xc8], R228 ;  /* 0x0000c8e401007387 */ /* 0x000fe80000100a00 */
[----:B------:R-:W-:Y:S04]  /*3200*/  STL.64 [R1+0xc0], R226 ;  /* 0x0000c0e201007387 */ /* 0x000fe80000100a00 */
[----:B------:R-:W-:Y:S04]  /*3210*/  STL.64 [R1+0xb8], R224 ;  /* 0x0000b8e001007387 */ /* 0x000fe80000100a00 */
[----:B------:R-:W-:Y:S04]  /*3220*/  STL.64 [R1+0xb0], R222 ;  /* 0x0000b0de01007387 */ /* 0x000fe80000100a00 */
[----:B------:R-:W-:Y:S01]  /*3230*/  STL.64 [R1+0xa8], R220 ;  /* 0x0000a8dc01007387 */ /* 0x000fe20000100a00 */
[----:B------:R-:W-:-:S03]  /*3240*/  WARPGROUP.DEPBAR.LE gsb0, 0x0 ;  /* 0x00008000000079c5 */ /* 0x000fc60000010000 */
        /* <DEDUP_REMOVED lines=64> */
[----:B------:R-:W-:Y:S01]  /*3650*/  IMAD.MOV.U32 R6, RZ, RZ, R232 ;  /* 0x000000ffff067224 */ /* 0x000fe200078e00e8 */
[----:B------:R-:W-:Y:S01]  /*3660*/  MOV R3, R234 ;  /* 0x000000ea00037202 */ /* 0x000fe20000000f00 */
[----:B------:R-:W-:Y:S02]  /*3670*/  IMAD.MOV.U32 R5, RZ, RZ, R233 ;  /* 0x000000ffff057224 */ /* 0x000fe400078e00e9 */
[----:B------:R-:W-:Y:S01]  /*3680*/  IMAD.MOV.U32 R0, RZ, RZ, R235 ;  /* 0x000000ffff007224 */ /* 0x000fe200078e00eb */
[----:B------:R-:W-:Y:S01]  /*3690*/  MOV R224, R14 ;  /* 0x0000000e00e07202 */ /* 0x000fe20000000f00 */
[----:B------:R-:W-:Y:S01]  /*36a0*/  IMAD.MOV.U32 R220, RZ, RZ, R19 ;  /* 0x000000ffffdc7224 */ /* 0x000fe200078e0013 */
[----:B------:R-:W-:Y:S01]  /*36b0*/  MOV R229, R9 ;  /* 0x0000000900e57202 */ /* 0x000fe20000000f00 */
[----:B------:R-:W-:Y:S01]  /*36c0*/  IMAD.MOV.U32 R221, RZ, RZ, R18 ;  /* 0x000000ffffdd7224 */ /* 0x000fe200078e0012 */
[----:B------:R-:W-:Y:S01]  /*36d0*/  MOV R234, R3 ;  /* 0x0000000300ea7202 */ /* 0x000fe20000000f00 */
        /* <DEDUP_REMOVED lines=8> */
[----:B------:R-:W-:Y:S02]  /*3760*/  IMAD.MOV.U32 R232, RZ, RZ, R6 ;  /* 0x000000ffffe87224 */ /* 0x000fe400078e0006 */
[----:B------:R-:W-:Y:S02]  /*3770*/  IMAD.MOV.U32 R233, RZ, RZ, R5 ;  /* 0x000000ffffe97224 */ /* 0x000fe400078e0005 */
[----:B------:R-:W-:Y:S01]  /*3780*/  IMAD.MOV.U32 R235, RZ, RZ, R0 ;  /* 0x000000ffffeb7224 */ /* 0x000fe200078e0000 */
[----:B------:R-:W-:Y:S01]  /*3790*/  UMOV UR16, UR20 ;  /* 0x0000001400107c82 */ /* 0x000fe20008000000 */
[----:B------:R-:W-:Y:S01]  /*37a0*/  UMOV UR17, UR21 ;  /* 0x0000001500117c82 */ /* 0x000fe20008000000 */
[----:B------:R-:W-:-:S03]  /*37b0*/  WARPGROUP.DEPBAR.LE gsb0, 0x0 ;  /* 0x00008000000079c5 */ /* 0x000fc60000010000 */
[----:B------:R-:W-:-:S06]  /*37c0*/  WARPGROUP.ARRIVE ;  /* 0x00000000000079c5 */ /* 0x000fcc0000000000 */
[----:B------:R-:W-:Y:S03]  /*37d0*/  HGMMA.64x32x16.F32.BF16 R220, gdesc[UR16], R220, gsb0 ;  /* 0x0060000010dc79f0 */ /* 0x000fe600080018dc */
[----:B------:R-:W-:Y:S02]  /*37e0*/  WARPGROUP.DEPBAR.LE gsb0, 0x0 ;  /* 0x00008000000079c5 */ /* 0x000fe40000010000 */
[----:B------:R-:W-:Y:S04]  /*37f0*/  STL.64 [R1], R220 ;  /* 0x000000dc01007387 */ /* 0x000fe80000100a00 */
[----:B------:R-:W-:Y:S04]  /*3800*/  STL.64 [R1+0x8], R222 ;  /* 0x000008de01007387 */ /* 0x000fe80000100a00 */
[----:B------:R-:W-:Y:S04]  /*3810*/  STL.64 [R1+0x10], R224 ;  /* 0x000010e001007387 */ /* 0x000fe80000100a00 */
[----:B------:R-:W-:Y:S04]  /*3820*/  STL.64 [R1+0x18], R226 ;  /* 0x000018e201007387 */ /* 0x000fe80000100a00 */
[----:B------:R-:W-:Y:S04]  /*3830*/  STL.64 [R1+0x20], R228 ;  /* 0x000020e401007387 */ /* 0x000fe80000100a00 */
[----:B------:R0:W-:Y:S04]  /*3840*/  STL.64 [R1+0x28], R230 ;  /* 0x000028e601007387 */ /* 0x0001e80000100a00 */
[----:B------:R1:W-:Y:S04]  /*3850*/  STL.64 [R1+0x30], R232 ;  /* 0x000030e801007387 */ /* 0x0003e80000100a00 */
[----:B------:R1:W-:Y:S04]  /*3860*/  STL.64 [R1+0x38], R234 ;  /* 0x000038ea01007387 */ /* 0x0003e80000100a00 */
[----:B0-----:R-:W2:Y:S04]  /*3870*/  LDL.LU.64 R230, [R1+0xd0] ;  /* 0x0000d00001e67983 */ /* 0x001ea80000300a00 */
[----:B------:R-:W2:Y:S04]  /*3880*/  LDL.LU.64 R228, [R1+0xc8] ;  /* 0x0000c80001e47983 */ /* 0x000ea80000300a00 */
[----:B------:R-:W2:Y:S04]  /*3890*/  LDL.LU.64 R226, [R1+0xc0] ;  /* 0x0000c00001e27983 */ /* 0x000ea80000300a00 */
[----:B------:R-:W2:Y:S04]  /*38a0*/  LDL.LU.64 R224, [R1+0xb8] ;  /* 0x0000b80001e07983 */ /* 0x000ea80000300a00 */
        /* <DEDUP_REMOVED lines=26> */
[----:B------:R-:W-:Y:S03]  /*3a50*/  HGMMA.64x32x16.F32.BF16 R24, gdesc[UR16], R24, gsb0 ;  /* 0x00600000101879f0 */ /* 0x000fe60008001818 */
[----:B------:R-:W-:Y:S02]  /*3a60*/  WARPGROUP.DEPBAR.LE gsb0, 0x0 ;  /* 0x00008000000079c5 */ /* 0x000fe40000010000 */
[----:B-1----:R-:W-:Y:S05]  /*3a70*/  @!P1 BRA `(.L_x_18) ;  /* 0x00000028001c9947 */ /* 0x002fea0003800000 */
[----:B------:R-:W-:Y:S01]  /*3a80*/  UIADD3 UR26, UR37, 0x1, URZ ;  /* 0x00000001251a7890 */ /* 0x000fe2000fffe03f */
[----:B------:R-:W-:Y:S01]  /*3a90*/  R2UR UR25, R4 ;  /* 0x00000000041972ca */ /* 0x000fe200000e0000 */
[----:B------:R-:W-:Y:S02]  /*3aa0*/  UMOV UR24, UR37 ;  /* 0x0000002500187c82 */ /* 0x000fe40008000000 */
[----:B------:R-:W-:-:S04]  /*3ab0*/  UISETP.NE.AND UP0, UPT, UR26, 0x3, UPT ;  /* 0x000000031a00788c */ /* 0x000fc8000bf05270 */
[----:B------:R-:W-:Y:S02]  /*3ac0*/  USEL UR4, URZ, 0x1, UP0 ;  /* 0x000000013f047887 */ /* 0x000fe40008000000 */
[----:B------:R-:W-:Y:S02]  /*3ad0*/  USEL UR26, UR26, URZ, UP0 ;  /* 0x0000003f1a1a7287 */ /* 0x000fe40008000000 */
[----:B------:R-:W-:-:S06]  /*3ae0*/  ULOP3.LUT UR4, UR36, UR4, URZ, 0x3c, !UPT ;  /* 0x0000000424047292 */ /* 0x000fcc000f8e3c3f */
[----:B------:R-:W-:-:S07]  /*3af0*/  IMAD.U32 R0, RZ, RZ, UR4 ;  /* 0x00000004ff007e24 */ /* 0x000fce000f8e00ff */
.L_x_25:
[----:B------:R-:W-:Y:S05]  /*3b00*/  @!P0 BRA `(.L_x_19) ;  /* 0x0000000000048947 */ /* 0x000fea0003800000 */
[----:B------:R-:W-:Y:S01]  /*3b10*/  BPT.TRAP 0x1 ;  /* 0x000000040000795c */ /* 0x000fe20000300000 */
.L_x_19:
[----:B------:R-:W-:Y:S01]  /*3b20*/  ULEA UR4, UR26, UR42, 0x3 ;  /* 0x0000002a1a047291 */ /* 0x000fe2000f8e183f */
[----:B------:R-:W-:-:S08]  /*3b30*/  SHF.L.U32 R3, R0, 0x1f, RZ ;  /* 0x0000001f00037819 */ /* 0x000fd000000006ff */
[----:B------:R0:W1:Y:S01]  /*3b40*/  SYNCS.PHASECHK.TRANS64.TRYWAIT P1, [UR4], R3 ;  /* 0x00000003ff0075a7 */ /* 0x0000620008020144 */
[----:B------:R-:W-:Y:S05]  /*3b50*/  @!P0 BRA `(.L_x_20) ;  /* 0x0000000000048947 */ /* 0x000fea0003800000 */
[----:B------:R-:W-:Y:S01]  /*3b60*/  BPT.TRAP 0x1 ;  /* 0x000000040000795c */ /* 0x000fe20000300000 */
.L_x_20:
[----:B-1----:R-:W-:Y:S05]  /*3b70*/  @P1 BRA `(.L_x_21) ;  /* 0x0000000000081947 */ /* 0x002fea0003800000 */
[----:B------:R-:W1:Y:S02]  /*3b80*/  SYNCS.PHASECHK.TRANS64.TRYWAIT P1, [UR4], R3 ;  /* 0x00000003ff0075a7 */ /* 0x000e640008020144 */
[----:B-1----:R-:W-:Y:S05]  /*3b90*/  @!P1 BRA `(.L_x_22) ;  /* 0x0000014000649947 */ /* 0x002fea0003800000 */
.L_x_21:
        /* <DEDUP_REMOVED lines=8> */
[----:B--2---:R-:W2:Y:S04]  /*3c20*/  LDL.LU.64 R24, [R1+0x40] ;  /* 0x0000400001187983 */ /* 0x004ea80000300a00 */
[----:B------:R-:W2:Y:S04]  /*3c30*/  LDL.LU.64 R26, [R1+0x48] ;  /* 0x00004800011a7983 */ /* 0x000ea80000300a00 */
[----:B------:R-:W2:Y:S04]  /*3c40*/  LDL.LU.64 R28, [R1+0x50] ;  /* 0x00005000011c7983 */ /* 0x000ea80000300a00 */
[----:B------:R-:W2:Y:S04]  /*3c50*/  LDL.LU.64 R30, [R1+0x58] ;  /* 0x00005800011e7983 */ /* 0x000ea80000300a00 */
[----:B------:R-:W2:Y:S04]  /*3c60*/  LDL.LU.64 R32, [R1+0x60] ;  /* 0x0000600001207983 */ /* 0x000ea80000300a00 */
[----:B------:R-:W2:Y:S04]  /*3c70*/  LDL.LU.64 R34, [R1+0x68] ;  /* 0x0000680001227983 */ /* 0x000ea80000300a00 */
[----:B------:R-:W2:Y:S04]  /*3c80*/  LDL.LU.64 R36, [R1+0x70] ;  /* 0x0000700001247983 */ /* 0x000ea80000300a00 */
[----:B------:R-:W2:Y:S01]  /*3c90*/  LDL.LU.64 R38, [R1+0x78] ;  /* 0x0000780001267983 */ /* 0x000ea20000300a00 */
[----:B------:R-:W-:-:S02]  /*3ca0*/  UIMAD UR27, UR26, 0xc00, UR32 ;  /* 0x00000c001a1b78a4 */ /* 0x000fc4000f8e0220 */
[----:B------:R-:W-:Y:S01]  /*3cb0*/  UIMAD UR28, UR26, 0x500, UR33 ;  /* 0x000005001a1c78a4 */ /* 0x000fe2000f8e0221 */
[----:B-----5:R-:W-:Y:S01]  /*3cc0*/  STL [R1+0xe4], R16 ;  /* 0x0000e41001007387 */ /* 0x020fe20000100800 */
[----:B------:R-:W-:Y:S01]  /*3cd0*/  UMOV UR17, 0x40000040 ;  /* 0x4000004000117882 */ /* 0x000fe20000000000 */
[----:B------:R-:W-:Y:S01]  /*3ce0*/  UMOV UR19, 0x40000040 ;  /* 0x4000004000137882 */ /* 0x000fe20000000000 */
[----:B------:R-:W-:Y:S01]  /*3cf0*/  UIADD3 UR14, UR28, 0x100, URZ ;  /* 0x000001001c0e7890 */ /* 0x000fe2000fffe03f */
[----:B------:R-:W-:Y:S01]  /*3d00*/  STL [R1+0xe0], R4 ;  /* 0x0000e00401007387 */ /* 0x000fe20000100800 */
[----:B------:R-:W-:Y:S01]  /*3d10*/  UMOV UR16, UR27 ;  /* 0x0000001b00107c82 */ /* 0x000fe20008000000 */
[----:B------:R-:W-:Y:S01]  /*3d20*/  UMOV UR18, UR28 ;  /* 0x0000001c00127c82 */ /* 0x000fe20008000000 */
[----:B------:R-:W-:Y:S01]  /*3d30*/  UMOV UR12, UR16 ;  /* 0x00000010000c7c82 */ /* 0x000fe20008000000 */
[----:B------:R-:W-:Y:S01]  /*3d40*/  UMOV UR13, UR17 ;  /* 0x00000011000d7c82 */ /* 0x000fe20008000000 */
[----:B------:R-:W-:Y:S01]  /*3d50*/  UMOV UR15, 0x40000040 ;  /* 0x40000040000f7882 */ /* 0x000fe20000000000 */
[----:B------:R-:W-:Y:S01]  /*3d60*/  UIADD3 UR10, UR28, 0x200, URZ ;  /* 0x000002001c0a7890 */ /* 0x000fe2000fffe03f */
[----:B------:R-:W-:Y:S01]  /*3d70*/  STL [R1+0xdc], R2 ;  /* 0x0000dc0201007387 */ /* 0x000fe20000100800 */
        /* <DEDUP_REMOVED lines=15> */
[----:B------:R-:W-:Y:S01]  /*3e70*/  WARPGROUP.ARRIVE ;  /* 0x00000000000079c5 */ /* 0x000fe20000000000 */
[----:B------:R2:W-:Y:S01]  /*3e80*/  STL.64 [R1+0x40], R24 ;  /* 0x0000401801007387 */ /* 0x0005e20000100a00 */
[----:B------:R-:W-:Y:S01]  /*3e90*/  IMAD.MOV.U32 R235, RZ, RZ, R29 ;  /* 0x000000ffffeb7224 */ /* 0x000fe200078e001d */
[----:B------:R-:W-:Y:S01]  /*3ea0*/  MOV R233, R31 ;  /* 0x0000001f00e97202 */ /* 0x000fe20000000f00 */
[----:B------:R-:W-:Y:S01]  /*3eb0*/  IMAD.MOV.U32 R234, RZ, RZ, R30 ;  /* 0x000000ffffea7224 */ /* 0x000fe200078e001e */
[----:B------:R3:W-:Y:S01]  /*3ec0*/  STL.64 [R1+0x48], R26 ;  /* 0x0000481a01007387 */ /* 0x0007e20000100a00 */
[----:B------:R-:W-:Y:S01]  /*3ed0*/  HGMMA.64x32x16.F32.BF16 R200, gdesc[UR12], R200, gsb0 ;  /* 0x006000000cc879f0 */ /* 0x000fe200080018c8 */
[----:B------:R-:W-:Y:S01]  /*3ee0*/  IMAD.MOV.U32 R232, RZ, RZ, R32 ;  /* 0x000000ffffe87224 */ /* 0x000fe200078e0020 */
[----:B------:R-:W-:Y:S01]  /*3ef0*/  MOV R20, R36 ;  /* 0x0000002400147202 */ /* 0x000fe20000000f00 */
[----:B------:R4:W-:Y:S01]  /*3f00*/  STL [R1+0x50], R28 ;  /* 0x0000501c01007387 */ /* 0x0009e20000100800 */
[----:B------:R-:W-:-:S02]  /*3f10*/  IMAD.MOV.U32 R23, RZ, RZ, R33 ;  /* 0x000000ffff177224 */ /* 0x000fc400078e0021 */
[----:B------:R-:W-:Y:S01]  /*3f20*/  IMAD.MOV.U32 R22, RZ, RZ, R34 ;  /* 0x000000ffff167224 */ /* 0x000fe200078e0022 */
[----:B--2---:R-:W2:Y:S01]  /*3f30*/  LDL.LU.64 R24, [R1] ;  /* 0x0000000001187983 */ /* 0x004ea20000300a00 */
[----:B------:R-:W-:Y:S02]  /*3f40*/  IMAD.MOV.U32 R21, RZ, RZ, R35 ;  /* 0x000000ffff157224 */ /* 0x000fe400078e0023 */
[----:B------:R-:W-:Y:S01]  /*3f50*/  IMAD.MOV.U32 R19, RZ, RZ, R37 ;  /* 0x000000ffff137224 */ /* 0x000fe200078e0025 */
[----:B---3--:R-:W2:Y:S01]  /*3f60*/  LDL.LU.64 R26, [R1+0x8] ;  /* 0x00000800011a7983 */ /* 0x008ea20000300a00 */
[----:B------:R-:W-:Y:S02]  /*3f70*/  IMAD.MOV.U32 R18, RZ, RZ, R38 ;  /* 0x000000ffff127224 */ /* 0x000fe400078e0026 */
[----:B------:R-:W-:Y:S01]  /*3f80*/  IMAD.MOV.U32 R17, RZ, RZ, R39 ;  /* 0x000000ffff117224 */ /* 0x000fe200078e0027 */
[----:B----4-:R-:W2:Y:S04]  /*3f90*/  LDL.LU.64 R28, [R1+0x10] ;  /* 0x00001000011c7983 */ /* 0x010ea80000300a00 */
[----:B------:R-:W2:Y:S04]  /*3fa0*/  LDL.LU.64 R30, [R1+0x18] ;  /* 0x00001800011e7983 */ /* 0x000ea80000300a00 */
[----:B------:R-:W2:Y:S04]  /*3fb0*/  LDL.LU.64 R32, [R1+0x20] ;  /* 0x0000200001207983 */ /* 0x000ea80000300a00 */
[----:B------:R-:W2:Y:S04]  /*3fc0*/  LDL.LU.64 R34, [R1+0x28] ;  /* 0x0000280001227983 */ /* 0x000ea80000300a00 */
[----:B------:R-:W2:Y:S04]  /*3fd0*/  LDL.LU.64 R36, [R1+0x30] ;  /* 0x0000300001247983 */ /* 0x000ea80000300a00 */
[----:B------:R-:W2:Y:S01]  /*3fe0*/  LDL.LU.64 R38, [R1+0x38] ;  /* 0x0000380001267983 */ /* 0x000ea20000300a00 */
[----:B------:R-:W-:-:S02]  /*3ff0*/  WARPGROUP.DEPBAR.LE gsb0, 0x0 ;  /* 0x00008000000079c5 */ /* 0x000fc40000010000 */
        /* <DEDUP_REMOVED lines=32> */
[----:B--2---:R-:W-:-:S06]  /*4200*/  WARPGROUP.ARRIVE ;  /* 0x00000000000079c5 */ /* 0x004fcc0000000000 */
[----:B------:R-:W-:Y:S01]  /*4210*/  HGMMA.64x32x16.F32.BF16 R24, gdesc[UR16], R24, gsb0 ;  /* 0x00600000101879f0 */ /* 0x000fe20008001818 */
[----:B------:R-:W-:Y:S01]  /*4220*/  UIADD3 UR4, UR27, 0x800, URZ ;  /* 0x000008001b047890 */ /* 0x000fe2000fffe03f */
[----:B------:R-:W-:-:S06]  /*4230*/  UMOV UR17, 0x40000040 ;  /* 0x4000004000117882 */ /* 0x000fcc0000000000 */
[----:B------:R-:W-:Y:S01]  /*4240*/  UMOV UR16, UR4 ;  /* 0x0000000400107c82 */ /* 0x000fe20008000000 */
[----:B------:R-:W-:Y:S02]  /*4250*/  WARPGROUP.DEPBAR.LE gsb0, 0x0 ;  /* 0x00008000000079c5 */ /* 0x000fe40000010000 */
[----:B------:R-:W-:Y:S01]  /*4260*/  WARPGROUP.ARRIVE ;  /* 0x00000000000079c5 */ /* 0x000fe20000000000 */
[----:B------:R-:W-:Y:S02]  /*4270*/  IMAD.MOV.U32 R2, RZ, RZ, R38 ;  /* 0x000000ffff027224 */ /* 0x000fe400078e0026 */
[----:B------:R-:W-:Y:S01]  /*4280*/  IMAD.MOV.U32 R0, RZ, RZ, R39 ;  /* 0x000000ffff007224 */ /* 0x000fe200078e0027 */
[----:B-1----:R-:W-:Y:S01]  /*4290*/  MOV R5, R35 ;  /* 0x0000002300057202 */ /* 0x002fe20000000f00 */
[----:B------:R-:W-:Y:S01]  /*42a0*/  IMAD.MOV.U32 R4, RZ, RZ, R36 ;  /* 0x000000ffff047224 */ /* 0x000fe200078e0024 */
[----:B------:R-:W2:Y:S01]  /*42b0*/  LDL.LU.64 R38, [R1+0x190] ;  /* 0x0001900001267983 */ /* 0x000ea20000300a00 */
[----:B0-----:R-:W-:-:S02]  /*42c0*/  IMAD.MOV.U32 R3, RZ, RZ, R37 ;  /* 0x000000ffff037224 */ /* 0x001fc400078e0025 */
[----:B------:R-:W-:Y:S01]  /*42d0*/  IMAD.MOV.U32 R6, RZ, RZ, R34 ;  /* 0x000000ffff067224 */ /* 0x000fe200078e0022 */
[----:B------:R-:W2:Y:S01]  /*42e0*/  LDL.LU.64 R36, [R1+0x188] ;  /* 0x0001880001247983 */ /* 0x000ea20000300a00 */
[----:B------:R-:W-:Y:S01]  /*42f0*/  IMAD.MOV.U32 R8, RZ, RZ, R32 ;  /* 0x000000ffff087224 */ /* 0x000fe200078e0020 */
[----:B------:R-:W-:Y:S01]  /*4300*/  MOV R10, R30 ;  /* 0x0000001e000a7202 */ /* 0x000fe20000000f00 */
[----:B------:R-:W-:Y:S01]  /*4310*/  IMAD.MOV.U32 R7, RZ, RZ, R33 ;  /* 0x000000ffff077224 */ /* 0x000fe200078e0021 */
[----:B------:R-:W2:Y:S01]  /*4320*/  LDL.LU.64 R34, [R1+0x180] ;  /* 0x0001800001227983 */ /* 0x000ea20000300a00 */
[----:B------:R-:W-:Y:S01]  /*4330*/  IMAD.MOV.U32 R9, RZ, RZ, R31 ;  /* 0x000000ffff097224 */ /* 0x000fe200078e001f */
[----:B------:R-:W-:Y:S01]  /*4340*/  HGMMA.64x32x16.F32.BF16 R216, gdesc[UR16], R216, gsb0 ;  /* 0x0060000010d879f0 */ /* 0x000fe200080018d8 */
[----:B------:R-:W-:Y:S01]  /*4350*/  IMAD.MOV.U32 R12, RZ, RZ, R28 ;  /* 0x000000ffff0c7224 */ /* 0x000fe200078e001c */
[----:B------:R-:W2:Y:S01]  /*4360*/  LDL.LU.64 R32, [R1+0x178] ;  /* 0x0001780001207983 */ /* 0x000ea20000300a00 */
[----:B------:R-:W-:Y:S01]  /*4370*/  IMAD.MOV.U32 R11, RZ, RZ, R29 ;  /* 0x000000ffff0b7224 */ /* 0x000fe200078e001d */
[----:B------:R-:W-:Y:S01]  /*4380*/  MOV R15, R25 ;  /* 0x00000019000f7202 */ /* 0x000fe20000000f00 */
[----:B------:R-:W-:Y:S01]  /*4390*/  IMAD.MOV.U32 R14, RZ, RZ, R26 ;  /* 0x000000ffff0e7224 */ /* 0x000fe200078e001a */
[----:B------:R-:W2:Y:S01]  /*43a0*/  LDL.LU.64 R30, [R1+0x170] ;  /* 0x00017000011e7983 */ /* 0x000ea20000300a00 */
[----:B------:R-:W-:-:S02]  /*43b0*/  IMAD.MOV.U32 R13, RZ, RZ, R27 ;  /* 0x000000ffff0d7224 */ /* 0x000fc400078e001b */
[----:B------:R-:W-:Y:S01]  /*43c0*/  IMAD.MOV.U32 R16, RZ, RZ, R24 ;  /* 0x000000ffff107224 */ /* 0x000fe200078e0018 */
[----:B------:R-:W2:Y:S04]  /*43d0*/  LDL.LU.64 R28, [R1+0x168] ;  /* 0x00016800011c7983 */ /* 0x000ea80000300a00 */
[----:B------:R-:W2:Y:S04]  /*43e0*/  LDL.LU.64 R26, [R1+0x160] ;  /* 0x00016000011a7983 */ /* 0x000ea80000300a00 */
[----:B------:R-:W2:Y:S01]  /*43f0*/  LDL.LU.64 R24, [R1+0x158] ;  /* 0x0001580001187983 */ /* 0x000ea20000300a00 */
[----:B------:R-:W-:-:S03]  /*4400*/  WARPGROUP.DEPBAR.LE gsb0, 0x0 ;  /* 0x00008000000079c5 */ /* 0x000fc60000010000 */
[----:B------:R-:W-:Y:S04]  /*4410*/  STL.64 [R1+0x150], R230 ;  /* 0x000150e601007387 */ /* 0x000fe80000100a00 */
[----:B------:R-:W-:Y:S04]  /*4420*/  STL.64 [R1+0x148], R228 ;  /* 0x000148e401007387 */ /* 0x000fe80000100a00 */
[----:B------:R-:W-:Y:S04]  /*4430*/  STL.64 [R1+0x140], R226 ;  /* 0x000140e201007387 */ /* 0x000fe80000100a00 */
[----:B------:R-:W-:Y:S04]  /*4440*/  STL.64 [R1+0x138], R224 ;  /* 0x000138e001007387 */ /* 0x000fe80000100a00 */
[----:B------:R-:W-:Y:S04]  /*4450*/  STL.64 [R1+0x130], R222 ;  /* 0x000130de01007387 */ /* 0x000fe80000100a00 */
[----:B------:R0:W-:Y:S04]  /*4460*/  STL.64 [R1+0x128], R220 ;  /* 0x000128dc01007387 */ /* 0x0001e80000100a00 */
[----:B0-----:R-:W3:Y:S04]  /*4470*/  LDL.LU R220, [R1+0x40] ;  /* 0x0000400001dc7983 */ /* 0x001ee80000300800 */
[----:B------:R-:W3:Y:S04]  /*4480*/  LDL.LU R221, [R1+0x44] ;  /* 0x0000440001dd7983 */ /* 0x000ee80000300800 */
[----:B------:R-:W3:Y:S04]  /*4490*/  LDL.LU R222, [R1+0x48] ;  /* 0x0000480001de7983 */ /* 0x000ee80000300800 */
[----:B------:R-:W3:Y:S04]  /*44a0*/  LDL.LU R223, [R1+0x4c] ;  /* 0x00004c0001df7983 */ /* 0x000ee80000300800 */
[----:B------:R-:W3:Y:S01]  /*44b0*/  LDL.LU R224, [R1+0x50] ;  /* 0x0000500001e07983 */ /* 0x000ee20000300800 */
[----:B------:R-:W-:Y:S01]  /*44c0*/  WARPGROUP.ARRIVE ;  /* 0x00000000000079c5 */ /* 0x000fe20000000000 */
[----:B------:R-:W-:Y:S01]  /*44d0*/  UMOV UR12, UR16 ;  /* 0x00000010000c7c82 */ /* 0x000fe20008000000 */
[----:B------:R-:W-:-:S04]  /*44e0*/  UMOV UR13, UR17 ;  /* 0x00000011000d7c82 */ /* 0x000fc80008000000 */
        /* <DEDUP_REMOVED lines=16> */
[----:B------:R-:W-:Y:S01]  /*45f0*/  MOV R225, R235 ;  /* 0x000000eb00e17202 */ /* 0x000fe20000000f00 */
[----:B------:R-:W-:Y:S01]  /*4600*/  IMAD.MOV.U32 R226, RZ, RZ, R234 ;  /* 0x000000ffffe27224 */ /* 0x000fe200078e00ea */
[----:B------:R-:W-:Y:S01]  /*4610*/  MOV R230, R22 ;  /* 0x0000001600e67202 */ /* 0x000fe20000000f00 */
[----:B------:R-:W-:Y:S01]  /*4620*/  IMAD.MOV.U32 R227, RZ, RZ, R233 ;  /* 0x000000ffffe37224 */ /* 0x000fe200078e00e9 */
[----:B------:R-:W-:Y:S01]  /*4630*/  MOV R235, R17 ;  /* 0x0000001100eb7202 */ /* 0x000fe20000000f00 */
[----:B------:R-:W-:Y:S02]  /*4640*/  IMAD.MOV.U32 R228, RZ, RZ, R232 ;  /* 0x000000ffffe47224 */ /* 0x000fe400078e00e8 */
[----:B------:R-:W-:Y:S02]  /*4650*/  IMAD.MOV.U32 R229, RZ, RZ, R23 ;  /* 0x000000ffffe57224 */ /* 0x000fe400078e0017 */
[----:B------:R-:W-:-:S02]  /*4660*/  IMAD.MOV.U32 R231, RZ, RZ, R21 ;  /* 0x000000ffffe77224 */ /* 0x000fc400078e0015 */
[----:B------:R-:W-:Y:S02]  /*4670*/  IMAD.MOV.U32 R232, RZ, RZ, R20 ;  /* 0x000000ffffe87224 */ /* 0x000fe400078e0014 */
[----:B------:R-:W-:Y:S02]  /*4680*/  IMAD.MOV.U32 R233, RZ, RZ, R19 ;  /* 0x000000ffffe97224 */ /* 0x000fe400078e0013 */
[----:B------:R-:W-:Y:S01]  /*4690*/  IMAD.MOV.U32 R234, RZ, RZ, R18 ;  /* 0x000000ffffea7224 */ /* 0x000fe200078e0012 */
[----:B------:R-:W-:Y:S02]  /*46a0*/  UIADD3 UR8, UR27, 0x2, URZ ;  /* 0x000000021b087890 */ /* 0x000fe4000fffe03f */
[----:B------:R-:W-:Y:S01]  /*46b0*/  UIADD3 UR4, UR28, 0x2, URZ ;  /* 0x000000021c047890 */ /* 0x000fe2000fffe03f */
[----:B------:R-:W-:Y:S01]  /*46c0*/  UMOV UR17, 0x40000040 ;  /* 0x4000004000117882 */ /* 0x000fe20000000000 */
[----:B------:R-:W-:-:S03]  /*46d0*/  UMOV UR19, 0x40000040 ;  /* 0x4000004000137882 */ /* 0x000fc60000000000 */
[----:B------:R-:W-:Y:S02]  /*46e0*/  UMOV UR16, UR8 ;  /* 0x0000000800107c82 */ /* 0x000fe40008000000 */
[----:B------:R-:W-:Y:S01]  /*46f0*/  UMOV UR18, UR4 ;  /* 0x0000000400127c82 */ /* 0x000fe20008000000 */
[----:B------:R-:W-:Y:S02]  /*4700*/  WARPGROUP.DEPBAR.LE gsb0, 0x0 ;  /* 0x00008000000079c5 */ /* 0x000fe40000010000 */
[----:B---3--:R-:W-:-:S06]  /*4710*/  WARPGROUP.ARRIVE ;  /* 0x00000000000079c5 */ /* 0x008fcc0000000000 */
[----:B------:R-:W-:Y:S01]  /*4720*/  HGMMA.64x32x16.F32.BF16 R220, gdesc[UR16], R220, gsb0 ;  /* 0x0060000010dc79f0 */ /* 0x000fe200080018dc */
[----:B------:R-:W-:Y:S01]  /*4730*/  UIADD3 UR14, UR28, 0x102, URZ ;  /* 0x000001021c0e7890 */ /* 0x000fe2000fffe03f */
[----:B------:R-:W-:Y:S01]  /*4740*/  UMOV UR12, UR16 ;  /* 0x00000010000c7c82 */ /* 0x000fe20008000000 */
[----:B------:R-:W-:Y:S01]  /*4750*/  UMOV UR13, UR17 ;  /* 0x00000011000d7c82 */ /* 0x000fe20008000000 */
[----:B------:R-:W-:Y:S01]  /*4760*/  UMOV UR15, 0x40000040 ;  /* 0x40000040000f7882 */ /* 0x000fe20000000000 */
[----:B------:R-:W-:Y:S02]  /*4770*/  WARPGROUP.DEPBAR.LE gsb0, 0x0 ;  /* 0x00008000000079c5 */ /* 0x000fe40000010000 */
[----:B------:R-:W-:-:S06]  /*4780*/  WARPGROUP.ARRIVE ;  /* 0x00000000000079c5 */ /* 0x000fcc0000000000 */
        /* <DEDUP_REMOVED lines=40> */
[----:B------:R0:W-:Y:S01]  /*4a10*/  STL.64 [R1+0x40], R220 ;  /* 0x000040dc01007387 */ /* 0x0001e20000100a00 */
[----:B------:R-:W-:Y:S02]  /*4a20*/  WARPGROUP.DEPBAR.LE gsb0, 0x0 ;  /* 0x00008000000079c5 */ /* 0x000fe40000010000 */
[----:B------:R-:W-:-:S06]  /*4a30*/  WARPGROUP.ARRIVE ;  /* 0x00000000000079c5 */ /* 0x000fcc0000000000 */
[----:B------:R-:W-:Y:S01]  /*4a40*/  HGMMA.64x32x16.F32.BF16 R184, gdesc[UR12], R184, gsb0 ;  /* 0x006000000cb879f0 */ /* 0x000fe200080018b8 */
[----:B------:R-:W-:Y:S04]  /*4a50*/  STL.64 [R1+0x48], R222 ;  /* 0x000048de01007387 */ /* 0x000fe80000100a00 */
[----:B------:R1:W-:Y:S04]  /*4a60*/  STL.64 [R1+0x50], R224 ;  /* 0x000050e001007387 */ /* 0x0003e80000100a00 */
[----:B------:R-:W-:Y:S04]  /*4a70*/  STL.64 [R1+0x58], R226 ;  /* 0x000058e201007387 */ /* 0x000fe80000100a00 */
[----:B------:R2:W-:Y:S01]  /*4a80*/  STL.64 [R1+0x60], R228 ;  /* 0x000060e401007387 */ /* 0x0005e20000100a00 */
[----:B0-----:R-:W-:-:S03]  /*4a90*/  IMAD.MOV.U32 R220, RZ, RZ, R16 ;  /* 0x000000ffffdc7224 */ /* 0x001fc600078e0010 */
[----:B------:R0:W-:Y:S01]  /*4aa0*/  STL.64 [R1+0x68], R230 ;  /* 0x000068e601007387 */ /* 0x0001e20000100a00 */
[----:B------:R-:W-:Y:S01]  /*4ab0*/  IMAD.MOV.U32 R221, RZ, RZ, R15 ;  /* 0x000000ffffdd7224 */ /* 0x000fe200078e000f */
[----:B-1----:R-:W-:Y:S02]  /*4ac0*/  MOV R224, R12 ;  /* 0x0000000c00e07202 */ /* 0x002fe40000000f00 */
[----:B------:R-:W-:Y:S01]  /*4ad0*/  STL.64 [R1+0x70], R232 ;  /* 0x000070e801007387 */ /* 0x000fe20000100a00 */
[----:B------:R-:W-:Y:S02]  /*4ae0*/  IMAD.MOV.U32 R222, RZ, RZ, R14 ;  /* 0x000000ffffde7224 */ /* 0x000fe400078e000e */
[----:B------:R-:W-:Y:S01]  /*4af0*/  IMAD.MOV.U32 R223, RZ, RZ, R13 ;  /* 0x000000ffffdf7224 */ /* 0x000fe200078e000d */
[----:B------:R1:W-:Y:S01]  /*4b00*/  STL.64 [R1+0x78], R234 ;  /* 0x000078ea01007387 */ /* 0x0003e20000100a00 */
[----:B------:R-:W-:Y:S01]  /*4b10*/  IMAD.MOV.U32 R225, RZ, RZ, R11 ;  /* 0x000000ffffe17224 */ /* 0x000fe200078e000b */
[----:B--2---:R-:W-:Y:S01]  /*4b20*/  MOV R229, R7 ;  /* 0x0000000700e57202 */ /* 0x004fe20000000f00 */
[----:B------:R-:W-:-:S02]  /*4b30*/  IMAD.MOV.U32 R226, RZ, RZ, R10 ;  /* 0x000000ffffe27224 */ /* 0x000fc400078e000a */
[----:B------:R-:W-:Y:S02]  /*4b40*/  IMAD.MOV.U32 R227, RZ, RZ, R9 ;  /* 0x000000ffffe37224 */ /* 0x000fe400078e0009 */
[----:B------:R-:W-:Y:S02]  /*4b50*/  IMAD.MOV.U32 R228, RZ, RZ, R8 ;  /* 0x000000ffffe47224 */ /* 0x000fe400078e0008 */
[----:B0-----:R-:W-:Y:S02]  /*4b60*/  IMAD.MOV.U32 R230, RZ, RZ, R6 ;  /* 0x000000ffffe67224 */ /* 0x001fe400078e0006 */
[----:B------:R-:W-:Y:S01]  /*4b70*/  IMAD.MOV.U32 R231, RZ, RZ, R5 ;  /* 0x000000ffffe77224 */ /* 0x000fe200078e0005 */
[----:B-1----:R-:W-:Y:S01]  /*4b80*/  MOV R234, R2 ;  /* 0x0000000200ea7202 */ /* 0x002fe20000000f00 */
[----:B------:R-:W-:Y:S02]  /*4b90*/  IMAD.MOV.U32 R232, RZ, RZ, R4 ;  /* 0x000000ffffe87224 */ /* 0x000fe400078e0004 */
[----:B------:R-:W-:-:S02]  /*4ba0*/  IMAD.MOV.U32 R233, RZ, RZ, R3 ;  /* 0x000000ffffe97224 */ /* 0x000fc400078e0003 */
        /* <DEDUP_REMOVED lines=13> */
[----:B------:R-:W-:Y:S04]  /*4c80*/  STL.64 [R1+0x30], R232 ;  /* 0x000030e801007387 */ /* 0x000fe80000100a00 */
[----:B------:R-:W-:Y:S04]  /*4c90*/  STL.64 [R1+0x38], R234 ;  /* 0x000038ea01007387 */ /* 0x000fe80000100a00 */
        /* <DEDUP_REMOVED lines=47> */
[----:B------:R-:W-:Y:S02]  /*4f90*/  UIADD3 UR8, UR27, 0x4, URZ ;  /* 0x000000041b087890 */ /* 0x000fe4000fffe03f */
[----:B------:R-:W-:Y:S01]  /*4fa0*/  UIADD3 UR4, UR28, 0x4, URZ ;  /* 0x000000041c047890 */ /* 0x000fe2000fffe03f */
[----:B------:R-:W-:Y:S01]  /*4fb0*/  UMOV UR17, 0x40000040 ;  /* 0x4000004000117882 */ /* 0x000fe20000000000 */
[----:B------:R-:W-:-:S03]  /*4fc0*/  UMOV UR19, 0x40000040 ;  /* 0x4000004000137882 */ /* 0x000fc60000000000 */
[----:B------:R-:W-:Y:S02]  /*4fd0*/  UMOV UR16, UR8 ;  /* 0x0000000800107c82 */ /* 0x000fe40008000000 */
[----:B------:R-:W-:Y:S01]  /*4fe0*/  UMOV UR18, UR4 ;  /* 0x0000000400127c82 */ /* 0x000fe20008000000 */
[----:B------:R-:W-:Y:S02]  /*4ff0*/  WARPGROUP.DEPBAR.LE gsb0, 0x0 ;  /* 0x00008000000079c5 */ /* 0x000fe40000010000 */
[----:B--2---:R-:W-:-:S06]  /*5000*/  WARPGROUP.ARRIVE ;  /* 0x00000000000079c5 */ /* 0x004fcc0000000000 */
        /* <DEDUP_REMOVED lines=26> */
[----:B------:R0:W-:Y:S01]  /*51b0*/  STL.64 [R1+0x40], R216 ;  /* 0x000040d801007387 */ /* 0x0001e20000100a00 */
[----:B------:R-:W-:-:S03]  /*51c0*/  IMAD.MOV.U32 R16, RZ, RZ, R221 ;  /* 0x000000ffff107224 */ /* 0x000fc600078e00dd */
[----:B------:R1:W-:Y:S01]  /*51d0*/  STL.64 [R1+0x48], R218 ;  /* 0x000048da01007387 */ /* 0x0003e20000100a00 */
[----:B------:R-:W-:-:S03]  /*51e0*/  IMAD.MOV.U32 R4, RZ, RZ, R222 ;  /* 0x000000ffff047224 */ /* 0x000fc600078e00de */
[----:B------:R2:W-:Y:S01]  /*51f0*/  STL [R1+0x50], R220 ;  /* 0x000050dc01007387 */ /* 0x0005e20000100800 */
[----:B------:R-:W-:-:S03]  /*5200*/  IMAD.MOV.U32 R2, RZ, RZ, R223 ;  /* 0x000000ffff027224 */ /* 0x000fc600078e00df */
[----:B0-----:R-:W3:Y:S01]  /*5210*/  LDL.LU.64 R216, [R1] ;  /* 0x0000000001d87983 */ /* 0x001ee20000300a00 */
[----:B------:R-:W-:Y:S01]  /*5220*/  MOV R0, R224 ;  /* 0x000000e000007202 */ /* 0x000fe20000000f00 */
[----:B------:R-:W-:Y:S02]  /*5230*/  IMAD.MOV.U32 R235, RZ, RZ, R225 ;  /* 0x000000ffffeb7224 */ /* 0x000fe400078e00e1 */
[----:B-1----:R-:W3:Y:S01]  /*5240*/  LDL.LU.64 R218, [R1+0x8] ;  /* 0x0000080001da7983 */ /* 0x002ee20000300a00 */
[----:B------:R-:W-:-:S03]  /*5250*/  IMAD.MOV.U32 R234, RZ, RZ, R226 ;  /* 0x000000ffffea7224 */ /* 0x000fc600078e00e2 */
[----:B--2---:R-:W3:Y:S01]  /*5260*/  LDL.LU.64 R220, [R1+0x10] ;  /* 0x0000100001dc7983 */ /* 0x004ee20000300a00 */
[----:B------:R-:W-:Y:S01]  /*5270*/  IMAD.MOV.U32 R233, RZ, RZ, R227 ;  /* 0x000000ffffe97224 */ /* 0x000fe200078e00e3 */
[----:B------:R-:W-:Y:S02]  /*5280*/  MOV R23, R229 ;  /* 0x000000e500177202 */ /* 0x000fe40000000f00 */
[----:B------:R-:W3:Y:S01]  /*5290*/  LDL.LU.64 R222, [R1+0x18] ;  /* 0x0000180001de7983 */ /* 0x000ee20000300a00 */
[----:B------:R-:W-:-:S03]  /*52a0*/  IMAD.MOV.U32 R232, RZ, RZ, R228 ;  /* 0x000000ffffe87224 */ /* 0x000fc600078e00e4 */
[----:B------:R-:W3:Y:S01]  /*52b0*/  LDL.LU.64 R224, [R1+0x20] ;  /* 0x0000200001e07983 */ /* 0x000ee20000300a00 */
[----:B------:R-:W-:Y:S02]  /*52c0*/  IMAD.MOV.U32 R22, RZ, RZ, R230 ;  /* 0x000000ffff167224 */ /* 0x000fe400078e00e6 */
[----:B------:R-:W-:Y:S01]  /*52d0*/  IMAD.MOV.U32 R21, RZ, RZ, R231 ;  /* 0x000000ffff157224 */ /* 0x000fe200078e00e7 */
[----:B------:R-:W3:Y:S04]  /*52e0*/  LDL.LU.64 R226, [R1+0x28] ;  /* 0x0000280001e27983 */ /* 0x000ee80000300a00 */
[----:B------:R-:W3:Y:S04]  /*52f0*/  LDL.LU.64 R228, [R1+0x30] ;  /* 0x0000300001e47983 */ /* 0x000ee80000300a00 */
[----:B------:R-:W3:Y:S01]  /*5300*/  LDL.LU.64 R230, [R1+0x38] ;  /* 0x0000380001e67983 */ /* 0x000ee20000300a00 */
[----:B------:R-:W-:-:S02]  /*5310*/  WARPGROUP.DEPBAR.LE gsb0, 0x0 ;  /* 0x00008000000079c5 */ /* 0x000fc40000010000 */
        /* <DEDUP_REMOVED lines=27> */
[----:B------:R-:W-:Y:S03]  /*54d0*/  HGMMA.64x32x16.F32.BF16 R216, gdesc[UR16], R216, gsb0 ;  /* 0x0060000010d879f0 */ /* 0x000fe600080018d8 */
        /* <DEDUP_REMOVED lines=42> */
[----:B------:R0:W-:Y:S04]  /*5780*/  STL.64 [R1+0xa8], R220 ;  /* 0x0000a8dc01007387 */ /* 0x0001e80000100a00 */
[----:B0-----:R-:W2:Y:S04]  /*5790*/  LDL.LU R220, [R1+0x40] ;  /* 0x0000400001dc7983 */ /* 0x001ea80000300800 */
[----:B------:R-:W2:Y:S04]  /*57a0*/  LDL.LU R221, [R1+0x44] ;  /* 0x0000440001dd7983 */ /* 0x000ea80000300800 */
[----:B------:R-:W2:Y:S04]  /*57b0*/  LDL.LU R222, [R1+0x48] ;  /* 0x0000480001de7983 */ /* 0x000ea80000300800 */
[----:B------:R-:W2:Y:S04]  /*57c0*/  LDL.LU R223, [R1+0x4c] ;  /* 0x00004c0001df7983 */ /* 0x000ea80000300800 */
[----:B------:R-:W2:Y:S01]  /*57d0*/  LDL.LU R224, [R1+0x50] ;  /* 0x0000500001e07983 */ /* 0x000ea20000300800 */
        /* <DEDUP_REMOVED lines=15> */
[----:B------:R-:W-:Y:S01]  /*58d0*/  IMAD.MOV.U32 R230, RZ, RZ, R234 ;  /* 0x000000ffffe67224 */ /* 0x000fe200078e00ea */
[----:B------:R-:W-:Y:S01]  /*58e0*/  MOV R226, R4 ;  /* 0x0000000400e27202 */ /* 0x000fe20000000f00 */
[----:B------:R-:W-:Y:S02]  /*58f0*/  IMAD.MOV.U32 R225, RZ, RZ, R16 ;  /* 0x000000ffffe17224 */ /* 0x000fe400078e0010 */
[----:B------:R-:W-:Y:S02]  /*5900*/  IMAD.MOV.U32 R227, RZ, RZ, R2 ;  /* 0x000000ffffe37224 */ /* 0x000fe400078e0002 */
[----:B------:R-:W-:Y:S01]  /*5910*/  IMAD.MOV.U32 R228, RZ, RZ, R0 ;  /* 0x000000ffffe47224 */ /* 0x000fe200078e0000 */
[----:B------:R-:W-:Y:S01]  /*5920*/  UIADD3 UR8, UR27, 0x6, URZ ;  /* 0x000000061b087890 */ /* 0x000fe2000fffe03f */
[----:B------:R-:W-:Y:S01]  /*5930*/  IMAD.MOV.U32 R233, RZ, RZ, R23 ;  /* 0x000000ffffe97224 */ /* 0x000fe200078e0017 */
[----:B------:R-:W-:Y:S01]  /*5940*/  UIADD3 UR4, UR28, 0x6, URZ ;  /* 0x000000061c047890 */ /* 0x000fe2000fffe03f */
[----:B------:R-:W-:Y:S01]  /*5950*/  IMAD.MOV.U32 R234, RZ, RZ, R22 ;  /* 0x000000ffffea7224 */ /* 0x000fe200078e0016 */
[----:B------:R-:W-:Y:S01]  /*5960*/  UMOV UR17, 0x40000040 ;  /* 0x4000004000117882 */ /* 0x000fe20000000000 */
[----:B------:R-:W-:Y:S01]  /*5970*/  IMAD.MOV.U32 R235, RZ, RZ, R21 ;  /* 0x000000ffffeb7224 */ /* 0x000fe200078e0015 */
[----:B------:R-:W-:Y:S01]  /*5980*/  UMOV UR19, 0x40000040 ;  /* 0x4000004000137882 */ /* 0x000fe20000000000 */
[----:B------:R-:W-:Y:S01]  /*5990*/  UMOV UR16, UR8 ;  /* 0x0000000800107c82 */ /* 0x000fe20008000000 */
[----:B------:R-:W-:Y:S01]  /*59a0*/  UIADD3 UR14, UR28, 0x106, URZ ;  /* 0x000001061c0e7890 */ /* 0x000fe2000fffe03f */
[----:B------:R0:W5:Y:S01]  /*59b0*/  LDL.LU R16, [R1+0xe4] ;  /* 0x0000e40001107983 */ /* 0x0001620000300800 */
[----:B------:R-:W-:Y:S01]  /*59c0*/  UMOV UR18, UR4 ;  /* 0x0000000400127c82 */ /* 0x000fe20008000000 */
[----:B------:R-:W-:-:S02]  /*59d0*/  WARPGROUP.DEPBAR.LE gsb0, 0x0 ;  /* 0x00008000000079c5 */ /* 0x000fc40000010000 */
[----:B------:R-:W-:Y:S01]  /*59e0*/  UMOV UR12, UR16 ;  /* 0x00000010000c7c82 */ /* 0x000fe20008000000 */
[----:B------:R-:W-:Y:S01]  /*59f0*/  UMOV UR13, UR17 ;  /* 0x00000011000d7c82 */ /* 0x000fe20008000000 */
[----:B------:R-:W-:Y:S01]  /*5a00*/  UMOV UR15, 0x40000040 ;  /* 0x40000040000f7882 */ /* 0x000fe20000000000 */
[----:B------:R-:W-:Y:S01]  /*5a10*/  UIADD3 UR10, UR28, 0x206, URZ ;  /* 0x000002061c0a7890 */ /* 0x000fe2000fffe03f */
[----:B------:R0:W5:Y:S01]  /*5a20*/  LDL.LU R4, [R1+0xe0] ;  /* 0x0000e00001047983 */ /* 0x0001620000300800 */
        /* <DEDUP_REMOVED lines=49> */
[----:B------:R2:W-:Y:S04]  /*5d40*/  STL.64 [R1+0x48], R222 ;  /* 0x000048de01007387 */ /* 0x0005e80000100a00 */
[----:B------:R-:W-:Y:S04]  /*5d50*/  STL.64 [R1+0x50], R224 ;  /* 0x000050e001007387 */ /* 0x000fe80000100a00 */
[----:B------:R3:W-:Y:S04]  /*5d60*/  STL.64 [R1+0x58], R226 ;  /* 0x000058e201007387 */ /* 0x0007e80000100a00 */
[----:B------:R-:W-:Y:S01]  /*5d70*/  STL.64 [R1+0x60], R228 ;  /* 0x000060e401007387 */ /* 0x000fe20000100a00 */
[----:B-1----:R-:W-:-:S03]  /*5d80*/  IMAD.MOV.U32 R220, RZ, RZ, R20 ;  /* 0x000000ffffdc7224 */ /* 0x002fc600078e0014 */
[----:B------:R1:W-:Y:S01]  /*5d90*/  STL.64 [R1+0x68], R230 ;  /* 0x000068e601007387 */ /* 0x0003e20000100a00 */
[----:B------:R-:W-:Y:S01]  /*5da0*/  MOV R221, R19 ;  /* 0x0000001300dd7202 */ /* 0x000fe20000000f00 */
[----:B--2---:R-:W-:Y:S02]  /*5db0*/  IMAD.MOV.U32 R222, RZ, RZ, R18 ;  /* 0x000000ffffde7224 */ /* 0x004fe400078e0012 */
[----:B------:R2:W-:Y:S01]  /*5dc0*/  STL.64 [R1+0x70], R232 ;  /* 0x000070e801007387 */ /* 0x0005e20000100a00 */
[----:B------:R-:W-:Y:S01]  /*5dd0*/  IMAD.MOV.U32 R223, RZ, RZ, R17 ;  /* 0x000000ffffdf7224 */ /* 0x000fe200078e0011 */
[----:B---3--:R-:W-:Y:S01]  /*5de0*/  MOV R226, R13 ;  /* 0x0000000d00e27202 */ /* 0x008fe20000000f00 */
[----:B------:R-:W-:Y:S01]  /*5df0*/  IMAD.MOV.U32 R224, RZ, RZ, R15 ;  /* 0x000000ffffe07224 */ /* 0x000fe200078e000f */
[----:B------:R3:W-:Y:S01]  /*5e00*/  STL.64 [R1+0x78], R234 ;  /* 0x000078ea01007387 */ /* 0x0007e20000100a00 */
[----:B------:R-:W-:Y:S02]  /*5e10*/  IMAD.MOV.U32 R225, RZ, RZ, R14 ;  /* 0x000000ffffe17224 */ /* 0x000fe400078e000e */
[----:B------:R-:W-:Y:S01]  /*5e20*/  IMAD.MOV.U32 R227, RZ, RZ, R12 ;  /* 0x000000ffffe37224 */ /* 0x000fe200078e000c */
[----:B-1----:R-:W-:Y:S01]  /*5e30*/  MOV R231, R8 ;  /* 0x0000000800e77202 */ /* 0x002fe20000000f00 */
[----:B------:R-:W-:-:S02]  /*5e40*/  IMAD.MOV.U32 R228, RZ, RZ, R11 ;  /* 0x000000ffffe47224 */ /* 0x000fc400078e000b */
[----:B------:R-:W-:Y:S02]  /*5e50*/  IMAD.MOV.U32 R229, RZ, RZ, R10 ;  /* 0x000000ffffe57224 */ /* 0x000fe400078e000a */
[----:B------:R-:W-:Y:S02]  /*5e60*/  IMAD.MOV.U32 R230, RZ, RZ, R9 ;  /* 0x000000ffffe67224 */ /* 0x000fe400078e0009 */
[----:B--2---:R-:W-:Y:S02]  /*5e70*/  IMAD.MOV.U32 R232, RZ, RZ, R7 ;  /* 0x000000ffffe87224 */ /* 0x004fe400078e0007 */
[----:B------:R-:W-:Y:S02]  /*5e80*/  IMAD.MOV.U32 R233, RZ, RZ, R6 ;  /* 0x000000ffffe97224 */ /* 0x000fe400078e0006 */
[----:B---3--:R-:W-:Y:S02]  /*5e90*/  IMAD.MOV.U32 R234, RZ, RZ, R5 ;  /* 0x000000ffffea7224 */ /* 0x008fe400078e0005 */
        /* <DEDUP_REMOVED lines=15> */
[----:B-1----:R-:W2:Y:S04]  /*5f90*/  LDL.LU.64 R230, [R1+0xd0] ;  /* 0x0000d00001e67983 */ /* 0x002ea80000300a00 */
        /* <DEDUP_REMOVED lines=31> */
[----:B0-----:R-:W-:Y:S05]  /*6190*/  @!P0 BRA `(.L_x_23) ;  /* 0x0000000000048947 */ /* 0x001fea0003800000 */
[----:B------:R-:W-:Y:S01]  /*61a0*/  BPT.TRAP 0x1 ;  /* 0x000000040000795c */ /* 0x000fe20000300000 */
.L_x_23:
[----:B------:R-:W-:Y:S02]  /*61b0*/  UISETP.GT.U32.AND UP0, UPT, UR38, 0x1, UPT ;  /* 0x000000012600788c */ /* 0x000fe4000bf04070 */
[----:B------:R-:W-:-:S04]  /*61c0*/  ULEA UR4, UR24, UR42, 0x3 ;  /* 0x0000002a18047291 */ /* 0x000fc8000f8e183f */
[----:B------:R-:W-:Y:S01]  /*61d0*/  UIADD3 UR4, UR4, 0x18, URZ ;  /* 0x0000001804047890 */ /* 0x000fe2000fffe03f */
[----:B------:R-:W-:-:S03]  /*61e0*/  PLOP3.LUT P1, PT, PT, PT, UP0, 0x80, 0x0 ;  /* 0x000000000000781c */ /* 0x000fc60003f2f008 */
[----:B------:R-:W-:-:S09]  /*61f0*/  UPRMT UR4, URZ, 0x654, UR4 ;  /* 0x000006543f047896 */ /* 0x000fd20008000004 */
[----:B------:R-:W-:Y:S01]  /*6200*/  SYNCS.ARRIVE.TRANS64.RED.A1T0 RZ, [UR4], RZ ;  /* 0x000000ffffff79a7 */ /* 0x000fe20008100404 */
[----:B------:R-:W-:Y:S05]  /*6210*/  @P1 BRA `(.L_x_24) ;  /* 0x0000000000041947 */ /* 0x000fea0003800000 */
[----:B------:R-:W-:Y:S01]  /*6220*/  BPT.TRAP 0x1 ;  /* 0x000000040000795c */ /* 0x000fe20000300000 */
.L_x_24:
[----:B------:R-:W-:Y:S02]  /*6230*/  UISETP.GT.AND UP2, UPT, UR25, 0x1, UPT ;  /* 0x000000011900788c */ /* 0x000fe4000bf44270 */
[----:B------:R-:W-:Y:S02]  /*6240*/  UIADD3 UR26, UR26, 0x1, URZ ;  /* 0x000000011a1a7890 */ /* 0x000fe4000fffe03f */
[----:B------:R-:W-:Y:S02]  /*6250*/  UIADD3 UR24, UR24, 0x1, URZ ;  /* 0x0000000118187890 */ /* 0x000fe4000fffe03f */
[----:B------:R-:W-:Y:S01]  /*6260*/  PLOP3.LUT P1, PT, PT, PT, UP2, 0x80, 0x0 ;  /* 0x000000000000781c */ /* 0x000fe20003f2f028 */
[----:B------:R-:W-:Y:S02]  /*6270*/  UISETP.NE.AND UP0, UPT, UR26, 0x3, UPT ;  /* 0x000000031a00788c */ /* 0x000fe4000bf05270 */
[----:B------:R-:W-:Y:S02]  /*6280*/  UISETP.NE.AND UP1, UPT, UR24, 0x3, UPT ;  /* 0x000000031800788c */ /* 0x000fe4000bf25270 */
[----:B------:R-:W-:-:S02]  /*6290*/  USEL UR4, URZ, 0x1, UP0 ;  /* 0x000000013f047887 */ /* 0x000fc40008000000 */
[----:B------:R-:W-:Y:S02]  /*62a0*/  UIADD3 UR25, UR25, -0x1, URZ ;  /* 0xffffffff19197890 */ /* 0x000fe4000fffe03f */
[----:B------:R-:W-:Y:S02]  /*62b0*/  USEL UR26, UR26, URZ, UP0 ;  /* 0x0000003f1a1a7287 */ /* 0x000fe40008000000 */
[----:B------:R-:W-:Y:S01]  /*62c0*/  USEL UR24, UR24, URZ, UP1 ;  /* 0x0000003f18187287 */ /* 0x000fe20008800000 */
[----:B-----5:R-:W-:Y:S01]  /*62d0*/  LOP3.LUT R0, R0, UR4, RZ, 0x3c, !PT ;  /* 0x0000000400007c12 */ /* 0x020fe2000f8e3cff */
[----:B------:R-:W-:Y:S10]  /*62e0*/  @P1 BRA `(.L_x_25) ;  /* 0xffffffd800041947 */ /* 0x000ff4000383ffff */
.L_x_18:
[----:B------:R-:W0:Y:S02]  /*62f0*/  LDC R0, c[0x0][0x28c] ;  /* 0x0000a300ff007b82 */ /* 0x000e240000000800 */
[----:B0-----:R-:W-:-:S13]  /*6300*/  ISETP.GE.AND P1, PT, R0, 0x1, PT ;  /* 0x000000010000780c */ /* 0x001fda0003f26270 */
[----:B------:R-:W-:Y:S05]  /*6310*/  @!P1 BRA `(.L_x_26) ;  /* 0x0000000000389947 */ /* 0x000fea0003800000 */
[----:B------:R-:W-:Y:S05]  /*6320*/  @!P0 BRA `(.L_x_27) ;  /* 0x0000000000048947 */ /* 0x000fea0003800000 */
[----:B------:R-:W-:Y:S01]  /*6330*/  BPT.TRAP 0x1 ;  /* 0x000000040000795c */ /* 0x000fe20000300000 */
.L_x_27:
[----:B------:R-:W-:Y:S01]  /*6340*/  IADD3 R0, R4, UR37, RZ ;  /* 0x0000002504007c10 */ /* 0x000fe2000fffe0ff */
[----:B------:R-:W-:-:S04]  /*6350*/  UISETP.GT.U32.AND UP0, UPT, UR38, 0x1, UPT ;  /* 0x000000012600788c */ /* 0x000fc8000bf04070 */
[----:B------:R-:W-:Y:S02]  /*6360*/  IMAD.WIDE.U32 R4, R0, -0x55555555, RZ ;  /* 0xaaaaaaab00047825 */ /* 0x000fe400078e00ff */
[----:B------:R-:W-:-:S03]  /*6370*/  PLOP3.LUT P0, PT, PT, PT, UP0, 0x80, 0x0 ;  /* 0x000000000000781c */ /* 0x000fc60003f0f008 */
[----:B------:R-:W-:-:S05]  /*6380*/  SHF.R.U32.HI R4, RZ, 0x1, R5 ;  /* 0x00000001ff047819 */ /* 0x000fca0000011605 */
[----:B------:R-:W-:-:S05]  /*6390*/  IMAD R0, R4, -0x3, R0 ;  /* 0xfffffffd04007824 */ /* 0x000fca00078e0200 */
[----:B------:R-:W-:-:S05]  /*63a0*/  LEA R0, R0, UR42, 0x3 ;  /* 0x0000002a00007c11 */ /* 0x000fca000f8e18ff */
[----:B------:R-:W-:-:S05]  /*63b0*/  VIADD R0, R0, 0x18 ;  /* 0x0000001800007836 */ /* 0x000fca0000000000 */
[----:B------:R-:W-:-:S04]  /*63c0*/  PRMT R0, RZ, 0x654, R0 ;  /* 0x00000654ff007816 */ /* 0x000fc80000000000 */
[----:B------:R0:W-:Y:S01]  /*63d0*/  SYNCS.ARRIVE.TRANS64.RED.A1T0 RZ, [R0+URZ], RZ ;  /* 0x000000ff00ff79a7 */ /* 0x0001e2000810043f */
[----:B------:R-:W-:Y:S05]  /*63e0*/  @P0 BRA `(.L_x_26) ;  /* 0x0000000000040947 */ /* 0x000fea0003800000 */
[----:B------:R-:W-:Y:S01]  /*63f0*/  BPT.TRAP 0x1 ;  /* 0x000000040000795c */ /* 0x000fe20000300000 */
.L_x_26:
[----:B------:R-:W1:Y:S01]  /*6400*/  S2R R5, SR_TID.X ;  /* 0x0000000000057919 */ /* 0x000e620000002100 */
[----:B------:R-:W-:Y:S02]  /*6410*/  UIMAD UR43, UR43, 0xa0, URZ ;  /* 0x000000a02b2b78a4 */ /* 0x000fe4000f8e023f */
[----:B------:R-:W-:Y:S01]  /*6420*/  USHF.R.S32.HI UR10, URZ, 0x1f, UR40 ;  /* 0x0000001f3f0a7899 */ /* 0x000fe20008011428 */
[----:B0-----:R-:W0:Y:S01]  /*6430*/  S2R R0, SR_TID.X ;  /* 0x0000000000007919 */ /* 0x001e220000002100 */
[----:B------:R-:W-:Y:S01]  /*6440*/  ULDC.64 UR8, c[0x0][0x5d0] ;  /* 0x0001740000087ab9 */ /* 0x000fe20000000a00 */
[----:B------:R-:W-:Y:S01]  /*6450*/  UIMAD.WIDE UR6, UR44, 0x180, URZ ;  /* 0x000001802c0678a5 */ /* 0x000fe2000f8e023f */
[----:B------:R-:W-:Y:S01]  /*6460*/  IMAD.U32 R236, RZ, RZ, UR43 ;  /* 0x0000002bffec7e24 */ /* 0x000fe2000f8e00ff */
[----:B------:R-:W-:Y:S02]  /*6470*/  UIMAD UR4, UR10, UR8, URZ ;  /* 0x000000080a0472a4 */ /* 0x000fe4000f8e023f */
[----:B------:R-:W-:Y:S01]  /*6480*/  MOV R6, UR8 ;  /* 0x0000000800067c02 */ /* 0x000fe20008000f00 */
[----:B------:R-:W-:-:S02]  /*6490*/  UIMAD UR44, UR44, 0x180, URZ ;  /* 0x000001802c2c78a4 */ /* 0x000fc4000f8e023f */
[----:B------:R-:W-:Y:S01]  /*64a0*/  UIMAD UR4, UR40, UR9, UR4 ;  /* 0x00000009280472a4 */ /* 0x000fe2000f8e0204 */
[----:B------:R-:W-:Y:S01]  /*64b0*/  ULDC UR8, c[0x0][0x284] ;  /* 0x0000a10000087ab9 */ /* 0x000fe20000000800 */
[----:B------:R-:W-:Y:S02]  /*64c0*/  UIADD3 UR37, UR41, UR37, URZ ;  /* 0x0000002529257290 */ /* 0x000fe4000fffe03f */
[----:B------:R-:W-:Y:S02]  /*64d0*/  UISETP.GE.U32.AND UP2, UPT, UR41, 0x3, UPT ;  /* 0x000000032900788c */ /* 0x000fe4000bf46070 */
[----:B------:R-:W-:-:S04]  /*64e0*/  UISETP.GT.U32.AND UP1, UPT, UR37, 0x2, UPT ;  /* 0x000000022500788c */ /* 0x000fc8000bf24070 */
[----:B------:R-:W-:Y:S01]  /*64f0*/  UISETP.LT.U32.AND UP1, UPT, UR41, 0x3, UP1 ;  /* 0x000000032900788c */ /* 0x000fe20008f21070 */
[C---:B-1----:R-:W-:Y:S01]  /*6500*/  IMAD.SHL.U32 R237, R5.reuse, 0x2, RZ ;  /* 0x0000000205ed7824 */ /* 0x042fe200078e00ff */
[----:B------:R-:W-:Y:S02]  /*6510*/  LOP3.LUT R4, R5, 0x60, RZ, 0xc0, !PT ;  /* 0x0000006005047812 */ /* 0x000fe400078ec0ff */
[----:B0-----:R-:W-:Y:S02]  /*6520*/  SHF.R.U32.HI R3, RZ, 0x7, R0 ;  /* 0x00000007ff037819 */ /* 0x001fe40000011600 */
[----:B------:R-:W-:Y:S02]  /*6530*/  LOP3.LUT R236, R236, 0x6, R237, 0xf8, !PT ;  /* 0x00000006ecec7812 */ /* 0x000fe400078ef8ed */
[----:B------:R-:W-:Y:S02]  /*6540*/  LOP3.LUT R3, R3, 0x1, RZ, 0xc0, !PT ;  /* 0x0000000103037812 */ /* 0x000fe400078ec0ff */
[----:B------:R-:W-:-:S02]  /*6550*/  SHF.R.U32.HI R0, RZ, 0x2, R5 ;  /* 0x00000002ff007819 */ /* 0x000fc40000011605 */
[----:B------:R-:W-:Y:S01]  /*6560*/  SHF.R.S32.HI R237, RZ, 0x1f, R236 ;  /* 0x0000001fffed7819 */ /* 0x000fe200000114ec */
[----:B------:R-:W-:Y:S01]  /*6570*/  IMAD.SHL.U32 R17, R3, 0x40, RZ ;  /* 0x0000004003117824 */ /* 0x000fe200078e00ff */
[----:B------:R-:W-:Y:S02]  /*6580*/  LOP3.LUT R0, R0, 0x7, RZ, 0xc0, !PT ;  /* 0x0000000700007812 */ /* 0x000fe400078ec0ff */
[----:B------:R-:W-:Y:S01]  /*6590*/  SHF.R.U32.HI R4, RZ, 0x1, R4 ;  /* 0x00000001ff047819 */ /* 0x000fe20000011604 */
[----:B------:R-:W-:Y:S01]  /*65a0*/  IMAD.WIDE.U32 R6, R6, UR40, R236 ;  /* 0x0000002806067c25 */ /* 0x000fe2000f8e00ec */
[--C-:B------:R-:W-:Y:S02]  /*65b0*/  LOP3.LUT R17, R17, 0x40, R0.reuse, 0xe2, !PT ;  /* 0x0000004011117812 */ /* 0x100fe400078ee200 */
[----:B------:R-:W-:Y:S01]  /*65c0*/  IADD3 R0, RZ, -R4, -R0 ;  /* 0x80000004ff007210 */ /* 0x000fe20007ffe800 */
[----:B------:R-:W-:Y:S01]  /*65d0*/  VIADD R7, R7, UR4 ;  /* 0x0000000407077c36 */ /* 0x000fe20008000000 */
[----:B------:R-:W-:Y:S01]  /*65e0*/  ULDC UR4, c[0x0][0x288] ;  /* 0x0000a20000047ab9 */ /* 0x000fe20000000800 */
[----:B------:R-:W-:Y:S01]  /*65f0*/  LOP3.LUT R17, R17, UR6, R4, 0xfe, !PT ;  /* 0x0000000611117c12 */ /* 0x000fe2000f8efe04 */
[----:B------:R-:W-:Y:S01]  /*6600*/  UISETP.GE.AND UP0, UPT, UR43, UR4, UPT ;  /* 0x000000042b00728c */ /* 0x000fe2000bf06270 */
[----:B------:R-:W-:-:S02]  /*6610*/  IMAD R0, R3, -0x40, R0 ;  /* 0xffffffc003007824 */ /* 0x000fc400078e0200 */
[----:B------:R-:W-:Y:S01]  /*6620*/  IMAD.U32 R3, RZ, RZ, UR8 ;  /* 0x00000008ff037e24 */ /* 0x000fe2000f8e00ff */
[----:B------:R-:W-:Y:S01]  /*6630*/  UISETP.GE.OR UP0, UPT, UR44, UR8, UP0 ;  /* 0x000000082c00728c */ /* 0x000fe20008706670 */
[----:B------:R-:W-:Y:S01]  /*6640*/  IMAD.MOV.U32 R4, RZ, RZ, -0x2 ;  /* 0xfffffffeff047424 */ /* 0x000fe200078e00ff */
[----:B------:R-:W-:Y:S02]  /*6650*/  USEL UR8, URZ, 0x1, !UP1 ;  /* 0x000000013f087887 */ /* 0x000fe4000c800000 */
[----:B------:R-:W-:Y:S01]  /*6660*/  IADD3 R3, R3, -UR44, R0 ;  /* 0x8000002c03037c10 */ /* 0x000fe2000fffe000 */
[----:B------:R-:W-:Y:S01]  /*6670*/  UMOV UR44, 0xffffffff ;  /* 0xffffffff002c7882 */ /* 0x000fe20000000000 */
[----:B------:R-:W-:Y:S01]  /*6680*/  LOP3.LUT R0, R5, 0x3, RZ, 0xc0, !PT ;  /* 0x0000000305007812 */ /* 0x000fe200078ec0ff */
[----:B------:R-:W-:Y:S01]  /*6690*/  ULOP3.LUT UR36, UR36, UR8, URZ, 0x3c, !UPT ;  /* 0x0000000824247292 */ /* 0x000fe2000f8e3c3f */
[----:B------:R-:W-:-:S03]  /*66a0*/  PLOP3.LUT P0, PT, PT, PT, UP0, 0x80, 0x0 ;  /* 0x000000000000781c */ /* 0x000fc60003f0f008 */
[----:B------:R-:W-:Y:S01]  /*66b0*/  IMAD R0, R0, R4, UR4 ;  /* 0x0000000400007e24 */ /* 0x000fe2000f8e0204 */
[----:B------:R-:W-:-:S03]  /*66c0*/  UIMAD.WIDE.U32 UR4, UR37, -0x55555555, URZ ;  /* 0xaaaaaaab250478a5 */ /* 0x000fc6000f8e003f */
[----:B------:R-:W-:Y:S01]  /*66d0*/  VIADD R0, R0, -UR43 ;  /* 0x8000002b00007c36 */ /* 0x000fe20008000000 */
[----:B------:R-:W-:-:S04]  /*66e0*/  USHF.R.U32.HI UR4, URZ, 0x1, UR5 ;  /* 0x000000013f047899 */ /* 0x000fc80008011605 */
[----:B------:R-:W-:Y:S02]  /*66f0*/  UIMAD UR37, UR4, -0x3, UR37 ;  /* 0xfffffffd042578a4 */ /* 0x000fe4000f8e0225 */
[----:B------:R-:W-:Y:S01]  /*6700*/  @UP2 ULOP3.LUT UR36, UR36, 0x1, UR4, 0x78, !UPT ;  /* 0x0000000124242892 */ /* 0x000fe2000f8e7804 */
[----:B------:R-:W-:Y:S11]  /*6710*/  @P0 BRA `(.L_x_28) ;  /* 0x000000f400b40947 */ /* 0x000ff60003800000 */
[----:B-----5:R-:W-:Y:S01]  /*6720*/  FSETP.NEU.AND P2, PT, R16, RZ, PT ;  /* 0x000000ff1000720b */ /* 0x020fe20003f4d000 */
[----:B------:R-:W-:Y:S01]  /*6730*/  ULDC.64 UR8, c[0x0][0x5c8] ;  /* 0x0001720000087ab9 */ /* 0x000fe20000000a00 */
[----:B------:R-:W-:Y:S01]  /*6740*/  ISETP.GT.AND P0, PT, R3, RZ, PT ;  /* 0x000000ff0300720c */ /* 0x000fe20003f04270 */
[----:B------:R-:W-:Y:S01]  /*6750*/  UIMAD UR4, UR7, UR8, URZ ;  /* 0x00000008070472a4 */ /* 0x000fe2000f8e023f */
[----:B------:R-:W-:Y:S01]  /*6760*/  MOV R12, UR9 ;  /* 0x00000009000c7c02 */ /* 0x000fe20008000f00 */
[C---:B------:R-:W-:Y:S01]  /*6770*/  IMAD.WIDE.U32 R6, R17.reuse, UR8, R6 ;  /* 0x0000000811067c25 */ /* 0x040fe2000f8e0006 */
[----:B------:R-:W-:Y:S01]  /*6780*/  BSSY B0, `(.L_x_28) ;  /* 0x0000f66000007945 */ /* 0x000fe20003800000 */
[----:B------:R-:W-:Y:S02]  /*6790*/  ISETP.GT.AND P1, PT, R0, RZ, P0 ;  /* 0x000000ff0000720c */ /* 0x000fe40000724270 */
[----:B------:R-:W-:-:S04]  /*67a0*/  IMAD R12, R17, R12, UR4 ;  /* 0x00000004110c7e24 */ /* 0x000fc8000f8e020c */
[----:B------:R-:W-:Y:S01]  /*67b0*/  IMAD.IADD R12, R7, 0x1, R12 ;  /* 0x00000001070c7824 */ /* 0x000fe200078e020c */
[----:B------:R-:W-:Y:S06]  /*67c0*/  @!P2 BRA `(.L_x_29) ;  /* 0x000000ac0080a947 */ /* 0x000fec0003800000 */
[----:B------:R-:W0:Y:S01]  /*67d0*/  LDC.64 R8, c[0x0][0x5b8] ;  /* 0x00016e00ff087b82 */ /* 0x000e220000000a00 */
[----:B------:R-:W2:Y:S01]  /*67e0*/  LDL.LU R20, [R1+0x40] ;  /* 0x0000400001147983 */ /* 0x000ea20000300800 */
[----:B------:R-:W-:-:S06]  /*67f0*/  ULDC.64 UR4, c[0x0][0x5c0] ;  /* 0x0001700000047ab9 */ /* 0x000fcc0000000a00 */
[----:B------:R-:W1:Y:S08]  /*6800*/  LDC.64 R232, c[0x0][0x5b0] ;  /* 0x00016c00ffe87b82 */ /* 0x000e700000000a00 */
[----:B------:R-:W3:Y:S01]  /*6810*/  LDC.64 R22, c[0x0][0x5a8] ;  /* 0x00016a00ff167b82 */ /* 0x000ee20000000a00 */
[----:B0-----:R-:W-:Y:S01]  /*6820*/  IMAD.MOV.U32 R235, RZ, RZ, R8 ;  /* 0x000000ffffeb7224 */ /* 0x001fe200078e0008 */
[----:B------:R3:W-:Y:S01]  /*6830*/  STL [R1+0x88], R8 ;  /* 0x0000880801007387 */ /* 0x0007e20000100800 */
[----:B------:R-:W-:-:S02]  /*6840*/  IMAD.MOV.U32 R5, RZ, RZ, R9 ;  /* 0x000000ffff057224 */ /* 0x000fc400078e0009 */
[C---:B------:R-:W-:Y:S02]  /*6850*/  IMAD R4, R235.reuse, UR10, RZ ;  /* 0x0000000aeb047c24 */ /* 0x040fe4000f8e02ff */
[----:B------:R-:W-:-:S04]  /*6860*/  IMAD.WIDE.U32 R18, R235, UR40, R236 ;  /* 0x00000028eb127c25 */ /* 0x000fc8000f8e00ec */
[----:B------:R-:W-:Y:S01]  /*6870*/  IMAD R13, R5, UR40, R4 ;  /* 0x00000028050d7c24 */ /* 0x000fe2000f8e0204 */
[----:B------:R-:W-:Y:S01]  /*6880*/  MOV R14, R18 ;  /* 0x00000012000e7202 */ /* 0x000fe20000000f00 */
[----:B-1----:R-:W-:Y:S02]  /*6890*/  IMAD R11, R232, UR7, RZ ;  /* 0x00000007e80b7c24 */ /* 0x002fe4000f8e02ff */
[----:B------:R-:W-:Y:S01]  /*68a0*/  IMAD.IADD R15, R19, 0x1, R13 ;  /* 0x00000001130f7824 */ /* 0x000fe200078e020d */
[----:B------:R-:W-:Y:S01]  /*68b0*/  STL [R1+0x8c], R13 ;  /* 0x00008c0d01007387 */ /* 0x000fe20000100800 */
[C---:B------:R-:W-:Y:S02]  /*68c0*/  IMAD R11, R17.reuse, R233, R11 ;  /* 0x000000e9110b7224 */ /* 0x040fe400078e020b */
[----:B------:R-:W-:Y:S01]  /*68d0*/  IMAD.WIDE.U32 R4, R17, R232, R14 ;  /* 0x000000e811047225 */ /* 0x000fe200078e000e */
[----:B------:R-:W-:Y:S03]  /*68e0*/  STL.64 [R1+0x90], R18 ;  /* 0x0000901201007387 */ /* 0x000fe60000100a00 */
[----:B------:R-:W-:Y:S01]  /*68f0*/  IMAD.IADD R5, R5, 0x1, R11 ;  /* 0x0000000105057824 */ /* 0x000fe200078e020b */
[C---:B---3--:R-:W-:Y:S01]  /*6900*/  LEA R8, P2, R4.reuse, R22, 0x1 ;  /* 0x0000001604087211 */ /* 0x048fe200078408ff */
[----:B------:R-:W-:Y:S03]  /*6910*/  STL.64 [R1+0x80], R14 ;  /* 0x0000800e01007387 */ /* 0x000fe60000100a00 */
[----:B------:R-:W-:-:S05]  /*6920*/  LEA.HI.X R9, R4, R23, R5, 0x1, P2 ;  /* 0x0000001704097211 */ /* 0x000fca00010f0c05 */
[----:B------:R-:W3:Y:S01]  /*6930*/  @P1 LDG.E.LTC128B.U16 R10, desc[UR46][R8.64] ;  /* 0x0000002e080a1981 */ /* 0x000ee2000c1e1520 */
[----:B------:R-:W-:Y:S01]  /*6940*/  BSSY B1, `(.L_x_30) ;  /* 0x0000012000017945 */ /* 0x000fe20003800000 */
[C---:B---3--:R-:W-:Y:S01]  /*6950*/  IMAD.U32 R4, R10.reuse, 0x10000, RZ ;  /* 0x000100000a047824 */ /* 0x048fe200078e00ff */
[----:B------:R-:W-:-:S03]  /*6960*/  PRMT R8, R10, 0x7610, R8 ;  /* 0x000076100a087816 */ /* 0x000fc60000000008 */
[----:B------:R-:W-:-:S04]  /*6970*/  FMUL R4, R4, R16 ;  /* 0x0000001004047220 */ /* 0x000fc80000400000 */
[----:B--2---:R-:W-:Y:S01]  /*6980*/  FFMA R7, R20, R2, R4 ;  /* 0x0000000214077223 */ /* 0x004fe20000000004 */
[----:B------:R-:W-:-:S04]  /*6990*/  LEA R4, P2, R6, UR4, 0x1 ;  /* 0x0000000406047c11 */ /* 0x000fc8000f8408ff */
[----:B------:R-:W-:Y:S02]  /*69a0*/  LEA.HI.X R5, R6, UR5, R12, 0x1, P2 ;  /* 0x0000000506057c11 */ /* 0x000fe400090f0c0c */
[----:B------:R-:W-:-:S05]  /*69b0*/  F2FP.BF16.F32.PACK_AB R6, RZ, R7 ;  /* 0x00000007ff06723e */ /* 0x000fca00000010ff */
[----:B------:R0:W-:Y:S02]  /*69c0*/  @P1 STG.E.U16 desc[UR46][R4.64], R6 ;  /* 0x0000000604001986 */ /* 0x0001e4000c10152e */
[----:B0-----:R-:W-:-:S04]  /*69d0*/  IMAD.WIDE.U32 R6, R17, R232, R236 ;  /* 0x000000e811067225 */ /* 0x001fc800078e00ec */
[----:B------:R-:W-:Y:S02]  /*69e0*/  IMAD.IADD R7, R11, 0x1, R7 ;  /* 0x000000010b077824 */ /* 0x000fe400078e0207 */
[----:B------:R-:W-:-:S04]  /*69f0*/  IMAD.WIDE.U32 R6, R235, UR40, R6 ;  /* 0x00000028eb067c25 */ /* 0x000fc8000f8e0006 */
[----:B------:R-:W-:Y:S01]  /*6a00*/  IMAD.IADD R7, R13, 0x1, R7 ;  /* 0x000000010d077824 */ /* 0x000fe200078e0207 */
[----:B------:R-:W-:-:S04]  /*6a10*/  LEA R20, P1, R6, R22, 0x1 ;  /* 0x0000001606147211 */ /* 0x000fc800078208ff */
[----:B------:R-:W-:Y:S02]  /*6a20*/  LEA.HI.X R21, R6, R23, R7, 0x1, P1 ;  /* 0x0000001706157211 */ /* 0x000fe400008f0c07 */
[----:B------:R-:W-:-:S13]  /*6a30*/  ISETP.GT.AND P1, PT, R0, 0x1, P0 ;  /* 0x000000010000780c */ /* 0x000fda0000724270 */
[----:B------:R-:W-:Y:S05]  /*6a40*/  @!P1 BRA `(.L_x_31) ;  /* 0x0000000000049947 */ /* 0x000fea0003800000 */
[----:B------:R0:W5:Y:S02]  /*6a50*/  LDG.E.LTC128B.U16 R8, desc[UR46][R20.64+0x2] ;  /* 0x0000022e14087981 */ /* 0x000164000c1e1520 */
.L_x_31:
[----:B------:R-:W-:Y:S05]  /*6a60*/  BSYNC B1 ;  /* 0x0000000000017941 */ /* 0x000fea0003800000 */
.L_x_30:
[----:B------:R-:W2:Y:S01]  /*6a70*/  LDL.LU R7, [R1+0x44] ;  /* 0x0000440001077983 */ /* 0x000ea20000300800 */
[----:B-----5:R-:W-:-:S03]  /*6a80*/  SHF.L.U32 R6, R8, 0x10, RZ ;  /* 0x0000001008067819 */ /* 0x020fc600000006ff */
[----:B------:R-:W3:Y:S01]  /*6a90*/  LDL.LU R12, [R1+0x48] ;  /* 0x00004800010c7983 */ /* 0x000ee20000300800 */
[----:B------:R-:W-:Y:S01]  /*6aa0*/  ISETP.GT.AND P5, PT, R3, 0x8, PT ;  /* 0x000000080300780c */ /* 0x000fe20003fa4270 */
[----:B------:R-:W-:-:S04]  /*6ab0*/  FMUL R6, R6, R16 ;  /* 0x0000001006067220 */ /* 0x000fc80000400000 */
[----:B--2---:R-:W-:Y:S01]  /*6ac0*/  FFMA R6, R7, R2, R6 ;  /* 0x0000000207067223 */ /* 0x004fe20000000006 */
[----:B------:R-:W-:-:S04]  /*6ad0*/  SHF.L.U64.HI R7, R232, 0x3, R233 ;  /* 0x00000003e8077819 */ /* 0x000fc800000102e9 */
[----:B------:R-:W-:-:S05]  /*6ae0*/  F2FP.BF16.F32.PACK_AB R6, RZ, R6 ;  /* 0x00000006ff06723e */ /* 0x000fca00000010ff */
[----:B------:R1:W-:Y:S01]  /*6af0*/  @P1 STG.E.U16 desc[UR46][R4.64+0x2], R6 ;  /* 0x0000020604001986 */ /* 0x0003e2000c10152e */
[----:B------:R-:W-:Y:S01]  /*6b00*/  ISETP.GT.AND P1, PT, R0, RZ, P5 ;  /* 0x000000ff0000720c */ /* 0x000fe20002f24270 */
[----:B-1----:R-:W-:-:S05]  /*6b10*/  IMAD.SHL.U32 R6, R232, 0x8, RZ ;  /* 0x00000008e8067824 */ /* 0x002fca00078e00ff */
[----:B------:R1:W-:Y:S02]  /*6b20*/  STL.64 [R1+0x40], R6 ;  /* 0x0000400601007387 */ /* 0x0003e40000100a00 */
[----:B-1----:R-:W-:-:S04]  /*6b30*/  IMAD.WIDE.U32 R6, R17, R232, R6 ;  /* 0x000000e811067225 */ /* 0x002fc800078e0006 */
[----:B------:R-:W-:Y:S01]  /*6b40*/  IMAD.IADD R9, R11, 0x1, R7 ;  /* 0x000000010b097824 */ /* 0x000fe200078e0207 */
[----:B------:R-:W-:-:S05]  /*6b50*/  IADD3 R7, P2, R18, R6, RZ ;  /* 0x0000000612077210 */ /* 0x000fca0007f5e0ff */
[----:B------:R-:W-:Y:S01]  /*6b60*/  IMAD.X R11, R9, 0x1, R15, P2 ;  /* 0x00000001090b7824 */ /* 0x000fe200010e060f */
[----:B------:R-:W-:-:S04]  /*6b70*/  LEA R10, P2, R7, R22, 0x1 ;  /* 0x00000016070a7211 */ /* 0x000fc800078408ff */
[----:B------:R-:W-:-:S05]  /*6b80*/  LEA.HI.X R11, R7, R23, R11, 0x1, P2 ;  /* 0x00000017070b7211 */ /* 0x000fca00010f0c0b */
[----:B------:R1:W2:Y:S01]  /*6b90*/  @P1 LDG.E.LTC128B.U16 R8, desc[UR46][R10.64] ;  /* 0x0000002e0a081981 */ /* 0x0002a2000c1e1520 */
[----:B------:R-:W-:Y:S01]  /*6ba0*/  IADD3 R6, P2, R236, R6, RZ ;  /* 0x00000006ec067210 */ /* 0x000fe20007f5e0ff */
[----:B------:R-:W-:Y:S01]  /*6bb0*/  BSSY B1, `(.L_x_32) ;  /* 0x0000017000017945 */ /* 0x000fe20003800000 */
[----:B------:R-:W-:-:S03]  /*6bc0*/  ISETP.GT.AND P3, PT, R0, 0x1, P5 ;  /* 0x000000010000780c */ /* 0x000fc60002f64270 */
[----:B------:R-:W-:Y:S02]  /*6bd0*/  IMAD.X R7, R237, 0x1, R9, P2 ;  /* 0x00000001ed077824 */ /* 0x000fe400010e0609 */
[----:B------:R-:W-:Y:S02]  /*6be0*/  IMAD.U32 R9, RZ, RZ, UR9 ;  /* 0x00000009ff097e24 */ /* 0x000fe4000f8e00ff */
[----:B------:R-:W-:-:S04]  /*6bf0*/  IMAD.WIDE.U32 R6, R235, UR40, R6 ;  /* 0x00000028eb067c25 */ /* 0x000fc8000f8e0006 */
[----:B-1----:R-:W-:Y:S01]  /*6c00*/  IMAD.U32 R10, RZ, RZ, UR8 ;  /* 0x00000008ff0a7e24 */ /* 0x002fe2000f8e00ff */
[----:B------:R-:W-:Y:S02]  /*6c10*/  IADD3 R7, R13, R7, RZ ;  /* 0x000000070d077210 */ /* 0x000fe40007ffe0ff */
[----:B------:R-:W-:Y:S02]  /*6c20*/  LEA R18, P2, R6, R22, 0x1 ;  /* 0x0000001606127211 */ /* 0x000fe400078408ff */
[----:B------:R-:W-:Y:S02]  /*6c30*/  SHF.L.U64.HI R11, R10, 0x4, R9 ;  /* 0x000000040a0b7819 */ /* 0x000fe40000010209 */
[----:B------:R-:W-:-:S03]  /*6c40*/  LEA.HI.X R19, R6, R23, R7, 0x1, P2 ;  /* 0x0000001706137211 */ /* 0x000fc600010f0c07 */
[----:B------:R1:W-:Y:S01]  /*6c50*/  STL [R1+0x48], R11 ;  /* 0x0000480b01007387 */ /* 0x0003e20000100800 */
[----:B--2---:R-:W-:-:S04]  /*6c60*/  IMAD.U32 R6, R8, 0x10000, RZ ;  /* 0x0001000008067824 */ /* 0x004fc800078e00ff */
[----:B------:R-:W-:-:S04]  /*6c70*/  FMUL R6, R6, R16 ;  /* 0x0000001006067220 */ /* 0x000fc80000400000 */
[----:B---3--:R-:W-:Y:S01]  /*6c80*/  FFMA R7, R12, R2, R6 ;  /* 0x000000020c077223 */ /* 0x008fe20000000006 */
[----:B------:R-:W-:-:S04]  /*6c90*/  IMAD.U32 R6, RZ, RZ, UR8 ;  /* 0x00000008ff067e24 */ /* 0x000fc8000f8e00ff */
[----:B------:R-:W-:Y:S02]  /*6ca0*/  F2FP.BF16.F32.PACK_AB R7, RZ, R7 ;  /* 0x00000007ff07723e */ /* 0x000fe400000010ff */
[----:B------:R-:W-:Y:S02]  /*6cb0*/  SHF.L.U32 R12, R6, 0x4, RZ ;  /* 0x00000004060c7819 */ /* 0x000fe400000006ff */
[----:B------:R-:W-:Y:S02]  /*6cc0*/  PRMT R9, R7, 0x7610, R9 ;  /* 0x0000761007097816 */ /* 0x000fe40000000009 */
[----:B------:R-:W-:-:S05]  /*6cd0*/  IADD3 R6, P2, R12, R4, RZ ;  /* 0x000000040c067210 */ /* 0x000fca0007f5e0ff */
[----:B------:R-:W-:-:S05]  /*6ce0*/  IMAD.X R7, R11, 0x1, R5, P2 ;  /* 0x000000010b077824 */ /* 0x000fca00010e0605 */
[----:B------:R1:W-:Y:S01]  /*6cf0*/  @P1 STG.E.U16 desc[UR46][R6.64], R9 ;  /* 0x0000000906001986 */ /* 0x0003e2000c10152e */
[----:B------:R-:W-:Y:S05]  /*6d00*/  @!P3 BRA `(.L_x_33) ;  /* 0x000000000004b947 */ /* 0x000fea0003800000 */
[----:B------:R2:W5:Y:S02]  /*6d10*/  LDG.E.LTC128B.U16 R8, desc[UR46][R18.64+0x2] ;  /* 0x0000022e12087981 */ /* 0x000564000c1e1520 */
.L_x_33:
[----:B------:R-:W-:Y:S05]  /*6d20*/  BSYNC B1 ;  /* 0x0000000000017941 */ /* 0x000fea0003800000 */
.L_x_32:
[----:B------:R-:W3:Y:S01]  /*6d30*/  LDL.LU R10, [R1+0x4c] ;  /* 0x00004c00010a7983 */ /* 0x000ee20000300800 */
[----:B-1---5:R-:W-:Y:S01]  /*6d40*/  IMAD.U32 R9, R8, 0x10000, RZ ;  /* 0x0001000008097824 */ /* 0x022fe200078e00ff */
[----:B------:R-:W-:Y:S01]  /*6d50*/  ISETP.GT.AND P1, PT, R0, 0x8, P0 ;  /* 0x000000080000780c */ /* 0x000fe20000724270 */
[----:B------:R-:W-:Y:S02]  /*6d60*/  BSSY B1, `(.L_x_34) ;  /* 0x0000007000017945 */ /* 0x000fe40003800000 */
[----:B------:R-:W-:-:S04]  /*6d70*/  FMUL R9, R9, R16 ;  /* 0x0000001009097220 */ /* 0x000fc80000400000 */
[----:B---3--:R-:W-:-:S05]  /*6d80*/  FFMA R9, R10, R2, R9 ;  /* 0x000000020a097223 */ /* 0x008fca0000000009 */
[----:B------:R-:W-:-:S05]  /*6d90*/  F2FP.BF16.F32.PACK_AB R9, RZ, R9 ;  /* 0x00000009ff09723e */ /* 0x000fca00000010ff */
[----:B------:R1:W-:Y:S01]  /*6da0*/  @P3 STG.E.U16 desc[UR46][R6.64+0x2], R9 ;  /* 0x0000020906003986 */ /* 0x0003e2000c10152e */
[----:B------:R-:W-:Y:S05]  /*6db0*/  @!P1 BRA `(.L_x_35) ;  /* 0x0000000000049947 */ /* 0x000fea0003800000 */
[----:B------:R3:W5:Y:S02]  /*6dc0*/  LDG.E.LTC128B.U16 R8, desc[UR46][R20.64+0x10] ;  /* 0x0000102e14087981 */ /* 0x000764000c1e1520 */
.L_x_35:
[----:B------:R-:W-:Y:S05]  /*6dd0*/  BSYNC B1 ;  /* 0x0000000000017941 */ /* 0x000fea0003800000 */
.L_x_34:
[----:B------:R-:W4:Y:S01]  /*6de0*/  LDL.LU R10, [R1+0x50] ;  /* 0x00005000010a7983 */ /* 0x000f220000300800 */
[----:B-1---5:R-:W-:Y:S01]  /*6df0*/  IMAD.U32 R9, R8, 0x10000, RZ ;  /* 0x0001000008097824 */ /* 0x022fe200078e00ff */
[----:B------:R-:W-:Y:S01]  /*6e00*/  ISETP.GT.AND P2, PT, R0, 0x9, P0 ;  /* 0x000000090000780c */ /* 0x000fe20000744270 */
[----:B------:R-:W-:Y:S02]  /*6e10*/  BSSY B1, `(.L_x_36) ;  /* 0x0000007000017945 */ /* 0x000fe40003800000 */
[----:B------:R-:W-:-:S04]  /*6e20*/  FMUL R9, R9, R16 ;  /* 0x0000001009097220 */ /* 0x000fc80000400000 */
[----:B----4-:R-:W-:-:S05]  /*6e30*/  FFMA R9, R10, R2, R9 ;  /* 0x000000020a097223 */ /* 0x010fca0000000009 */
[----:B------:R-:W-:-:S05]  /*6e40*/  F2FP.BF16.F32.PACK_AB R9, RZ, R9 ;  /* 0x00000009ff09723e */ /* 0x000fca00000010ff */
[----:B------:R1:W-:Y:S01]  /*6e50*/  @P1 STG.E.U16 desc[UR46][R4.64+0x10], R9 ;  /* 0x0000100904001986 */ /* 0x0003e2000c10152e */
[----:B------:R-:W-:Y:S05]  /*6e60*/  @!P2 BRA `(.L_x_37) ;  /* 0x000000000004a947 */ /* 0x000fea0003800000 */
[----:B------:R4:W5:Y:S02]  /*6e70*/  LDG.E.LTC128B.U16 R8, desc[UR46][R20.64+0x12] ;  /* 0x0000122e14087981 */ /* 0x000964000c1e1520 */
.L_x_37:
[----:B------:R-:W-:Y:S05]  /*6e80*/  BSYNC B1 ;  /* 0x0000000000017941 */ /* 0x000fea0003800000 */
.L_x_36:
[----:B------:R-:W2:Y:S01]  /*6e90*/  LDL.LU R10, [R1+0x54] ;  /* 0x00005400010a7983 */ /* 0x000ea20000300800 */
[----:B-1---5:R-:W-:Y:S01]  /*6ea0*/  IMAD.U32 R9, R8, 0x10000, RZ ;  /* 0x0001000008097824 */ /* 0x022fe200078e00ff */
[----:B------:R-:W-:Y:S01]  /*6eb0*/  ISETP.GT.AND P1, PT, R0, 0x8, P5 ;  /* 0x000000080000780c */ /* 0x000fe20002f24270 */
[----:B------:R-:W-:Y:S02]  /*6ec0*/  BSSY B1, `(.L_x_38) ;  /* 0x0000007000017945 */ /* 0x000fe40003800000 */
[----:B------:R-:W-:-:S04]  /*6ed0*/  FMUL R9, R9, R16 ;  /* 0x0000001009097220 */ /* 0x000fc80000400000 */
[----:B--2---:R-:W-:-:S05]  /*6ee0*/  FFMA R9, R10, R2, R9 ;  /* 0x000000020a097223 */ /* 0x004fca0000000009 */
[----:B------:R-:W-:-:S05]  /*6ef0*/  F2FP.BF16.F32.PACK_AB R9, RZ, R9 ;  /* 0x00000009ff09723e */ /* 0x000fca00000010ff */
[----:B------:R1:W-:Y:S01]  /*6f00*/  @P2 STG.E.U16 desc[UR46][R4.64+0x12], R9 ;  /* 0x0000120904002986 */ /* 0x0003e2000c10152e */
[----:B------:R-:W-:Y:S05]  /*6f10*/  @!P1 BRA `(.L_x_39) ;  /* 0x0000000000049947 */ /* 0x000fea0003800000 */
[----:B------:R2:W5:Y:S02]  /*6f20*/  LDG.E.LTC128B.U16 R8, desc[UR46][R18.64+0x10] ;  /* 0x0000102e12087981 */ /* 0x000564000c1e1520 */
.L_x_39:
[----:B------:R-:W-:Y:S05]  /*6f30*/  BSYNC B1 ;  /* 0x0000000000017941 */ /* 0x000fea0003800000 */
.L_x_38:
[----:B------:R-:W3:Y:S01]  /*6f40*/  LDL.LU R10, [R1+0x58] ;  /* 0x00005800010a7983 */ /* 0x000ee20000300800 */
[----:B-1---5:R-:W-:Y:S01]  /*6f50*/  SHF.L.U32 R9, R8, 0x10, RZ ;  /* 0x0000001008097819 */ /* 0x022fe200000006ff */
[----:B------:R-:W-:Y:S01]  /*6f60*/  BSSY B1, `(.L_x_40) ;  /* 0x0000008000017945 */ /* 0x000fe20003800000 */
[----:B------:R-:W-:-:S03]  /*6f70*/  ISETP.GT.AND P2, PT, R0, 0x9, P5 ;  /* 0x000000090000780c */ /* 0x000fc60002f44270 */
[----:B------:R-:W-:-:S04]  /*6f80*/  FMUL R9, R9, R16 ;  /* 0x0000001009097220 */ /* 0x000fc80000400000 */
[----:B---3--:R-:W-:-:S05]  /*6f90*/  FFMA R9, R10, R2, R9 ;  /* 0x000000020a097223 */ /* 0x008fca0000000009 */
[----:B------:R-:W-:-:S05]  /*6fa0*/  F2FP.BF16.F32.PACK_AB R9, RZ, R9 ;  /* 0x00000009ff09723e */ /* 0x000fca00000010ff */
[----:B------:R1:W-:Y:S01]  /*6fb0*/  @P1 STG.E.U16 desc[UR46][R6.64+0x10], R9 ;  /* 0x0000100906001986 */ /* 0x0003e2000c10152e */
[----:B------:R-:W-:Y:S05]  /*6fc0*/  @!P2 BRA `(.L_x_41) ;  /* 0x000000000004a947 */ /* 0x000fea0003800000 */
[----:B------:R3:W5:Y:S02]  /*6fd0*/  LDG.E.LTC128B.U16 R8, desc[UR46][R18.64+0x12] ;  /* 0x0000122e12087981 */ /* 0x000764000c1e1520 */
.L_x_41:
[----:B------:R-:W-:Y:S05]  /*6fe0*/  BSYNC B1 ;  /* 0x0000000000017941 */ /* 0x000fea0003800000 */
.L_x_40:
        /* <DEDUP_REMOVED lines=10> */
.L_x_43:
[----:B------:R-:W-:Y:S05]  /*7090*/  BSYNC B1 ;  /* 0x0000000000017941 */ /* 0x000fea0003800000 */
.L_x_42:
        /* <DEDUP_REMOVED lines=10> */
.L_x_45:
[----:B------:R-:W-:Y:S05]  /*7140*/  BSYNC B1 ;  /* 0x0000000000017941 */ /* 0x000fea0003800000 */
.L_x_44:
        /* <DEDUP_REMOVED lines=10> */
.L_x_47:
[----:B------:R-:W-:Y:S05]  /*71f0*/  BSYNC B1 ;  /* 0x0000000000017941 */ /* 0x000fea0003800000 */
.L_x_46:
        /* <DEDUP_REMOVED lines=10> */
.L_x_49:
[----:B------:R-:W-:Y:S05]  /*72a0*/  BSYNC B1 ;  /* 0x0000000000017941 */ /* 0x000fea0003800000 */
.L_x_48:
[----:B------:R-:W2:Y:S01]  /*72b0*/  LDL.LU R10, [R1+0x6c] ;  /* 0x00006c00010a7983 */ /* 0x000ea20000300800 */
[----:B-1---5:R-:W-:Y:S01]  /*72c0*/  SHF.L.U32 R9, R8, 0x10, RZ ;  /* 0x0000001008097819 */ /* 0x022fe200000006ff */
[----:B------:R-:W-:Y:S01]  /*72d0*/  BSSY B1, `(.L_x_50) ;  /* 0x0000008000017945 */ /* 0x000fe20003800000 */
[----:B------:R-:W-:-:S03]  /*72e0*/  ISETP.GT.AND P1, PT, R0, 0x18, P0 ;  /* 0x000000180000780c */ /* 0x000fc60000724270 */
[----:B------:R-:W-:-:S04]  /*72f0*/  FMUL R9, R9, R16 ;  /* 0x0000001009097220 */ /* 0x000fc80000400000 */
[----:B--2---:R-:W-:-:S05]  /*7300*/  FFMA R9, R10, R2, R9 ;  /* 0x000000020a097223 */ /* 0x004fca0000000009 */
[----:B------:R-:W-:-:S05]  /*7310*/  F2FP.BF16.F32.PACK_AB R9, RZ, R9 ;  /* 0x00000009ff09723e */ /* 0x000fca00000010ff */
[----:B------:R1:W-:Y:S01]  /*7320*/  @P2 STG.E.U16 desc[UR46][R6.64+0x22], R9 ;  /* 0x0000220906002986 */ /* 0x0003e2000c10152e */
[----:B------:R-:W-:Y:S05]  /*7330*/  @!P1 BRA `(.L_x_51) ;  /* 0x0000000000049947 */ /* 0x000fea0003800000 */
[----:B------:R2:W5:Y:S02]  /*7340*/  LDG.E.LTC128B.U16 R8, desc[UR46][R20.64+0x30] ;  /* 0x0000302e14087981 */ /* 0x000564000c1e1520 */
.L_x_51:
[----:B------:R-:W-:Y:S05]  /*7350*/  BSYNC B1 ;  /* 0x0000000000017941 */ /* 0x000fea0003800000 */
.L_x_50:
        /* <DEDUP_REMOVED lines=10> */
.L_x_53:
[----:B------:R-:W-:Y:S05]  /*7400*/  BSYNC B1 ;  /* 0x0000000000017941 */ /* 0x000fea0003800000 */
.L_x_52:
        /* <DEDUP_REMOVED lines=10> */
.L_x_55:
[----:B------:R-:W-:Y:S05]  /*74b0*/  BSYNC B1 ;  /* 0x0000000000017941 */ /* 0x000fea0003800000 */
.L_x_54:
[----:B------:R-:W3:Y:S01]  /*74c0*/  LDL.LU R10, [R1+0x78] ;  /* 0x00007800010a7983 */ /* 0x000ee20000300800 */
[----:B-1---5:R-:W-:Y:S01]  /*74d0*/  IMAD.U32 R9, R8, 0x10000, RZ ;  /* 0x0001000008097824 */ /* 0x022fe200078e00ff */
[----:B------:R-:W-:Y:S01]  /*74e0*/  ISETP.GT.AND P2, PT, R0, 0x19, P5 ;  /* 0x000000190000780c */ /* 0x000fe20002f44270 */
[----:B------:R-:W-:Y:S01]  /*74f0*/  BSSY B1, `(.L_x_56) ;  /* 0x0000008000017945 */ /* 0x000fe20003800000 */
[----:B------:R-:W-:Y:S01]  /*7500*/  PRMT R14, R8, 0x7610, R14 ;  /* 0x00007610080e7816 */ /* 0x000fe2000000000e */
[----:B------:R-:W-:-:S04]  /*7510*/  FMUL R9, R9, R16 ;  /* 0x0000001009097220 */ /* 0x000fc80000400000 */
[----:B---3--:R-:W-:-:S05]  /*7520*/  FFMA R9, R10, R2, R9 ;  /* 0x000000020a097223 */ /* 0x008fca0000000009 */
[----:B------:R-:W-:-:S05]  /*7530*/  F2FP.BF16.F32.PACK_AB R9, RZ, R9 ;  /* 0x00000009ff09723e */ /* 0x000fca00000010ff */
[----:B------:R1:W-:Y:S01]  /*7540*/  @P1 STG.E.U16 desc[UR46][R6.64+0x30], R9 ;  /* 0x0000300906001986 */ /* 0x0003e2000c10152e */
[----:B------:R-:W-:Y:S05]  /*7550*/  @!P2 BRA `(.L_x_57) ;  /* 0x000000000004a947 */ /* 0x000fea0003800000 */
[----:B------:R3:W5:Y:S02]  /*7560*/  LDG.E.LTC128B.U16 R14, desc[UR46][R18.64+0x32] ;  /* 0x0000322e120e7981 */ /* 0x000764000c1e1520 */
.L_x_57:
[----:B------:R-:W-:Y:S05]  /*7570*/  BSYNC B1 ;  /* 0x0000000000017941 */ /* 0x000fea0003800000 */
.L_x_56:
[----:B-1----:R-:W2:Y:S04]  /*7580*/  LDL.LU R9, [R1+0x7c] ;  /* 0x00007c0001097983 */ /* 0x002ea80000300800 */
[----:B------:R-:W4:Y:S01]  /*7590*/  LDL.64 R10, [R1+0x80] ;  /* 0x00008000010a7983 */ /* 0x000f220000100a00 */
[----:B-----5:R-:W-:Y:S01]  /*75a0*/  IMAD.U32 R8, R14, 0x10000, RZ ;  /* 0x000100000e087824 */ /* 0x020fe200078e00ff */
[----:B------:R-:W-:Y:S02]  /*75b0*/  IADD3 R15, P1, R17, 0x80, RZ ;  /* 0x00000080110f7810 */ /* 0x000fe40007f3e0ff */
[----:B------:R-:W-:Y:S01]  /*75c0*/  ISETP.GT.AND P4, PT, R3, 0x80, PT ;  /* 0x000000800300780c */ /* 0x000fe20003f84270 */
[----:B------:R-:W-:Y:S01]  /*75d0*/  FMUL R8, R8, R16 ;  /* 0x0000001008087220 */ /* 0x000fe20000400000 */
[----:B------:R-:W3:Y:S03]  /*75e0*/  LDL.LU R12, [R1] ;  /* 0x00000000010c7983 */ /* 0x000ee60000300800 */
[----:B--2---:R-:W-:-:S05]  /*75f0*/  FFMA R8, R9, R2, R8 ;  /* 0x0000000209087223 */ /* 0x004fca0000000008 */
[----:B------:R-:W-:-:S05]  /*7600*/  F2FP.BF16.F32.PACK_AB R8, RZ, R8 ;  /* 0x00000008ff08723e */ /* 0x000fca00000010ff */
[----:B------:R1:W-:Y:S01]  /*7610*/  @P2 STG.E.U16 desc[UR46][R6.64+0x32], R8 ;  /* 0x0000320806002986 */ /* 0x0003e2000c10152e */
[----:B------:R-:W-:Y:S02]  /*7620*/  ISETP.GT.AND P2, PT, R0, RZ, P4 ;  /* 0x000000ff0000720c */ /* 0x000fe40002744270 */
[----:B-1----:R-:W-:-:S05]  /*7630*/  IADD3.X R8, RZ, UR7, RZ, P1, !PT ;  /* 0x00000007ff087c10 */ /* 0x002fca0008ffe4ff */
[----:B------:R-:W-:-:S04]  /*7640*/  IMAD R8, R8, R232, RZ ;  /* 0x000000e808087224 */ /* 0x000fc800078e02ff */
[C---:B------:R-:W-:Y:S02]  /*7650*/  IMAD R234, R15.reuse, R233, R8 ;  /* 0x000000e90fea7224 */ /* 0x040fe400078e0208 */
[----:B----4-:R-:W-:-:S04]  /*7660*/  IMAD.WIDE.U32 R8, R15, R232, R10 ;  /* 0x000000e80f087225 */ /* 0x010fc800078e000a */
[----:B------:R-:W-:Y:S01]  /*7670*/  IMAD.IADD R9, R9, 0x1, R234 ;  /* 0x0000000109097824 */ /* 0x000fe200078e02ea */
[----:B------:R-:W-:-:S04]  /*7680*/  LEA R10, P1, R8, R22, 0x1 ;  /* 0x00000016080a7211 */ /* 0x000fc800078208ff */
[----:B------:R-:W-:-:S05]  /*7690*/  LEA.HI.X R11, R8, R23, R9, 0x1, P1 ;  /* 0x00000017080b7211 */ /* 0x000fca00008f0c09 */
[----:B------:R1:W2:Y:S01]  /*76a0*/  @P2 LDG.E.LTC128B.U16 R14, desc[UR46][R10.64] ;  /* 0x0000002e0a0e2981 */ /* 0x0002a2000c1e1520 */
[----:B------:R-:W-:Y:S01]  /*76b0*/  IMAD.WIDE.U32 R8, R15, R232, R236 ;  /* 0x000000e80f087225 */ /* 0x000fe200078e00ec */
[----:B------:R-:W-:Y:S03]  /*76c0*/  BSSY B1, `(.L_x_58) ;  /* 0x0000016000017945 */ /* 0x000fe60003800000 */
[----:B------:R-:W-:Y:S02]  /*76d0*/  IMAD.IADD R9, R234, 0x1, R9 ;  /* 0x00000001ea097824 */ /* 0x000fe400078e0209 */
[----:B-1----:R-:W-:-:S04]  /*76e0*/  IMAD.WIDE.U32 R10, R235, UR40, R8 ;  /* 0x00000028eb0a7c25 */ /* 0x002fc8000f8e0008 */
[----:B------:R-:W-:Y:S01]  /*76f0*/  IMAD.IADD R9, R13, 0x1, R11 ;  /* 0x000000010d097824 */ /* 0x000fe200078e020b */
[C---:B------:R-:W-:Y:S01]  /*7700*/  LEA R8, P1, R10.reuse, R22, 0x1 ;  /* 0x000000160a087211 */ /* 0x040fe200078208ff */
[----:B------:R-:W-:Y:S01]  /*7710*/  IMAD.U32 R13, RZ, RZ, UR8 ;  /* 0x00000008ff0d7e24 */ /* 0x000fe2000f8e00ff */
[----:B------:R-:W-:Y:S02]  /*7720*/  MOV R11, UR8 ;  /* 0x00000008000b7c02 */ /* 0x000fe40008000f00 */
[----:B------:R-:W-:Y:S02]  /*7730*/  LEA.HI.X R9, R10, R23, R9, 0x1, P1 ;  /* 0x000000170a097211 */ /* 0x000fe400008f0c09 */
[----:B------:R-:W-:Y:S01]  /*7740*/  ISETP.GT.AND P1, PT, R0, 0x1, P4 ;  /* 0x000000010000780c */ /* 0x000fe20002724270 */
[----:B------:R-:W-:Y:S02]  /*7750*/  IMAD.SHL.U32 R11, R11, 0x100, RZ ;  /* 0x000001000b0b7824 */ /* 0x000fe400078e00ff */
[----:B--2---:R-:W-:-:S04]  /*7760*/  IMAD.U32 R10, R14, 0x10000, RZ ;  /* 0x000100000e0a7824 */ /* 0x004fc800078e00ff */
[----:B------:R-:W-:-:S04]  /*7770*/  FMUL R10, R10, R16 ;  /* 0x000000100a0a7220 */ /* 0x000fc80000400000 */
[----:B---3--:R-:W-:Y:S01]  /*7780*/  FFMA R10, R12, R2, R10 ;  /* 0x000000020c0a7223 */ /* 0x008fe2000000000a */
[----:B------:R-:W-:-:S04]  /*7790*/  IMAD.U32 R12, RZ, RZ, UR9 ;  /* 0x00000009ff0c7e24 */ /* 0x000fc8000f8e00ff */
[----:B------:R-:W-:Y:S02]  /*77a0*/  F2FP.BF16.F32.PACK_AB R10, RZ, R10 ;  /* 0x0000000aff0a723e */ /* 0x000fe400000010ff */
[----:B------:R-:W-:Y:S02]  /*77b0*/  SHF.L.U64.HI R235, R13, 0x8, R12 ;  /* 0x000000080deb7819 */ /* 0x000fe4000001020c */
[----:B------:R-:W-:-:S03]  /*77c0*/  IADD3 R12, P3, R11, R4, RZ ;  /* 0x000000040b0c7210 */ /* 0x000fc60007f7e0ff */
[----:B------:R1:W-:Y:S02]  /*77d0*/  STL [R1+0x50], R235 ;  /* 0x000050eb01007387 */ /* 0x0003e40000100800 */
[----:B------:R-:W-:-:S05]  /*77e0*/  IMAD.X R13, R235, 0x1, R5, P3 ;  /* 0x00000001eb0d7824 */ /* 0x000fca00018e0605 */
[----:B------:R1:W-:Y:S01]  /*77f0*/  @P2 STG.E.U16 desc[UR46][R12.64], R10 ;  /* 0x0000000a0c002986 */ /* 0x0003e2000c10152e */
[----:B------:R-:W-:Y:S05]  /*7800*/  @!P1 BRA `(.L_x_59) ;  /* 0x0000000000049947 */ /* 0x000fea0003800000 */
[----:B------:R2:W5:Y:S02]  /*7810*/  LDG.E.LTC128B.U16 R14, desc[UR46][R8.64+0x2] ;  /* 0x0000022e080e7981 */ /* 0x000564000c1e1520 */
.L_x_59:
[----:B------:R-:W-:Y:S05]  /*7820*/  BSYNC B1 ;  /* 0x0000000000017941 */ /* 0x000fea0003800000 */
.L_x_58:
[----:B------:R-:W3:Y:S01]  /*7830*/  LDL.LU R11, [R1+0x4] ;  /* 0x00000400010b7983 */ /* 0x000ee20000300800 */
[----:B-1---5:R-:W-:-:S03]  /*7840*/  SHF.L.U32 R10, R14, 0x10, RZ ;  /* 0x000000100e0a7819 */ /* 0x022fc600000006ff */
[----:B------:R2:W-:Y:S02]  /*7850*/  STL.64 [R1+0xb0], R8 ;  /* 0x0000b00801007387 */ /* 0x0005e40000100a00 */
[----:B------:R-:W-:Y:S02]  /*7860*/  FMUL R10, R10, R16 ;  /* 0x000000100a0a7220 */ /* 0x000fe40000400000 */
[----:B--2---:R-:W2:Y:S04]  /*7870*/  LDL.64 R8, [R1+0x90] ;  /* 0x0000900001087983 */ /* 0x004ea80000100a00 */
[----:B------:R1:W-:Y:S04]  /*7880*/  STL.64 [R1+0xa8], R6 ;  /* 0x0000a80601007387 */ /* 0x0003e80000100a00 */
[----:B-1----:R-:W4:Y:S04]  /*7890*/  LDL.64 R6, [R1+0x80] ;  /* 0x0000800001067983 */ /* 0x002f280000100a00 */
[----:B------:R1:W-:Y:S01]  /*78a0*/  STL [R1+0xa4], R4 ;  /* 0x0000a40401007387 */ /* 0x0003e20000100800 */
[----:B---3--:R-:W-:-:S03]  /*78b0*/  FFMA R235, R11, R2, R10 ;  /* 0x000000020beb7223 */ /* 0x008fc6000000000a */
[----:B------:R-:W3:Y:S01]  /*78c0*/  LDL.64 R10, [R1+0x40] ;  /* 0x00004000010a7983 */ /* 0x000ee20000100a00 */
[----:B------:R-:W-:Y:S02]  /*78d0*/  ISETP.GT.AND P3, PT, R3, 0x88, PT ;  /* 0x000000880300780c */ /* 0x000fe40003f64270 */
[----:B------:R-:W-:-:S04]  /*78e0*/  F2FP.BF16.F32.PACK_AB R235, RZ, R235 ;  /* 0x000000ebffeb723e */ /* 0x000fc800000010ff */
[----:B-1----:R-:W-:-:S05]  /*78f0*/  PRMT R4, R235, 0x7610, R4 ;  /* 0x00007610eb047816 */ /* 0x002fca0000000004 */
[----:B------:R1:W-:Y:S01]  /*7900*/  @P1 STG.E.U16 desc[UR46][R12.64+0x2], R4 ;  /* 0x000002040c001986 */ /* 0x0003e2000c10152e */
[----:B------:R-:W-:Y:S01]  /*7910*/  ISETP.GT.AND P2, PT, R0, RZ, P3 ;  /* 0x000000ff0000720c */ /* 0x000fe20001f44270 */
[----:B------:R-:W-:Y:S01]  /*7920*/  BSSY B1, `(.L_x_60) ;  /* 0x000000f000017945 */ /* 0x000fe20003800000 */
[----:B---3--:R-:W-:-:S04]  /*7930*/  IMAD.WIDE.U32 R10, R15, R232, R10 ;  /* 0x000000e80f0a7225 */ /* 0x008fc800078e000a */
[----:B------:R-:W-:Y:S01]  /*7940*/  IMAD.IADD R234, R234, 0x1, R11 ;  /* 0x00000001eaea7824 */ /* 0x000fe200078e020b */
[----:B--2---:R-:W-:Y:S02]  /*7950*/  IADD3 R15, P6, R8, R10, RZ ;  /* 0x0000000a080f7210 */ /* 0x004fe40007fde0ff */
[----:B------:R2:W5:Y:S03]  /*7960*/  LDL.LU.64 R8, [R1+0xb0] ;  /* 0x0000b00001087983 */ /* 0x0005660000300a00 */
[----:B----4-:R-:W-:Y:S01]  /*7970*/  IMAD.X R235, R234, 0x1, R7, P6 ;  /* 0x00000001eaeb7824 */ /* 0x010fe200030e0607 */
[----:B------:R3:W-:Y:S04]  /*7980*/  STL [R1+0x4], R234 ;  /* 0x000004ea01007387 */ /* 0x0007e80000100800 */
[----:B------:R2:W5:Y:S04]  /*7990*/  LDL.LU.64 R6, [R1+0xa8] ;  /* 0x0000a80001067983 */ /* 0x0005680000300a00 */
[----:B-1----:R2:W5:Y:S01]  /*79a0*/  LDL.LU R4, [R1+0xa4] ;  /* 0x0000a40001047983 */ /* 0x0025620000300800 */
[----:B---3--:R-:W-:-:S03]  /*79b0*/  LEA R234, P6, R15, R22, 0x1 ;  /* 0x000000160fea7211 */ /* 0x008fc600078c08ff */
[----:B------:R2:W-:Y:S01]  /*79c0*/  STL.S16 [R1], R14 ;  /* 0x0000000e01007387 */ /* 0x0005e20000100600 */
[----:B------:R-:W-:Y:S01]  /*79d0*/  LEA.HI.X R235, R15, R23, R235, 0x1, P6 ;  /* 0x000000170feb7211 */ /* 0x000fe200030f0ceb */
[----:B------:R-:W-:Y:S08]  /*79e0*/  @!P2 BRA `(.L_x_61) ;  /* 0x000000000008a947 */ /* 0x000ff00003800000 */
[----:B--2---:R-:W2:Y:S04]  /*79f0*/  LDG.E.LTC128B.U16 R14, desc[UR46][R234.64] ;  /* 0x0000002eea0e7981 */ /* 0x004ea8000c1e1520 */
[----:B--2---:R1:W-:Y:S02]  /*7a00*/  STL [R1], R14 ;  /* 0x0000000e01007387 */ /* 0x0043e40000100800 */
.L_x_61:
[----:B------:R-:W-:Y:S05]  /*7a10*/  BSYNC B1 ;  /* 0x0000000000017941 */ /* 0x000fea0003800000 */
.L_x_60:
[----:B------:R-:W3:Y:S04]  /*7a20*/  LDL.LU R15, [R1+0x8] ;  /* 0x00000800010f7983 */ /* 0x000ee80000300800 */
[----:B------:R-:W4:Y:S01]  /*7a30*/  LDL.LU R235, [R1] ;  /* 0x0000000001eb7983 */ /* 0x000f220000300800 */
[----:B-12---:R-:W-:-:S05]  /*7a40*/  IMAD.U32 R14, RZ, RZ, UR8 ;  /* 0x00000008ff0e7e24 */ /* 0x006fca000f8e00ff */
[----:B------:R-:W-:-:S04]  /*7a50*/  SHF.L.U32 R14, R14, 0x4, RZ ;  /* 0x000000040e0e7819 */ /* 0x000fc800000006ff */
[----:B------:R-:W-:Y:S01]  /*7a60*/  IADD3 R14, P1, R12, R14, RZ ;  /* 0x0000000e0c0e7210 */ /* 0x000fe20007f3e0ff */
[----:B----4-:R-:W-:-:S04]  /*7a70*/  IMAD.U32 R11, R235, 0x10000, RZ ;  /* 0x00010000eb0b7824 */ /* 0x010fc800078e00ff */
[----:B------:R-:W-:-:S04]  /*7a80*/  FMUL R11, R11, R16 ;  /* 0x000000100b0b7220 */ /* 0x000fc80000400000 */
[----:B---3--:R-:W-:Y:S02]  /*7a90*/  FFMA R11, R15, R2, R11 ;  /* 0x000000020f0b7223 */ /* 0x008fe4000000000b */
[----:B------:R-:W2:Y:S03]  /*7aa0*/  LDL R15, [R1+0x48] ;  /* 0x00004800010f7983 */ /* 0x000ea60000100800 */
[----:B------:R-:W-:Y:S01]  /*7ab0*/  F2FP.BF16.F32.PACK_AB R11, RZ, R11 ;  /* 0x0000000bff0b723e */ /* 0x000fe200000010ff */
[----:B--2---:R-:W-:-:S05]  /*7ac0*/  IMAD.X R15, R13, 0x1, R15, P1 ;  /* 0x000000010d0f7824 */ /* 0x004fca00008e060f */
[----:B------:R1:W-:Y:S04]  /*7ad0*/  @P2 STG.E.U16 desc[UR46][R14.64], R11 ;  /* 0x0000000b0e002986 */ /* 0x0003e8000c10152e */
[----:B-1----:R-:W2:Y:S01]  /*7ae0*/  LDL.LU R15, [R1+0x4] ;  /* 0x00000400010f7983 */ /* 0x002ea20000300800 */
[----:B------:R-:W-:-:S03]  /*7af0*/  IADD3 R14, P1, R236, R10, RZ ;  /* 0x0000000aec0e7210 */ /* 0x000fc60007f3e0ff */
[----:B------:R-:W3:Y:S04]  /*7b00*/  LDL R10, [R1+0x88] ;  /* 0x00008800010a7983 */ /* 0x000ee80000100800 */
[----:B------:R-:W4:Y:S01]  /*7b10*/  LDL R11, [R1+0x8c] ;  /* 0x00008c00010b7983 */ /* 0x000f220000100800 */
[----:B------:R-:W-:Y:S01]  /*7b20*/  ISETP.GT.AND P6, PT, R0, 0x1, P3 ;  /* 0x000000010000780c */ /* 0x000fe20001fc4270 */
[----:B------:R-:W-:Y:S01]  /*7b30*/  BSSY B1, `(.L_x_62) ;  /* 0x0000009000017945 */ /* 0x000fe20003800000 */
[----:B------:R-:W-:Y:S01]  /*7b40*/  PRMT R234, R235, 0x7610, R234 ;  /* 0x00007610ebea7816 */ /* 0x000fe200000000ea */
[----:B--2---:R-:W-:Y:S02]  /*7b50*/  IMAD.X R15, R237, 0x1, R15, P1 ;  /* 0x00000001ed0f7824 */ /* 0x004fe400008e060f */
[----:B---3--:R-:W-:-:S04]  /*7b60*/  IMAD.WIDE.U32 R14, R10, UR40, R14 ;  /* 0x000000280a0e7c25 */ /* 0x008fc8000f8e000e */
[----:B----4-:R-:W-:Y:S01]  /*7b70*/  IMAD.IADD R11, R11, 0x1, R15 ;  /* 0x000000010b0b7824 */ /* 0x010fe200078e020f */
[----:B------:R-:W-:-:S04]  /*7b80*/  LEA R10, P1, R14, R22, 0x1 ;  /* 0x000000160e0a7211 */ /* 0x000fc800078208ff */
[----:B------:R-:W-:Y:S01]  /*7b90*/  LEA.HI.X R11, R14, R23, R11, 0x1, P1 ;  /* 0x000000170e0b7211 */ /* 0x000fe200008f0c0b */
[----:B------:R-:W-:Y:S08]  /*7ba0*/  @!P6 BRA `(.L_x_63) ;  /* 0x000000000004e947 */ /* 0x000ff00003800000 */
[----:B------:R1:W5:Y:S02]  /*7bb0*/  LDG.E.LTC128B.U16 R234, desc[UR46][R10.64+0x2] ;  /* 0x0000022e0aea7981 */ /* 0x000364000c1e1520 */
.L_x_63:
[----:B------:R-:W-:Y:S05]  /*7bc0*/  BSYNC B1 ;  /* 0x0000000000017941 */ /* 0x000fea0003800000 */
.L_x_62:
[----:B------:R-:W2:Y:S01]  /*7bd0*/  LDL.LU R235, [R1+0xc] ;  /* 0x00000c0001eb7983 */ /* 0x000ea20000300800 */
[----:B------:R-:W-:Y:S02]  /*7be0*/  IMAD.U32 R15, RZ, RZ, UR8 ;  /* 0x00000008ff0f7e24 */ /* 0x000fe4000f8e00ff */
[----:B-----5:R-:W-:-:S03]  /*7bf0*/  IMAD.U32 R14, R234, 0x10000, RZ ;  /* 0x00010000ea0e7824 */ /* 0x020fc600078e00ff */
[----:B------:R-:W-:Y:S01]  /*7c00*/  SHF.L.U32 R15, R15, 0x4, RZ ;  /* 0x000000040f0f7819 */ /* 0x000fe200000006ff */
[----:B------:R-:W-:-:S04]  /*7c10*/  FMUL R14, R14, R16 ;  /* 0x000000100e0e7220 */ /* 0x000fc80000400000 */
[----:B--2---:R-:W-:Y:S01]  /*7c20*/  FFMA R235, R235, R2, R14 ;  /* 0x00000002ebeb7223 */ /* 0x004fe2000000000e */
[----:B------:R-:W-:Y:S02]  /*7c30*/  IADD3 R14, P2, R15, R12, RZ ;  /* 0x0000000c0f0e7210 */ /* 0x000fe40007f5e0ff */
[----:B------:R-:W2:Y:S01]  /*7c40*/  LDL R15, [R1+0x48] ;  /* 0x00004800010f7983 */ /* 0x000ea20000100800 */
[----:B------:R-:W-:Y:S01]  /*7c50*/  ISETP.GT.AND P1, PT, R0, 0x8, P4 ;  /* 0x000000080000780c */ /* 0x000fe20002724270 */
[----:B------:R-:W-:Y:S01]  /*7c60*/  BSSY B1, `(.L_x_64) ;  /* 0x0000007000017945 */ /* 0x000fe20003800000 */
[----:B------:R-:W-:Y:S01]  /*7c70*/  F2FP.BF16.F32.PACK_AB R235, RZ, R235 ;  /* 0x000000ebffeb723e */ /* 0x000fe200000010ff */
[----:B--2---:R-:W-:-:S05]  /*7c80*/  IMAD.X R15, R15, 0x1, R13, P2 ;  /* 0x000000010f0f7824 */ /* 0x004fca00010e060d */
[----:B------:R2:W-:Y:S02]  /*7c90*/  @P6 STG.E.U16 desc[UR46][R14.64+0x2], R235 ;  /* 0x000002eb0e006986 */ /* 0x0005e4000c10152e */
[----:B--2---:R-:W-:-:S03]  /*7ca0*/  PRMT R14, R234, 0x7610, R14 ;  /* 0x00007610ea0e7816 */ /* 0x004fc6000000000e */
[----:B------:R-:W-:Y:S05]  /*7cb0*/  @!P1 BRA `(.L_x_65) ;  /* 0x0000000000049947 */ /* 0x000fea0003800000 */
[----:B------:R2:W5:Y:S02]  /*7cc0*/  LDG.E.LTC128B.U16 R14, desc[UR46][R8.64+0x10] ;  /* 0x0000102e080e7981 */ /* 0x000564000c1e1520 */
.L_x_65:
[----:B------:R-:W-:Y:S05]  /*7cd0*/  BSYNC B1 ;  /* 0x0000000000017941 */ /* 0x000fea0003800000 */
.L_x_64:
[----:B------:R-:W3:Y:S01]  /*7ce0*/  LDL.LU R234, [R1+0x10] ;  /* 0x0000100001ea7983 */ /* 0x000ee20000300800 */
[----:B-----5:R-:W-:Y:S01]  /*7cf0*/  IMAD.U32 R15, R14, 0x10000, RZ ;  /* 0x000100000e0f7824 */ /* 0x020fe200078e00ff */
        /* <DEDUP_REMOVED lines=8> */
.L_x_67:
[----:B------:R-:W-:Y:S05]  /*7d80*/  BSYNC B1 ;  /* 0x0000000000017941 */ /* 0x000fea0003800000 */
.L_x_66:
[----:B------:R-:W2:Y:S01]  /*7d90*/  LDL.LU R235, [R1+0x14] ;  /* 0x0000140001eb7983 */ /* 0x000ea20000300800 */
[----:B---3-5:R-:W-:Y:S01]  /*7da0*/  IMAD.U32 R15, R14, 0x10000, RZ ;  /* 0x000100000e0f7824 */ /* 0x028fe200078e00ff */
[----:B------:R-:W-:Y:S01]  /*7db0*/  ISETP.GT.AND P1, PT, R0, 0x8, P3 ;  /* 0x000000080000780c */ /* 0x000fe20001f24270 */
[----:B------:R-:W-:Y:S01]  /*7dc0*/  BSSY B1, `(.L_x_68) ;  /* 0x0000008000017945 */ /* 0x000fe20003800000 */
[----:B------:R-:W-:Y:S01]  /*7dd0*/  PRMT R234, R14, 0x7610, R234 ;  /* 0x000076100eea7816 */ /* 0x000fe200000000ea */
[----:B------:R-:W-:-:S04]  /*7de0*/  FMUL R15, R15, R16 ;  /* 0x000000100f0f7220 */ /* 0x000fc80000400000 */
[----:B--2---:R-:W-:-:S05]  /*7df0*/  FFMA R15, R235, R2, R15 ;  /* 0x00000002eb0f7223 */ /* 0x004fca000000000f */
[----:B------:R-:W-:-:S05]  /*7e00*/  F2FP.BF16.F32.PACK_AB R15, RZ, R15 ;  /* 0x0000000fff0f723e */ /* 0x000fca00000010ff */
[----:B------:R2:W-:Y:S01]  /*7e10*/  @P2 STG.E.U16 desc[UR46][R12.64+0x12], R15 ;  /* 0x0000120f0c002986 */ /* 0x0005e2000c10152e */
[----:B------:R-:W-:Y:S05]  /*7e20*/  @!P1 BRA `(.L_x_69) ;  /* 0x0000000000049947 */ /* 0x000fea0003800000 */
[----:B------:R3:W5:Y:S02]  /*7e30*/  LDG.E.LTC128B.U16 R234, desc[UR46][R10.64+0x10] ;  /* 0x0000102e0aea7981 */ /* 0x000764000c1e1520 */
.L_x_69:
[----:B------:R-:W-:Y:S05]  /*7e40*/  BSYNC B1 ;  /* 0x0000000000017941 */ /* 0x000fea0003800000 */
.L_x_68:
[----:B------:R-:W4:Y:S01]  /*7e50*/  LDL.LU R235, [R1+0x18] ;  /* 0x0000180001eb7983 */ /* 0x000f220000300800 */
[----:B-----5:R-:W-:Y:S01]  /*7e60*/  IMAD.U32 R14, R234, 0x10000, RZ ;  /* 0x00010000ea0e7824 */ /* 0x020fe200078e00ff */
[----:B--2---:R-:W-:Y:S02]  /*7e70*/  MOV R15, UR8 ;  /* 0x00000008000f7c02 */ /* 0x004fe40008000f00 */
[----:B------:R2:W-:Y:S01]  /*7e80*/  STL [R1+0xa4], R3 ;  /* 0x0000a40301007387 */ /* 0x0005e20000100800 */
[----:B------:R-:W-:Y:S02]  /*7e90*/  FMUL R14, R14, R16 ;  /* 0x000000100e0e7220 */ /* 0x000fe40000400000 */
[----:B------:R-:W-:Y:S01]  /*7ea0*/  IMAD.SHL.U32 R15, R15, 0x10, RZ ;  /* 0x000000100f0f7824 */ /* 0x000fe200078e00ff */
[----:B--2---:R-:W2:Y:S01]  /*7eb0*/  LDL.LU R3, [R1+0x50] ;  /* 0x0000500001037983 */ /* 0x004ea20000300800 */
[----:B----4-:R-:W-:Y:S01]  /*7ec0*/  FFMA R235, R235, R2, R14 ;  /* 0x00000002ebeb7223 */ /* 0x010fe2000000000e */
[----:B------:R-:W-:-:S04]  /*7ed0*/  IMAD.U32 R14, RZ, RZ, UR8 ;  /* 0x00000008ff0e7e24 */ /* 0x000fc8000f8e00ff */
[----:B------:R-:W-:-:S05]  /*7ee0*/  IMAD.SHL.U32 R14, R14, 0x100, RZ ;  /* 0x000001000e0e7824 */ /* 0x000fca00078e00ff */
[----:B------:R-:W-:Y:S02]  /*7ef0*/  IADD3 R14, P2, P6, R15, R4, R14 ;  /* 0x000000040f0e7210 */ /* 0x000fe40007e5e00e */
[----:B------:R-:W2:Y:S01]  /*7f00*/  LDL R15, [R1+0x48] ;  /* 0x00004800010f7983 */ /* 0x000ea20000100800 */
[----:B------:R-:W-:Y:S01]  /*7f10*/  F2FP.BF16.F32.PACK_AB R235, RZ, R235 ;  /* 0x000000ebffeb723e */ /* 0x000fe200000010ff */
[----:B------:R-:W-:Y:S01]  /*7f20*/  BSSY B1, `(.L_x_70) ;  /* 0x0000007000017945 */ /* 0x000fe20003800000 */
[----:B--2---:R-:W-:Y:S02]  /*7f30*/  IADD3.X R15, R15, R5, R3, P2, P6 ;  /* 0x000000050f0f7210 */ /* 0x004fe400017ec403 */
[----:B------:R2:W5:Y:S01]  /*7f40*/  LDL.LU R3, [R1+0xa4] ;  /* 0x0000a40001037983 */ /* 0x0005620000300800 */
[----:B------:R-:W-:-:S03]  /*7f50*/  ISETP.GT.AND P2, PT, R0, 0x9, P3 ;  /* 0x000000090000780c */ /* 0x000fc60001f44270 */
[----:B------:R2:W-:Y:S10]  /*7f60*/  @P1 STG.E.U16 desc[UR46][R14.64+0x10], R235 ;  /* 0x000010eb0e001986 */ /* 0x0005f4000c10152e */
[----:B------:R-:W-:Y:S05]  /*7f70*/  @!P2 BRA `(.L_x_71) ;  /* 0x000000000004a947 */ /* 0x000fea0003800000 */
[----:B------:R4:W5:Y:S02]  /*7f80*/  LDG.E.LTC128B.U16 R234, desc[UR46][R10.64+0x12] ;  /* 0x0000122e0aea7981 */ /* 0x000964000c1e1520 */
.L_x_71:
[----:B------:R-:W-:Y:S05]  /*7f90*/  BSYNC B1 ;  /* 0x0000000000017941 */ /* 0x000fea0003800000 */
.L_x_70:
[----:B-----5:R0:W-:Y:S04]  /*7fa0*/  STL [R1+0xa4], R3 ;  /* 0x0000a40301007387 */ /* 0x0201e80000100800 */
[----:B0-----:R-:W3:Y:S01]  /*7fb0*/  LDL.LU R3, [R1+0x1c] ;  /* 0x00001c0001037983 */ /* 0x001ee20000300800 */
[----:B--2---:R-:W-:-:S05]  /*7fc0*/  SHF.L.U32 R235, R234, 0x10, RZ ;  /* 0x00000010eaeb7819 */ /* 0x004fca00000006ff */
[----:B------:R-:W-:Y:S01]  /*7fd0*/  FMUL R235, R235, R16 ;  /* 0x00000010ebeb7220 */ /* 0x000fe20000400000 */
[----:B------:R-:W-:-:S03]  /*7fe0*/  ISETP.GT.AND P1, PT, R0, 0x10, P4 ;  /* 0x000000100000780c */ /* 0x000fc60002724270 */
[----:B---3--:R-:W-:Y:S02]  /*7ff0*/  FFMA R235, R3, R2, R235 ;  /* 0x0000000203eb7223 */ /* 0x008fe400000000eb */
[----:B------:R0:W5:Y:S01]  /*8000*/  LDL.LU R3, [R1+0xa4] ;  /* 0x0000a40001037983 */ /* 0x0001620000300800 */
[----:B------:R-:W-:Y:S02]  /*8010*/  BSSY B1, `(.L_x_72) ;  /* 0x0000005000017945 */ /* 0x000fe40003800000 */
[----:B------:R-:W-:-:S05]  /*8020*/  F2FP.BF16.F32.PACK_AB R235, RZ, R235 ;  /* 0x000000ebffeb723e */ /* 0x000fca00000010ff */
[----:B------:R0:W-:Y:S01]  /*8030*/  @P2 STG.E.U16 desc[UR46][R14.64+0x12], R235 ;  /* 0x000012eb0e002986 */ /* 0x0001e2000c10152e */
[----:B------:R-:W-:Y:S05]  /*8040*/  @!P1 BRA `(.L_x_73) ;  /* 0x0000000000049947 */ /* 0x000fea0003800000 */
[----:B------:R2:W5:Y:S02]  /*8050*/  LDG.E.LTC128B.U16 R234, desc[UR46][R8.64+0x20] ;  /* 0x0000202e08ea7981 */ /* 0x000564000c1e1520 */
.L_x_73:
[----:B------:R-:W-:Y:S05]  /*8060*/  BSYNC B1 ;  /* 0x0000000000017941 */ /* 0x000fea0003800000 */
.L_x_72:
[----:B-----5:R3:W-:Y:S04]  /*8070*/  STL [R1+0xa4], R3 ;  /* 0x0000a40301007387 */ /* 0x0207e80000100800 */
[----:B---3--:R-:W3:Y:S01]  /*8080*/  LDL.LU R3, [R1+0x20] ;  /* 0x0000200001037983 */ /* 0x008ee20000300800 */
[----:B0-----:R-:W-:-:S04]  /*8090*/  IMAD.U32 R235, R234, 0x10000, RZ ;  /* 0x00010000eaeb7824 */ /* 0x001fc800078e00ff */
        /* <DEDUP_REMOVED lines=9> */
.L_x_75:
[----:B------:R-:W-:Y:S05]  /*8130*/  BSYNC B1 ;  /* 0x0000000000017941 */ /* 0x000fea0003800000 */
.L_x_74:
[----:B-----5:R1:W-:Y:S04]  /*8140*/  STL [R1+0xa4], R3 ;  /* 0x0000a40301007387 */ /* 0x0203e80000100800 */
[----:B-1----:R-:W2:Y:S01]  /*8150*/  LDL.LU R3, [R1+0x24] ;  /* 0x0000240001037983 */ /* 0x002ea20000300800 */
[----:B0-----:R-:W-:-:S04]  /*8160*/  IMAD.U32 R235, R234, 0x10000, RZ ;  /* 0x00010000eaeb7824 */ /* 0x001fc800078e00ff */
[----:B------:R-:W-:Y:S01]  /*8170*/  FMUL R235, R235, R16 ;  /* 0x00000010ebeb7220 */ /* 0x000fe20000400000 */
[----:B------:R-:W-:-:S03]  /*8180*/  ISETP.GT.AND P1, PT, R0, 0x10, P3 ;  /* 0x000000100000780c */ /* 0x000fc60001f24270 */
[----:B--2---:R-:W-:Y:S02]  /*8190*/  FFMA R235, R3, R2, R235 ;  /* 0x0000000203eb7223 */ /* 0x004fe400000000eb */
[----:B------:R0:W5:Y:S01]  /*81a0*/  LDL.LU R3, [R1+0xa4] ;  /* 0x0000a40001037983 */ /* 0x0001620000300800 */
[----:B------:R-:W-:Y:S02]  /*81b0*/  BSSY B1, `(.L_x_76) ;  /* 0x0000005000017945 */ /* 0x000fe40003800000 */
[----:B------:R-:W-:-:S05]  /*81c0*/  F2FP.BF16.F32.PACK_AB R235, RZ, R235 ;  /* 0x000000ebffeb723e */ /* 0x000fca00000010ff */
[----:B------:R0:W-:Y:S01]  /*81d0*/  @P2 STG.E.U16 desc[UR46][R12.64+0x22], R235 ;  /* 0x000022eb0c002986 */ /* 0x0001e2000c10152e */
[----:B------:R-:W-:Y:S05]  /*81e0*/  @!P1 BRA `(.L_x_77) ;  /* 0x0000000000049947 */ /* 0x000fea0003800000 */
[----:B------:R1:W5:Y:S02]  /*81f0*/  LDG.E.LTC128B.U16 R234, desc[UR46][R10.64+0x20] ;  /* 0x0000202e0aea7981 */ /* 0x000364000c1e1520 */
.L_x_77:
[----:B------:R-:W-:Y:S05]  /*8200*/  BSYNC B1 ;  /* 0x0000000000017941 */ /* 0x000fea0003800000 */
.L_x_76:
[----:B-----5:R2:W-:Y:S04]  /*8210*/  STL [R1+0xa4], R3 ;  /* 0x0000a40301007387 */ /* 0x0205e80000100800 */
[----:B--2---:R-:W2:Y:S01]  /*8220*/  LDL.LU R3, [R1+0x28] ;  /* 0x0000280001037983 */ /* 0x004ea20000300800 */
        /* <DEDUP_REMOVED lines=10> */
.L_x_79:
[----:B------:R-:W-:Y:S05]  /*82d0*/  BSYNC B1 ;  /* 0x0000000000017941 */ /* 0x000fea0003800000 */
.L_x_78:
[----:B-----5:R1:W-:Y:S04]  /*82e0*/  STL [R1+0xa4], R3 ;  /* 0x0000a40301007387 */ /* 0x0203e80000100800 */
[----:B-1----:R-:W3:Y:S01]  /*82f0*/  LDL.LU R3, [R1+0x2c] ;  /* 0x00002c0001037983 */ /* 0x002ee20000300800 */
        /* <DEDUP_REMOVED lines=10> */
.L_x_81:
[----:B------:R-:W-:Y:S05]  /*83a0*/  BSYNC B1 ;  /* 0x0000000000017941 */ /* 0x000fea0003800000 */
.L_x_80:
[----:B-----5:R3:W-:Y:S04]  /*83b0*/  STL [R1+0xa4], R3 ;  /* 0x0000a40301007387 */ /* 0x0207e80000100800 */
[----:B---3--:R-:W3:Y:S01]  /*83c0*/  LDL.LU R3, [R1+0x30] ;  /* 0x0000300001037983 */ /* 0x008ee20000300800 */
[----:B0-----:R-:W-:-:S05]  /*83d0*/  SHF.L.U32 R235, R234, 0x10, RZ ;  /* 0x00000010eaeb7819 */ /* 0x001fca00000006ff */
        /* <DEDUP_REMOVED lines=9> */
.L_x_83:
[----:B------:R-:W-:Y:S05]  /*8470*/  BSYNC B1 ;  /* 0x0000000000017941 */ /* 0x000fea0003800000 */
.L_x_82:
[----:B-----5:R1:W-:Y:S04]  /*8480*/  STL [R1+0xa4], R3 ;  /* 0x0000a40301007387 */ /* 0x0203e80000100800 */
[----:B-1----:R-:W2:Y:S01]  /*8490*/  LDL.LU R3, [R1+0x34] ;  /* 0x0000340001037983 */ /* 0x002ea20000300800 */
[----:B0-----:R-:W-:-:S04]  /*84a0*/  IMAD.U32 R235, R234, 0x10000, RZ ;  /* 0x00010000eaeb7824 */ /* 0x001fc800078e00ff */
[----:B------:R-:W-:Y:S01]  /*84b0*/  FMUL R235, R235, R16 ;  /* 0x00000010ebeb7220 */ /* 0x000fe20000400000 */
[----:B------:R-:W-:Y:S01]  /*84c0*/  ISETP.GT.AND P1, PT, R0, 0x18, P3 ;  /* 0x000000180000780c */ /* 0x000fe20001f24270 */
[----:B------:R-:W-:Y:S02]  /*84d0*/  BSSY B1, `(.L_x_84) ;  /* 0x0000009000017945 */ /* 0x000fe40003800000 */
[----:B--2---:R-:W-:Y:S02]  /*84e0*/  FFMA R235, R3, R2, R235 ;  /* 0x0000000203eb7223 */ /* 0x004fe400000000eb */
[----:B------:R0:W5:Y:S03]  /*84f0*/  LDL.LU R3, [R1+0xa4] ;  /* 0x0000a40001037983 */ /* 0x0001660000300800 */
[----:B------:R-:W-:Y:S01]  /*8500*/  F2FP.BF16.F32.PACK_AB R235, RZ, R235 ;  /* 0x000000ebffeb723e */ /* 0x000fe200000010ff */
[----:B------:R0:W-:Y:S04]  /*8510*/  STL.S16 [R1], R234 ;  /* 0x000000ea01007387 */ /* 0x0001e80000100600 */
[----:B------:R0:W-:Y:S01]  /*8520*/  @P2 STG.E.U16 desc[UR46][R12.64+0x32], R235 ;  /* 0x000032eb0c002986 */ /* 0x0001e2000c10152e */
[----:B------:R-:W-:Y:S05]  /*8530*/  @!P1 BRA `(.L_x_85) ;  /* 0x0000000000089947 */ /* 0x000fea0003800000 */
[----:B0-----:R-:W2:Y:S04]  /*8540*/  LDG.E.LTC128B.U16 R234, desc[UR46][R10.64+0x30] ;  /* 0x0000302e0aea7981 */ /* 0x001ea8000c1e1520 */
[----:B--2---:R1:W-:Y:S02]  /*8550*/  STL [R1], R234 ;  /* 0x000000ea01007387 */ /* 0x0043e40000100800 */
.L_x_85:
[----:B------:R-:W-:Y:S05]  /*8560*/  BSYNC B1 ;  /* 0x0000000000017941 */ /* 0x000fea0003800000 */
.L_x_84:
[----:B------:R2:W-:Y:S01]  /*8570*/  STL.64 [R1+0xa8], R4 ;  /* 0x0000a80401007387 */ /* 0x0005e20000100a00 */
[----:B0-----:R-:W-:-:S03]  /*8580*/  IADD3 R235, P2, R17, 0x100, RZ ;  /* 0x0000010011eb7810 */ /* 0x001fc60007f5e0ff */
[----:B--2---:R-:W2:Y:S01]  /*8590*/  LDL.64 R4, [R1+0x80] ;  /* 0x0000800001047983 */ /* 0x004ea20000100a00 */
[----:B-1----:R-:W-:-:S03]  /*85a0*/  IMAD.U32 R234, R234, 0x10000, RZ ;  /* 0x00010000eaea7824 */ /* 0x002fc600078e00ff */
[----:B------:R-:W3:Y:S01]  /*85b0*/  LDL.LU R17, [R1+0x38] ;  /* 0x0000380001117983 */ /* 0x000ee20000300800 */
[----:B------:R-:W-:-:S03]  /*85c0*/  FMUL R234, R234, R16 ;  /* 0x00000010eaea7220 */ /* 0x000fc60000400000 */
[----:B------:R-:W-:Y:S01]  /*85d0*/  STL [R1+0x8], R235 ;  /* 0x000008eb01007387 */ /* 0x000fe20000100800 */
[----:B---3--:R-:W-:Y:S01]  /*85e0*/  FFMA R17, R17, R2, R234 ;  /* 0x0000000211117223 */ /* 0x008fe200000000ea */
[----:B------:R-:W-:-:S04]  /*85f0*/  IMAD.X R234, RZ, RZ, UR7, P2 ;  /* 0x00000007ffea7e24 */ /* 0x000fc800090e06ff */
[----:B------:R-:W-:-:S04]  /*8600*/  IMAD R234, R234, R232, RZ ;  /* 0x000000e8eaea7224 */ /* 0x000fc800078e02ff */
[C---:B------:R-:W-:Y:S02]  /*8610*/  IMAD R234, R235.reuse, R233, R234 ;  /* 0x000000e9ebea7224 */ /* 0x040fe400078e02ea */
[----:B------:R-:W3:Y:S04]  /*8620*/  LDL.LU R233, [R1] ;  /* 0x0000000001e97983 */ /* 0x000ee80000300800 */
[----:B------:R2:W-:Y:S02]  /*8630*/  STL [R1+0xc], R234 ;  /* 0x00000cea01007387 */ /* 0x0005e40000100800 */
[----:B--2---:R-:W-:Y:S02]  /*8640*/  IMAD.WIDE.U32 R234, R235, R232, R4 ;  /* 0x000000e8ebea7225 */ /* 0x004fe400078e0004 */
[----:B------:R0:W5:Y:S01]  /*8650*/  LDL.LU.64 R4, [R1+0xa8] ;  /* 0x0000a80001047983 */ /* 0x0001620000300a00 */
[----:B------:R-:W-:-:S02]  /*8660*/  ISETP.GT.AND P6, PT, R0, 0x19, P3 ;  /* 0x000000190000780c */ /* 0x000fc40001fc4270 */
[----:B------:R-:W-:Y:S01]  /*8670*/  F2FP.BF16.F32.PACK_AB R17, RZ, R17 ;  /* 0x00000011ff11723e */ /* 0x000fe200000010ff */
[----:B------:R-:W-:Y:S04]  /*8680*/  BSSY B1, `(.L_x_86) ;  /* 0x0000005000017945 */ /* 0x000fe80003800000 */
[----:B------:R3:W-:Y:S02]  /*8690*/  @P1 STG.E.U16 desc[UR46][R14.64+0x30], R17 ;  /* 0x000030110e001986 */ /* 0x0007e4000c10152e */
[----:B---3--:R-:W-:-:S04]  /*86a0*/  PRMT R17, R233, 0x7610, R17 ;  /* 0x00007610e9117816 */ /* 0x008fc80000000011 */
[----:B0-----:R-:W-:Y:S05]  /*86b0*/  @!P6 BRA `(.L_x_87) ;  /* 0x000000000004e947 */ /* 0x001fea0003800000 */
[----:B------:R0:W5:Y:S02]  /*86c0*/  LDG.E.LTC128B.U16 R17, desc[UR46][R10.64+0x32] ;  /* 0x0000322e0a117981 */ /* 0x000164000c1e1520 */
.L_x_87:
[----:B------:R-:W-:Y:S05]  /*86d0*/  BSYNC B1 ;  /* 0x0000000000017941 */ /* 0x000fea0003800000 */
.L_x_86:
[----:B------:R1:W-:Y:S04]  /*86e0*/  STL.64 [R1+0xd8], R24 ;  /* 0x0000d81801007387 */ /* 0x0003e80000100a00 */
[----:B-1----:R-:W2:Y:S04]  /*86f0*/  LDL.LU R24, [R1+0x3c] ;  /* 0x00003c0001187983 */ /* 0x002ea80000300800 */
[----:B------:R-:W3:Y:S04]  /*8700*/  LDL R25, [R1+0x88] ;  /* 0x0000880001197983 */ /* 0x000ee80000100800 */
[----:B------:R1:W-:Y:S04]  /*8710*/  STL.64 [R1+0xd0], R20 ;  /* 0x0000d01401007387 */ /* 0x0003e80000100a00 */
[----:B-1----:R-:W3:Y:S04]  /*8720*/  LDL.LU.64 R20, [R1+0x40] ;  /* 0x0000400001147983 */ /* 0x002ee80000300a00 */
[----:B------:R1:W-:Y:S04]  /*8730*/  STL [R1+0xc8], R18 ;  /* 0x0000c81201007387 */ /* 0x0003e80000100800 */
[----:B-1----:R-:W3:Y:S04]  /*8740*/  LDL.LU R18, [R1+0x8] ;  /* 0x0000080001127983 */ /* 0x002ee80000300800 */
[----:B------:R1:W-:Y:S04]  /*8750*/  STL.64 [R1+0xc0], R12 ;  /* 0x0000c00c01007387 */ /* 0x0003e80000100a00 */
[----:B-1----:R-:W3:Y:S04]  /*8760*/  LDL.LU.64 R12, [R1+0x90] ;  /* 0x00009000010c7983 */ /* 0x002ee80000300a00 */
[----:B------:R1:W-:Y:S04]  /*8770*/  STL [R1+0xb8], R7 ;  /* 0x0000b80701007387 */ /* 0x0003e80000100800 */
[----:B-1----:R-:W2:Y:S01]  /*8780*/  LDL.LU R7, [R1+0xc] ;  /* 0x00000c0001077983 */ /* 0x002ea20000300800 */
[----:B-----5:R-:W-:-:S03]  /*8790*/  IMAD.U32 R233, R17, 0x10000, RZ ;  /* 0x0001000011e97824 */ /* 0x020fc600078e00ff */
[----:B------:R0:W-:Y:S01]  /*87a0*/  STL.64 [R1+0xb0], R10 ;  /* 0x0000b00a01007387 */ /* 0x0001e20000100a00 */
[----:B------:R-:W-:Y:S01]  /*87b0*/  ISETP.GT.AND P2, PT, R3, 0x100, PT ;  /* 0x000001000300780c */ /* 0x000fe20003f44270 */
[----:B------:R-:W-:Y:S02]  /*87c0*/  FMUL R233, R233, R16 ;  /* 0x00000010e9e97220 */ /* 0x000fe40000400000 */
[----:B0---4-:R-:W4:Y:S04]  /*87d0*/  LDL R10, [R1+0x8c] ;  /* 0x00008c00010a7983 */ /* 0x011f280000100800 */
[----:B------:R0:W-:Y:S01]  /*87e0*/  STL.64 [R1+0xa8], R8 ;  /* 0x0000a80801007387 */ /* 0x0001e20000100a00 */
[----:B--2---:R-:W-:Y:S01]  /*87f0*/  IADD3 R235, R235, R7, RZ ;  /* 0x00000007ebeb7210 */ /* 0x004fe20007ffe0ff */
[----:B------:R-:W-:Y:S01]  /*8800*/  FFMA R233, R24, R2, R233 ;  /* 0x0000000218e97223 */ /* 0x000fe200000000e9 */
[C---:B0-----:R-:W-:Y:S01]  /*8810*/  LEA R8, P1, R234.reuse, R22, 0x1 ;  /* 0x00000016ea087211 */ /* 0x041fe200078208ff */
[----:B------:R-:W-:Y:S03]  /*8820*/  STL [R1+0xa4], R6 ;  /* 0x0000a40601007387 */ /* 0x000fe60000100800 */
[----:B------:R-:W-:Y:S01]  /*8830*/  LEA.HI.X R9, R234, R23, R235, 0x1, P1 ;  /* 0x00000017ea097211 */ /* 0x000fe200008f0ceb */
[----:B------:R-:W-:Y:S01]  /*8840*/  IMAD.MOV.U32 R234, RZ, RZ, R8 ;  /* 0x000000ffffea7224 */ /* 0x000fe200078e0008 */
[----:B------:R-:W-:-:S02]  /*8850*/  ISETP.GT.AND P1, PT, R0, RZ, P2 ;  /* 0x000000ff0000720c */ /* 0x000fc40001724270 */
[----:B------:R-:W-:Y:S01]  /*8860*/  F2FP.BF16.F32.PACK_AB R233, RZ, R233 ;  /* 0x000000e9ffe9723e */ /* 0x000fe200000010ff */
[----:B------:R-:W-:Y:S01]  /*8870*/  IMAD.MOV.U32 R235, RZ, RZ, R9 ;  /* 0x000000ffffeb7224 */ /* 0x000fe200078e0009 */
[----:B------:R-:W-:Y:S01]  /*8880*/  MOV R11, UR8 ;  /* 0x00000008000b7c02 */ /* 0x000fe20008000f00 */
[----:B------:R-:W2:Y:S04]  /*8890*/  LDL.LU.64 R8, [R1+0x80] ;  /* 0x0000800001087983 */ /* 0x000ea80000300a00 */
[----:B------:R0:W-:Y:S04]  /*88a0*/  @P6 STG.E.U16 desc[UR46][R14.64+0x32], R233 ;  /* 0x000032e90e006986 */ /* 0x0001e8000c10152e */
[----:B------:R3:W0:Y:S02]  /*88b0*/  @P1 LDG.E.LTC128B.U16 R17, desc[UR46][R234.64] ;  /* 0x0000002eea111981 */ /* 0x000624000c1e1520 */
[----:B---3--:R-:W-:-:S04]  /*88c0*/  IMAD.WIDE.U32 R234, R18, R232, R236 ;  /* 0x000000e812ea7225 */ /* 0x008fc800078e00ec */
[----:B------:R-:W-:Y:S02]  /*88d0*/  IMAD.IADD R235, R7, 0x1, R235 ;  /* 0x0000000107eb7824 */ /* 0x000fe400078e02eb */
[----:B------:R-:W-:-:S04]  /*88e0*/  IMAD.WIDE.U32 R24, R25, UR40, R234 ;  /* 0x0000002819187c25 */ /* 0x000fc8000f8e00ea */
[----:B------:R-:W-:Y:S01]  /*88f0*/  IMAD.U32 R235, RZ, RZ, UR8 ;  /* 0x00000008ffeb7e24 */ /* 0x000fe2000f8e00ff */
[----:B------:R-:W-:Y:S01]  /*8900*/  LEA R234, P6, R24, R22, 0x1 ;  /* 0x0000001618ea7211 */ /* 0x000fe200078c08ff */
[----:B0-----:R-:W-:-:S04]  /*8910*/  IMAD.U32 R233, R17, 0x10000, RZ ;  /* 0x0001000011e97824 */ /* 0x001fc800078e00ff */
[----:B------:R-:W-:-:S04]  /*8920*/  FMUL R233, R233, R16 ;  /* 0x00000010e9e97220 */ /* 0x000fc80000400000 */
[----:B------:R-:W-:Y:S01]  /*8930*/  FFMA R233, R216, R2, R233 ;  /* 0x00000002d8e97223 */ /* 0x000fe200000000e9 */
[----:B----4-:R-:W-:Y:S02]  /*8940*/  IMAD.IADD R216, R10, 0x1, R25 ;  /* 0x000000010ad87824 */ /* 0x010fe400078e0219 */
[----:B------:R-:W-:Y:S02]  /*8950*/  IMAD.SHL.U32 R10, R235, 0x200, RZ ;  /* 0x00000200eb0a7824 */ /* 0x000fe400078e00ff */
[----:B------:R-:W-:-:S05]  /*8960*/  IMAD.U32 R235, RZ, RZ, UR9 ;  /* 0x00000009ffeb7e24 */ /* 0x000fca000f8e00ff */
[----:B------:R-:W-:Y:S02]  /*8970*/  SHF.L.U64.HI R11, R11, 0x9, R235 ;  /* 0x000000090b0b7819 */ /* 0x000fe400000102eb */
[----:B------:R-:W-:Y:S02]  /*8980*/  LEA.HI.X R235, R24, R23, R216, 0x1, P6 ;  /* 0x0000001718eb7211 */ /* 0x000fe400030f0cd8 */
[----:B------:R0:W5:Y:S01]  /*8990*/  LDL.LU.64 R24, [R1+0xd8] ;  /* 0x0000d80001187983 */ /* 0x0001620000300a00 */
[----:B------:R-:W-:Y:S02]  /*89a0*/  F2FP.BF16.F32.PACK_AB R216, RZ, R233 ;  /* 0x000000e9ffd8723e */ /* 0x000fe400000010ff */
[----:B------:R-:W-:Y:S01]  /*89b0*/  IADD3 R10, P6, R10, R4, RZ ;  /* 0x000000040a0a7210 */ /* 0x000fe20007fde0ff */
[----:B------:R1:W-:Y:S04]  /*89c0*/  STL [R1+0x14], R11 ;  /* 0x0000140b01007387 */ /* 0x0003e80000100800 */
[----:B-1----:R-:W3:Y:S01]  /*89d0*/  LDL R11, [R1+0x14] ;  /* 0x00001400010b7983 */ /* 0x002ee20000100800 */
[----:B------:R-:W-:Y:S01]  /*89e0*/  IMAD.WIDE.U32 R232, R18, R232, R20 ;  /* 0x000000e812e87225 */ /* 0x000fe200078e0014 */
[----:B------:R-:W-:-:S02]  /*89f0*/  PRMT R6, R216, 0x7610, R6 ;  /* 0x00007610d8067816 */ /* 0x000fc40000000006 */
[----:B------:R0:W5:Y:S04]  /*8a00*/  LDL.LU.64 R20, [R1+0xd0] ;  /* 0x0000d00001147983 */ /* 0x0001680000300a00 */
[----:B------:R0:W5:Y:S01]  /*8a10*/  LDL.LU R18, [R1+0xc8] ;  /* 0x0000c80001127983 */ /* 0x0001620000300800 */
[----:B---3--:R-:W-:Y:S02]  /*8a20*/  IADD3.X R11, R11, R5, RZ, P6, !PT ;  /* 0x000000050b0b7210 */ /* 0x008fe400037fe4ff */
[----:B------:R-:W-:Y:S02]  /*8a30*/  IADD3 R216, P6, R12, R232, RZ ;  /* 0x000000e80cd87210 */ /* 0x000fe40007fde0ff */
[----:B------:R0:W5:Y:S04]  /*8a40*/  LDL.LU.64 R12, [R1+0xc0] ;  /* 0x0000c000010c7983 */ /* 0x0001680000300a00 */
[----:B------:R1:W-:Y:S04]  /*8a50*/  STL [R1+0x8], R216 ;  /* 0x000008d801007387 */ /* 0x0003e80000100800 */
[----:B------:R2:W-:Y:S01]  /*8a60*/  @P1 STG.E.U16 desc[UR46][R10.64], R6 ;  /* 0x000000060a001986 */ /* 0x0005e2000c10152e */
[----:B-1----:R-:W-:-:S03]  /*8a70*/  IMAD.IADD R216, R7, 0x1, R233 ;  /* 0x0000000107d87824 */ /* 0x002fc600078e02e9 */
[----:B------:R0:W5:Y:S01]  /*8a80*/  LDL.LU R7, [R1+0xb8] ;  /* 0x0000b80001077983 */ /* 0x0001620000300800 */
[----:B--2---:R-:W-:-:S03]  /*8a90*/  IMAD.X R6, R216, 0x1, R9, P6 ;  /* 0x00000001d8067824 */ /* 0x004fc600030e0609 */
[----:B------:R1:W-:Y:S04]  /*8aa0*/  STL.64 [R1], R10 ;  /* 0x0000000a01007387 */ /* 0x0003e80000100a00 */
[----:B-1----:R0:W5:Y:S01]  /*8ab0*/  LDL.LU.64 R10, [R1+0xb0] ;  /* 0x0000b000010a7983 */ /* 0x0021620000300a00 */
[----:B------:R-:W-:-:S03]  /*8ac0*/  ISETP.GT.AND P1, PT, R0, 0x1, P2 ;  /* 0x000000010000780c */ /* 0x000fc60001724270 */
[----:B------:R0:W5:Y:S04]  /*8ad0*/  LDL.LU.64 R8, [R1+0xa8] ;  /* 0x0000a80001087983 */ /* 0x0001680000300a00 */
[----:B------:R1:W-:Y:S04]  /*8ae0*/  STL [R1+0xc], R6 ;  /* 0x00000c0601007387 */ /* 0x0003e80000100800 */
[----:B-1----:R0:W5:Y:S01]  /*8af0*/  LDL.LU R6, [R1+0xa4] ;  /* 0x0000a40001067983 */ /* 0x0021620000300800 */
[----:B------:R-:W-:Y:S01]  /*8b00*/  BSSY B1, `(.L_x_88) ;  /* 0x0000004000017945 */ /* 0x000fe20003800000 */
[----:B------:R-:W-:-:S03]  /*8b10*/  IADD3 R232, P6, R236, R232, RZ ;  /* 0x000000e8ece87210 */ /* 0x000fc60007fde0ff */
[----:B------:R-:W-:Y:S10]  /*8b20*/  @!P1 BRA `(.L_x_89) ;  /* 0x0000000000049947 */ /* 0x000ff40003800000 */
[----:B------:R1:W5:Y:S02]  /*8b30*/  LDG.E.LTC128B.U16 R17, desc[UR46][R234.64+0x2] ;  /* 0x0000022eea117981 */ /* 0x000364000c1e1520 */
.L_x_89:
[----:B------:R-:W-:Y:S05]  /*8b40*/  BSYNC B1 ;  /* 0x0000000000017941 */ /* 0x000fea0003800000 */
.L_x_88:
[----:B-----5:R-:W-:Y:S01]  /*8b50*/  IMAD.U32 R236, R17, 0x10000, RZ ;  /* 0x0001000011ec7824 */ /* 0x020fe200078e00ff */
[----:B------:R2:W-:Y:S01]  /*8b60*/  STL [R1+0xb4], R9 ;  /* 0x0000b40901007387 */ /* 0x0005e20000100800 */
[----:B------:R-:W-:Y:S02]  /*8b70*/  IMAD.X R233, R237, 0x1, R216, P6 ;  /* 0x00000001ede97824 */ /* 0x000fe400030e06d8 */
[----:B------:R-:W-:Y:S01]  /*8b80*/  FMUL R216, R236, R16 ;  /* 0x00000010ecd87220 */ /* 0x000fe20000400000 */
[----:B--2---:R-:W2:Y:S03]  /*8b90*/  LDL.LU R9, [R1+0xc] ;  /* 0x00000c0001097983 */ /* 0x004ea60000300800 */
[----:B------:R-:W-:Y:S01]  /*8ba0*/  FFMA R237, R217, R2, R216 ;  /* 0x00000002d9ed7223 */ /* 0x000fe200000000d8 */
[----:B------:R3:W-:Y:S04]  /*8bb0*/  STL [R1+0xb0], R8 ;  /* 0x0000b00801007387 */ /* 0x0007e80000100800 */
[----:B---3--:R-:W3:Y:S04]  /*8bc0*/  LDL.LU R8, [R1+0x8] ;  /* 0x0000080001087983 */ /* 0x008ee80000300800 */
[----:B------:R4:W-:Y:S04]  /*8bd0*/  STL.64 [R1+0xa8], R6 ;  /* 0x0000a80601007387 */ /* 0x0009e80000100a00 */
[----:B----4-:R-:W4:Y:S04]  /*8be0*/  LDL.64 R6, [R1] ;  /* 0x0000000001067983 */ /* 0x010f280000100a00 */
[----:B------:R-:W2:Y:S02]  /*8bf0*/  LDL.LU R216, [R1+0x88] ;  /* 0x0000880001d87983 */ /* 0x000ea40000300800 */
[----:B--2---:R-:W-:-:S02]  /*8c00*/  IMAD.WIDE.U32 R216, R216, UR40, R232 ;  /* 0x00000028d8d87c25 */ /* 0x004fc4000f8e00e8 */
[----:B------:R-:W2:Y:S01]  /*8c10*/  LDL.LU R233, [R1+0x8c] ;  /* 0x00008c0001e97983 */ /* 0x000ea20000300800 */
[CC--:B---3--:R-:W-:Y:S02]  /*8c20*/  LEA R236, P6, R8.reuse, R22.reuse, 0x1 ;  /* 0x0000001608ec7211 */ /* 0x0c8fe400078c08ff */
[----:B------:R-:W-:Y:S02]  /*8c30*/  F2FP.BF16.F32.PACK_AB R232, RZ, R237 ;  /* 0x000000edffe8723e */ /* 0x000fe400000010ff */
[----:B------:R-:W-:Y:S02]  /*8c40*/  LEA.HI.X R237, R8, R23, R9, 0x1, P6 ;  /* 0x0000001708ed7211 */ /* 0x000fe400030f0c09 */
[----:B------:R-:W-:Y:S01]  /*8c50*/  LEA R22, P6, R216, R22, 0x1 ;  /* 0x00000016d8167211 */ /* 0x000fe200078c08ff */
[----:B------:R3:W5:Y:S04]  /*8c60*/  LDL.LU R9, [R1+0xb4] ;  /* 0x0000b40001097983 */ /* 0x0007680000300800 */
[----:B------:R3:W5:Y:S01]  /*8c70*/  LDL.LU R8, [R1+0xb0] ;  /* 0x0000b00001087983 */ /* 0x0007620000300800 */
[----:B--2---:R-:W-:Y:S01]  /*8c80*/  IADD3 R217, R233, R217, RZ ;  /* 0x000000d9e9d97210 */ /* 0x004fe20007ffe0ff */
[----:B------:R-:W-:-:S03]  /*8c90*/  IMAD.U32 R233, RZ, RZ, UR8 ;  /* 0x00000008ffe97e24 */ /* 0x000fc6000f8e00ff */
[----:B------:R-:W-:Y:S01]  /*8ca0*/  LEA.HI.X R23, R216, R23, R217, 0x1, P6 ;  /* 0x00000017d8177211 */ /* 0x000fe200030f0cd9 */
[----:B----4-:R-:W-:Y:S02]  /*8cb0*/  @P1 IMAD.MOV.U32 R216, RZ, RZ, R6 ;  /* 0x000000ffffd81224 */ /* 0x010fe400078e0006 */
[----:B------:R-:W-:Y:S02]  /*8cc0*/  @P1 IMAD.MOV.U32 R217, RZ, RZ, R7 ;  /* 0x000000ffffd91224 */ /* 0x000fe400078e0007 */
[----:B------:R-:W-:-:S03]  /*8cd0*/  IMAD.SHL.U32 R233, R233, 0x10, RZ ;  /* 0x00000010e9e97824 */ /* 0x000fc600078e00ff */
[----:B------:R2:W-:Y:S02]  /*8ce0*/  @P1 STG.E.U16 desc[UR46][R216.64+0x2], R232 ;  /* 0x000002e8d8001986 */ /* 0x0005e4000c10152e */
[----:B--2---:R-:W-:Y:S02]  /*8cf0*/  MOV R217, UR8 ;  /* 0x0000000800d97c02 */ /* 0x004fe40008000f00 */
[----:B------:R-:W2:Y:S03]  /*8d00*/  LDL R232, [R1+0x48] ;  /* 0x0000480001e87983 */ /* 0x000ea60000100800 */
[----:B------:R-:W-:-:S05]  /*8d10*/  IMAD.SHL.U32 R217, R217, 0x200, RZ ;  /* 0x00000200d9d97824 */ /* 0x000fca00078e00ff */
[----:B------:R-:W-:Y:S02]  /*8d20*/  IADD3 R216, P1, P6, R233, R4, R217 ;  /* 0x00000004e9d87210 */ /* 0x000fe40007e3e0d9 */
[----:B------:R-:W2:Y:S02]  /*8d30*/  LDL.LU R217, [R1+0x14] ;  /* 0x0000140001d97983 */ /* 0x000ea40000300800 */
[----:B--2---:R-:W-:Y:S02]  /*8d40*/  IADD3.X R217, R232, R5, R217, P1, P6 ;  /* 0x00000005e8d97210 */ /* 0x004fe40000fec4d9 */
[----:B------:R-:W-:Y:S02]  /*8d50*/  IADD3 R232, P6, R6, R233, RZ ;  /* 0x000000e906e87210 */ /* 0x000fe40007fde0ff */
[----:B------:R-:W2:Y:S01]  /*8d60*/  LDL R233, [R1+0x48] ;  /* 0x0000480001e97983 */ /* 0x000ea20000100800 */
[----:B------:R-:W-:Y:S01]  /*8d70*/  ISETP.GT.AND P1, PT, R3, 0x108, PT ;  /* 0x000001080300780c */ /* 0x000fe20003f24270 */
[----:B------:R-:W-:Y:S01]  /*8d80*/  BSSY B1, `(.L_x_90) ;  /* 0x0000007000017945 */ /* 0x000fe20003800000 */
[----:B------:R-:W-:Y:S01]  /*8d90*/  PRMT R3, R17, 0x7610, R3 ;  /* 0x0000761011037816 */ /* 0x000fe20000000003 */
[----:B--2---:R-:W-:-:S02]  /*8da0*/  IMAD.X R233, R7, 0x1, R233, P6 ;  /* 0x0000000107e97824 */ /* 0x004fc400030e06e9 */
[----:B------:R3:W5:Y:S01]  /*8db0*/  LDL.LU.64 R6, [R1+0xa8] ;  /* 0x0000a80001067983 */ /* 0x0007620000300a00 */
[----:B------:R-:W-:-:S13]  /*8dc0*/  ISETP.GT.AND P6, PT, R0, RZ, P1 ;  /* 0x000000ff0000720c */ /* 0x000fda0000fc4270 */
[----:B---3--:R-:W-:Y:S05]  /*8dd0*/  @!P6 BRA `(.L_x_91) ;  /* 0x000000000004e947 */ /* 0x008fea0003800000 */
[----:B------:R2:W5:Y:S02]  /*8de0*/  LDG.E.LTC128B.U16 R3, desc[UR46][R236.64] ;  /* 0x0000002eec037981 */ /* 0x000564000c1e1520 */
.L_x_91:
[----:B------:R-:W-:Y:S05]  /*8df0*/  BSYNC B1 ;  /* 0x0000000000017941 */ /* 0x000fea0003800000 */
.L_x_90:
[----:B-----5:R-:W-:Y:S01]  /*8e00*/  IMAD.U32 R17, R3, 0x10000, RZ ;  /* 0x0001000003117824 */ /* 0x020fe200078e00ff */
[----:B------:R-:W-:Y:S03]  /*8e10*/  BSSY B1, `(.L_x_92) ;  /* 0x0000008000017945 */ /* 0x000fe60003800000 */
[----:B------:R-:W-:-:S04]  /*8e20*/  FMUL R17, R17, R16 ;  /* 0x0000001011117220 */ /* 0x000fc80000400000 */
[----:B------:R-:W-:-:S05]  /*8e30*/  FFMA R17, R218, R2, R17 ;  /* 0x00000002da117223 */ /* 0x000fca0000000011 */
[----:B------:R-:W-:-:S05]  /*8e40*/  F2FP.BF16.F32.PACK_AB R17, RZ, R17 ;  /* 0x00000011ff11723e */ /* 0x000fca00000010ff */
[----:B------:R3:W-:Y:S01]  /*8e50*/  @P6 STG.E.U16 desc[UR46][R232.64], R17 ;  /* 0x00000011e8006986 */ /* 0x0007e2000c10152e */
[----:B------:R-:W-:-:S13]  /*8e60*/  ISETP.GT.AND P6, PT, R0, 0x1, P1 ;  /* 0x000000010000780c */ /* 0x000fda0000fc4270 */
[----:B---3--:R-:W-:Y:S05]  /*8e70*/  @!P6 BRA `(.L_x_93) ;  /* 0x000000000004e947 */ /* 0x008fea0003800000 */
[----:B------:R3:W5:Y:S02]  /*8e80*/  LDG.E.LTC128B.U16 R3, desc[UR46][R22.64+0x2] ;  /* 0x0000022e16037981 */ /* 0x000764000c1e1520 */
.L_x_93:
[----:B------:R-:W-:Y:S05]  /*8e90*/  BSYNC B1 ;  /* 0x0000000000017941 */ /* 0x000fea0003800000 */
.L_x_92:
[----:B-----5:R-:W-:Y:S01]  /*8ea0*/  IMAD.U32 R17, R3, 0x10000, RZ ;  /* 0x0001000003117824 */ /* 0x020fe200078e00ff */
[----:B------:R-:W-:Y:S03]  /*8eb0*/  BSSY B1, `(.L_x_94) ;  /* 0x0000008000017945 */ /* 0x000fe60003800000 */
[----:B------:R-:W-:-:S04]  /*8ec0*/  FMUL R17, R17, R16 ;  /* 0x0000001011117220 */ /* 0x000fc80000400000 */
[----:B------:R-:W-:-:S05]  /*8ed0*/  FFMA R17, R219, R2, R17 ;  /* 0x00000002db117223 */ /* 0x000fca0000000011 */
[----:B------:R-:W-:-:S05]  /*8ee0*/  F2FP.BF16.F32.PACK_AB R17, RZ, R17 ;  /* 0x00000011ff11723e */ /* 0x000fca00000010ff */
[----:B------:R4:W-:Y:S01]  /*8ef0*/  @P6 STG.E.U16 desc[UR46][R232.64+0x2], R17 ;  /* 0x00000211e8006986 */ /* 0x0009e2000c10152e */
[----:B------:R-:W-:-:S13]  /*8f00*/  ISETP.GT.AND P6, PT, R0, 0x8, P2 ;  /* 0x000000080000780c */ /* 0x000fda00017c4270 */
[----:B----4-:R-:W-:Y:S05]  /*8f10*/  @!P6 BRA `(.L_x_95) ;  /* 0x000000000004e947 */ /* 0x010fea0003800000 */
[----:B------:R4:W5:Y:S02]  /*8f20*/  LDG.E.LTC128B.U16 R3, desc[UR46][R234.64+0x10] ;  /* 0x0000102eea037981 */ /* 0x000964000c1e1520 */
.L_x_95:
[----:B------:R-:W-:Y:S05]  /*8f30*/  BSYNC B1 ;  /* 0x0000000000017941 */ /* 0x000fea0003800000 */
.L_x_94:
[----:B------:R-:W2:Y:S01]  /*8f40*/  LDL.64 R218, [R1] ;  /* 0x0000000001da7983 */ /* 0x000ea20000100a00 */
[----:B-----5:R-:W-:Y:S01]  /*8f50*/  SHF.L.U32 R17, R3, 0x10, RZ ;  /* 0x0000001003117819 */ /* 0x020fe200000006ff */
[----:B------:R-:W-:Y:S04]  /*8f60*/  BSSY B1, `(.L_x_96) ;  /* 0x0000008000017945 */ /* 0x000fe80003800000 */
[----:B------:R-:W-:-:S04]  /*8f70*/  FMUL R17, R17, R16 ;  /* 0x0000001011117220 */ /* 0x000fc80000400000 */
[----:B------:R-:W-:-:S05]  /*8f80*/  FFMA R17, R220, R2, R17 ;  /* 0x00000002dc117223 */ /* 0x000fca0000000011 */
[----:B------:R-:W-:-:S05]  /*8f90*/  F2FP.BF16.F32.PACK_AB R17, RZ, R17 ;  /* 0x00000011ff11723e */ /* 0x000fca00000010ff */
[----:B--2---:R2:W-:Y:S01]  /*8fa0*/  @P6 STG.E.U16 desc[UR46][R218.64+0x10], R17 ;  /* 0x00001011da006986 */ /* 0x0045e2000c10152e */
[----:B------:R-:W-:-:S13]  /*8fb0*/  ISETP.GT.AND P6, PT, R0, 0x9, P2 ;  /* 0x000000090000780c */ /* 0x000fda00017c4270 */
[----:B--2---:R-:W-:Y:S05]  /*8fc0*/  @!P6 BRA `(.L_x_97) ;  /* 0x000000000004e947 */ /* 0x004fea0003800000 */
[----:B------:R2:W5:Y:S02]  /*8fd0*/  LDG.E.LTC128B.U16 R3, desc[UR46][R234.64+0x12] ;  /* 0x0000122eea037981 */ /* 0x000564000c1e1520 */
.L_x_97:
[----:B------:R-:W-:Y:S05]  /*8fe0*/  BSYNC B1 ;  /* 0x0000000000017941 */ /* 0x000fea0003800000 */
.L_x_96:
[----:B------:R0:W-:Y:S04]  /*8ff0*/  STL.64 [R1+0xa8], R4 ;  /* 0x0000a80401007387 */ /* 0x0001e80000100a00 */
[----:B0-----:R-:W3:Y:S01]  /*9000*/  LDL.LU.64 R4, [R1] ;  /* 0x0000000001047983 */ /* 0x001ee20000300a00 */
[----:B-----5:R-:W-:Y:S02]  /*9010*/  IMAD.U32 R17, R3, 0x10000, RZ ;  /* 0x0001000003117824 */ /* 0x020fe400078e00ff */
[----:B------:R-:W-:Y:S02]  /*9020*/  IMAD.U32 R220, RZ, RZ, UR8 ;  /* 0x00000008ffdc7e24 */ /* 0x000fe4000f8e00ff */
[----:B------:R-:W-:Y:S01]  /*9030*/  FMUL R17, R17, R16 ;  /* 0x0000001011117220 */ /* 0x000fe20000400000 */
[----:B------:R-:W-:-:S02]  /*9040*/  IMAD.U32 R233, RZ, RZ, UR9 ;  /* 0x00000009ffe97e24 */ /* 0x000fc4000f8e00ff */
[----:B------:R-:W-:Y:S02]  /*9050*/  IMAD.U32 R232, RZ, RZ, UR8 ;  /* 0x00000008ffe87e24 */ /* 0x000fe4000f8e00ff */
[----:B------:R-:W-:Y:S01]  /*9060*/  FFMA R17, R221, R2, R17 ;  /* 0x00000002dd117223 */ /* 0x000fe20000000011 */
[----:B------:R-:W-:Y:S02]  /*9070*/  SHF.L.U32 R220, R220, 0x4, RZ ;  /* 0x00000004dcdc7819 */ /* 0x000fe400000006ff */
[----:B------:R-:W-:Y:S02]  /*9080*/  SHF.L.U64.HI R232, R232, 0x4, R233 ;  /* 0x00000004e8e87819 */ /* 0x000fe400000102e9 */
[----:B------:R-:W-:-:S05]  /*9090*/  F2FP.BF16.F32.PACK_AB R17, RZ, R17 ;  /* 0x00000011ff11723e */ /* 0x000fca00000010ff */
[----:B------:R0:W-:Y:S01]  /*90a0*/  @P6 STG.E.U16 desc[UR46][R218.64+0x12], R17 ;  /* 0x00001211da006986 */ /* 0x0001e2000c10152e */
[----:B---3--:R-:W-:-:S05]  /*90b0*/  IADD3 R220, P6, R220, R4, RZ ;  /* 0x00000004dcdc7210 */ /* 0x008fca0007fde0ff */
[----:B------:R-:W-:Y:S02]  /*90c0*/  IMAD.X R221, R232, 0x1, R5, P6 ;  /* 0x00000001e8dd7824 */ /* 0x000fe400030e0605 */
[----:B------:R0:W5:Y:S01]  /*90d0*/  LDL.LU.64 R4, [R1+0xa8] ;  /* 0x0000a80001047983 */ /* 0x0001620000300a00 */
[----:B------:R-:W-:Y:S01]  /*90e0*/  ISETP.GT.AND P6, PT, R0, 0x8, P1 ;  /* 0x000000080000780c */ /* 0x000fe20000fc4270 */
[----:B------:R-:W-:-:S12]  /*90f0*/  BSSY B1, `(.L_x_98) ;  /* 0x0000003000017945 */ /* 0x000fd80003800000 */
[----:B0-----:R-:W-:Y:S05]  /*9100*/  @!P6 BRA `(.L_x_99) ;  /* 0x000000000004e947 */ /* 0x001fea0003800000 */
[----:B------:R0:W5:Y:S02]  /*9110*/  LDG.E.LTC128B.U16 R3, desc[UR46][R22.64+0x10] ;  /* 0x0000102e16037981 */ /* 0x000164000c1e1520 */
.L_x_99:
[----:B------:R-:W-:Y:S05]  /*9120*/  BSYNC B1 ;  /* 0x0000000000017941 */ /* 0x000fea0003800000 */
.L_x_98:
        /* <DEDUP_REMOVED lines=9> */
.L_x_101:
[----:B------:R-:W-:Y:S05]  /*91c0*/  BSYNC B1 ;  /* 0x0000000000017941 */ /* 0x000fea0003800000 */
.L_x_100:
[----:B-----5:R-:W-:Y:S01]  /*91d0*/  IMAD.U32 R17, R3, 0x10000, RZ ;  /* 0x0001000003117824 */ /* 0x020fe200078e00ff */
[----:B------:R-:W-:Y:S03]  /*91e0*/  BSSY B1, `(.L_x_102) ;  /* 0x0000008000017945 */ /* 0x000fe60003800000 */
[----:B------:R-:W-:-:S04]  /*91f0*/  FMUL R220, R17, R16 ;  /* 0x0000001011dc7220 */ /* 0x000fc80000400000 */
[----:B------:R-:W-:-:S05]  /*9200*/  FFMA R220, R223, R2, R220 ;  /* 0x00000002dfdc7223 */ /* 0x000fca00000000dc */
[----:B------:R-:W-:-:S05]  /*9210*/  F2FP.BF16.F32.PACK_AB R220, RZ, R220 ;  /* 0x000000dcffdc723e */ /* 0x000fca00000010ff */
[----:B------:R0:W-:Y:S01]  /*9220*/  @P6 STG.E.U16 desc[UR46][R216.64+0x12], R220 ;  /* 0x000012dcd8006986 */ /* 0x0001e2000c10152e */
[----:B------:R-:W-:-:S13]  /*9230*/  ISETP.GT.AND P6, PT, R0, 0x10, P2 ;  /* 0x000000100000780c */ /* 0x000fda00017c4270 */
[----:B0-----:R-:W-:Y:S05]  /*9240*/  @!P6 BRA `(.L_x_103) ;  /* 0x000000000004e947 */ /* 0x001fea0003800000 */
[----:B------:R0:W5:Y:S02]  /*9250*/  LDG.E.LTC128B.U16 R3, desc[UR46][R234.64+0x20] ;  /* 0x0000202eea037981 */ /* 0x000164000c1e1520 */
.L_x_103:
[----:B------:R-:W-:Y:S05]  /*9260*/  BSYNC B1 ;  /* 0x0000000000017941 */ /* 0x000fea0003800000 */
.L_x_102:
        /* <DEDUP_REMOVED lines=9> */
.L_x_105:
[----:B------:R-:W-:Y:S05]  /*9300*/  BSYNC B1 ;  /* 0x0000000000017941 */ /* 0x000fea0003800000 */
.L_x_104:
[----:B-----5:R-:W-:Y:S01]  /*9310*/  SHF.L.U32 R17, R3, 0x10, RZ ;  /* 0x0000001003117819 */ /* 0x020fe200000006ff */
[----:B------:R-:W-:Y:S04]  /*9320*/  BSSY B1, `(.L_x_106) ;  /* 0x0000008000017945 */ /* 0x000fe80003800000 */
[----:B------:R-:W-:-:S04]  /*9330*/  FMUL R220, R17, R16 ;  /* 0x0000001011dc7220 */ /* 0x000fc80000400000 */
[----:B------:R-:W-:-:S05]  /*9340*/  FFMA R220, R225, R2, R220 ;  /* 0x00000002e1dc7223 */ /* 0x000fca00000000dc */
[----:B------:R-:W-:-:S05]  /*9350*/  F2FP.BF16.F32.PACK_AB R220, RZ, R220 ;  /* 0x000000dcffdc723e */ /* 0x000fca00000010ff */
[----:B------:R0:W-:Y:S01]  /*9360*/  @P6 STG.E.U16 desc[UR46][R218.64+0x22], R220 ;  /* 0x000022dcda006986 */ /* 0x0001e2000c10152e */
[----:B------:R-:W-:-:S13]  /*9370*/  ISETP.GT.AND P6, PT, R0, 0x10, P1 ;  /* 0x000000100000780c */ /* 0x000fda0000fc4270 */
[----:B0-----:R-:W-:Y:S05]  /*9380*/  @!P6 BRA `(.L_x_107) ;  /* 0x000000000004e947 */ /* 0x001fea0003800000 */
[----:B------:R0:W5:Y:S02]  /*9390*/  LDG.E.LTC128B.U16 R3, desc[UR46][R22.64+0x20] ;  /* 0x0000202e16037981 */ /* 0x000164000c1e1520 */
.L_x_107:
[----:B------:R-:W-:Y:S05]  /*93a0*/  BSYNC B1 ;  /* 0x0000000000017941 */ /* 0x000fea0003800000 */
.L_x_106:
        /* <DEDUP_REMOVED lines=9> */
.L_x_109:
[----:B------:R-:W-:Y:S05]  /*9440*/  BSYNC B1 ;  /* 0x0000000000017941 */ /* 0x000fea0003800000 */
.L_x_108:
        /* <DEDUP_REMOVED lines=9> */
.L_x_111:
[----:B------:R-:W-:Y:S05]  /*94e0*/  BSYNC B1 ;  /* 0x0000000000017941 */ /* 0x000fea0003800000 */
.L_x_110:
        /* <DEDUP_REMOVED lines=9> */
.L_x_113:
[----:B------:R-:W-:Y:S05]  /*9580*/  BSYNC B1 ;  /* 0x0000000000017941 */ /* 0x000fea0003800000 */
.L_x_112:
        /* <DEDUP_REMOVED lines=9> */
.L_x_115:
[----:B------:R-:W-:Y:S05]  /*9620*/  BSYNC B1 ;  /* 0x0000000000017941 */ /* 0x000fea0003800000 */
.L_x_114:
        /* <DEDUP_REMOVED lines=9> */
.L_x_117:
[----:B------:R-:W-:Y:S05]  /*96c0*/  BSYNC B1 ;  /* 0x0000000000017941 */ /* 0x000fea0003800000 */
.L_x_116:
        /* <DEDUP_REMOVED lines=9> */
.L_x_119:
[----:B------:R-:W-:Y:S05]  /*9760*/  BSYNC B1 ;  /* 0x0000000000017941 */ /* 0x000fea0003800000 */
.L_x_118:
        /* <DEDUP_REMOVED lines=9> */
.L_x_121:
[----:B------:R-:W-:Y:S05]  /*9800*/  BSYNC B1 ;  /* 0x0000000000017941 */ /* 0x000fea0003800000 */
.L_x_120:
        /* <DEDUP_REMOVED lines=9> */
.L_x_123:
[----:B------:R-:W-:Y:S05]  /*98a0*/  BSYNC B1 ;  /* 0x0000000000017941 */ /* 0x000fea0003800000 */
.L_x_122:
        /* <DEDUP_REMOVED lines=9> */
.L_x_125:
[----:B------:R-:W-:Y:S05]  /*9940*/  BSYNC B1 ;  /* 0x0000000000017941 */ /* 0x000fea0003800000 */
.L_x_124:
        /* <DEDUP_REMOVED lines=9> */
.L_x_127:
[----:B------:R-:W-:Y:S05]  /*99e0*/  BSYNC B1 ;  /* 0x0000000000017941 */ /* 0x000fea0003800000 */
.L_x_126:
        /* <DEDUP_REMOVED lines=9> */
.L_x_129:
[----:B------:R-:W-:Y:S05]  /*9a80*/  BSYNC B1 ;  /* 0x0000000000017941 */ /* 0x000fea0003800000 */
.L_x_128:
        /* <DEDUP_REMOVED lines=9> */
.L_x_131:
[----:B------:R-:W-:Y:S05]  /*9b20*/  BSYNC B1 ;  /* 0x0000000000017941 */ /* 0x000fea0003800000 */
.L_x_130:
        /* <DEDUP_REMOVED lines=9> */
.L_x_133:
[----:B------:R-:W-:Y:S05]  /*9bc0*/  BSYNC B1 ;  /* 0x0000000000017941 */ /* 0x000fea0003800000 */
.L_x_132:
        /* <DEDUP_REMOVED lines=9> */
.L_x_135:
[----:B------:R-:W-:Y:S05]  /*9c60*/  BSYNC B1 ;  /* 0x0000000000017941 */ /* 0x000fea0003800000 */
.L_x_134:
        /* <DEDUP_REMOVED lines=9> */
.L_x_137:
[----:B------:R-:W-:Y:S05]  /*9d00*/  BSYNC B1 ;  /* 0x0000000000017941 */ /* 0x000fea0003800000 */
.L_x_136:
        /* <DEDUP_REMOVED lines=9> */
.L_x_139:
[----:B------:R-:W-:Y:S05]  /*9da0*/  BSYNC B1 ;  /* 0x0000000000017941 */ /* 0x000fea0003800000 */
.L_x_138:
        /* <DEDUP_REMOVED lines=9> */
.L_x_141:
[----:B------:R-:W-:Y:S05]  /*9e40*/  BSYNC B1 ;  /* 0x0000000000017941 */ /* 0x000fea0003800000 */
.L_x_140:
        /* <DEDUP_REMOVED lines=9> */
.L_x_143:
[----:B------:R-:W-:Y:S05]  /*9ee0*/  BSYNC B1 ;  /* 0x0000000000017941 */ /* 0x000fea0003800000 */
.L_x_142:
        /* <DEDUP_REMOVED lines=9> */
.L_x_145:
[----:B------:R-:W-:Y:S05]  /*9f80*/  BSYNC B1 ;  /* 0x0000000000017941 */ /* 0x000fea0003800000 */
.L_x_144:
        /* <DEDUP_REMOVED lines=9> */
.L_x_147:
[----:B------:R-:W-:Y:S05]  /*a020*/  BSYNC B1 ;  /* 0x0000000000017941 */ /* 0x000fea0003800000 */
.L_x_146:
        /* <DEDUP_REMOVED lines=9> */
.L_x_149:
[----:B------:R-:W-:Y:S05]  /*a0c0*/  BSYNC B1 ;  /* 0x0000000000017941 */ /* 0x000fea0003800000 */
.L_x_148:
        /* <DEDUP_REMOVED lines=9> */
.L_x_151:
[----:B------:R-:W-:Y:S05]  /*a160*/  BSYNC B1 ;  /* 0x0000000000017941 */ /* 0x000fea0003800000 */
.L_x_150:
        /* <DEDUP_REMOVED lines=9> */
.L_x_153:
[----:B------:R-:W-:Y:S05]  /*a200*/  BSYNC B1 ;  /* 0x0000000000017941 */ /* 0x000fea0003800000 */
.L_x_152:
        /* <DEDUP_REMOVED lines=9> */
.L_x_155:
[----:B------:R-:W-:Y:S05]  /*a2a0*/  BSYNC B1 ;  /* 0x0000000000017941 */ /* 0x000fea0003800000 */
.L_x_154:
        /* <DEDUP_REMOVED lines=9> */
.L_x_157:
[----:B------:R-:W-:Y:S05]  /*a340*/  BSYNC B1 ;  /* 0x0000000000017941 */ /* 0x000fea0003800000 */
.L_x_156:
        /* <DEDUP_REMOVED lines=9> */
.L_x_159:
[----:B------:R-:W-:Y:S05]  /*a3e0*/  BSYNC B1 ;  /* 0x0000000000017941 */ /* 0x000fea0003800000 */
.L_x_158:
        /* <DEDUP_REMOVED lines=9> */
.L_x_161:
[----:B------:R-:W-:Y:S05]  /*a480*/  BSYNC B1 ;  /* 0x0000000000017941 */ /* 0x000fea0003800000 */
.L_x_160:
        /* <DEDUP_REMOVED lines=9> */
.L_x_163:
[----:B------:R-:W-:Y:S05]  /*a520*/  BSYNC B1 ;  /* 0x0000000000017941 */ /* 0x000fea0003800000 */
.L_x_162:
        /* <DEDUP_REMOVED lines=9> */
.L_x_165:
[----:B------:R-:W-:Y:S05]  /*a5c0*/  BSYNC B1 ;  /* 0x0000000000017941 */ /* 0x000fea0003800000 */
.L_x_164:
        /* <DEDUP_REMOVED lines=9> */
.L_x_167:
[----:B------:R-:W-:Y:S05]  /*a660*/  BSYNC B1 ;  /* 0x0000000000017941 */ /* 0x000fea0003800000 */
.L_x_166:
        /* <DEDUP_REMOVED lines=9> */
.L_x_169:
[----:B------:R-:W-:Y:S05]  /*a700*/  BSYNC B1 ;  /* 0x0000000000017941 */ /* 0x000fea0003800000 */
.L_x_168:
        /* <DEDUP_REMOVED lines=9> */
.L_x_171:
[----:B------:R-:W-:Y:S05]  /*a7a0*/  BSYNC B1 ;  /* 0x0000000000017941 */ /* 0x000fea0003800000 */
.L_x_170:
        /* <DEDUP_REMOVED lines=9> */
.L_x_173:
[----:B------:R-:W-:Y:S05]  /*a840*/  BSYNC B1 ;  /* 0x0000000000017941 */ /* 0x000fea0003800000 */
.L_x_172:
        /* <DEDUP_REMOVED lines=9> */
.L_x_175:
[----:B------:R-:W-:Y:S05]  /*a8e0*/  BSYNC B1 ;  /* 0x0000000000017941 */ /* 0x000fea0003800000 */
.L_x_174:
        /* <DEDUP_REMOVED lines=9> */
.L_x_177:
[----:B------:R-:W-:Y:S05]  /*a980*/  BSYNC B1 ;  /* 0x0000000000017941 */ /* 0x000fea0003800000 */
.L_x_176:
        /* <DEDUP_REMOVED lines=9> */
.L_x_179:
[----:B------:R-:W-:Y:S05]  /*aa20*/  BSYNC B1 ;  /* 0x0000000000017941 */ /* 0x000fea0003800000 */
.L_x_178:
        /* <DEDUP_REMOVED lines=9> */
.L_x_181:
[----:B------:R-:W-:Y:S05]  /*aac0*/  BSYNC B1 ;  /* 0x0000000000017941 */ /* 0x000fea0003800000 */
.L_x_180:
        /* <DEDUP_REMOVED lines=9> */
.L_x_183:
[----:B------:R-:W-:Y:S05]  /*ab60*/  BSYNC B1 ;  /* 0x0000000000017941 */ /* 0x000fea0003800000 */
.L_x_182:
        /* <DEDUP_REMOVED lines=9> */
.L_x_185:
[----:B------:R-:W-:Y:S05]  /*ac00*/  BSYNC B1 ;  /* 0x0000000000017941 */ /* 0x000fea0003800000 */
.L_x_184:
        /* <DEDUP_REMOVED lines=9> */
.L_x_187:
[----:B------:R-:W-:Y:S05]  /*aca0*/  BSYNC B1 ;  /* 0x0000000000017941 */ /* 0x000fea0003800000 */
.L_x_186:
[----:B-----5:R-:W-:Y:S01]  /*acb0*/  IMAD.U32 R17, R3, 0x10000, RZ ;  /* 0x0001000003117824 */ /* 0x020fe200078e00ff */
[----:B------:R-:W-:Y:S01]  /*acc0*/  BSSY B1, `(.L_x_188) ;  /* 0x000000a000017945 */ /* 0x000fe20003800000 */
[----:B------:R-:W-:Y:S02]  /*acd0*/  @P6 IMAD.MOV.U32 R168, RZ, RZ, R216 ;  /* 0x000000ffffa86224 */ /* 0x000fe400078e00d8 */
[----:B------:R-:W-:Y:S01]  /*ace0*/  FMUL R17, R17, R16 ;  /* 0x0000001011117220 */ /* 0x000fe20000400000 */
[----:B------:R-:W-:-:S03]  /*acf0*/  @P6 IMAD.MOV.U32 R169, RZ, RZ, R217 ;  /* 0x000000ffffa96224 */ /* 0x000fc600078e00d9 */
[----:B------:R-:W-:-:S05]  /*ad00*/  FFMA R17, R170, R2, R17 ;  /* 0x00000002aa117223 */ /* 0x000fca0000000011 */
[----:B------:R-:W-:-:S05]  /*ad10*/  F2FP.BF16.F32.PACK_AB R17, RZ, R17 ;  /* 0x00000011ff11723e */ /* 0x000fca00000010ff */
[----:B------:R0:W-:Y:S01]  /*ad20*/  @P6 STG.E.U16 desc[UR46][R168.64+0x40], R17 ;  /* 0x00004011a8006986 */ /* 0x0001e2000c10152e */
[----:B------:R-:W-:-:S13]  /*ad30*/  ISETP.GT.AND P6, PT, R0, 0x21, P1 ;  /* 0x000000210000780c */ /* 0x000fda0000fc4270 */
[----:B0-----:R-:W-:Y:S05]  /*ad40*/  @!P6 BRA `(.L_x_189) ;  /* 0x000000000004e947 */ /* 0x001fea0003800000 */
[----:B------:R0:W5:Y:S02]  /*ad50*/  LDG.E.LTC128B.U16 R3, desc[UR46][R22.64+0x42] ;  /* 0x0000422e16037981 */ /* 0x000164000c1e1520 */
.L_x_189:
[----:B------:R-:W-:Y:S05]  /*ad60*/  BSYNC B1 ;  /* 0x0000000000017941 */ /* 0x000fea0003800000 */
.L_x_188:
[----:B-----5:R-:W-:Y:S01]  /*ad70*/  IMAD.U32 R17, R3, 0x10000, RZ ;  /* 0x0001000003117824 */ /* 0x020fe200078e00ff */
[----:B------:R-:W-:Y:S01]  /*ad80*/  BSSY B1, `(.L_x_190) ;  /* 0x000000b000017945 */ /* 0x000fe20003800000 */
[----:B------:R-:W-:Y:S02]  /*ad90*/  @P6 IMAD.MOV.U32 R169, RZ, RZ, R217 ;  /* 0x000000ffffa96224 */ /* 0x000fe400078e00d9 */
[----:B------:R-:W-:-:S04]  /*ada0*/  FMUL R168, R17, R16 ;  /* 0x0000001011a87220 */ /* 0x000fc80000400000 */
[----:B------:R-:W-:-:S05]  /*adb0*/  FFMA R168, R171, R2, R168 ;  /* 0x00000002aba87223 */ /* 0x000fca00000000a8 */
[----:B------:R-:W-:-:S04]  /*adc0*/  F2FP.BF16.F32.PACK_AB R168, RZ, R168 ;  /* 0x000000a8ffa8723e */ /* 0x000fc800000010ff */
[----:B------:R-:W-:Y:S02]  /*add0*/  PRMT R17, R168, 0x7610, R17 ;  /* 0x00007610a8117816 */ /* 0x000fe40000000011 */
[----:B------:R-:W-:-:S05]  /*ade0*/  @P6 MOV R168, R216 ;  /* 0x000000d800a86202 */ /* 0x000fca0000000f00 */
[----:B------:R0:W-:Y:S01]  /*adf0*/  @P6 STG.E.U16 desc[UR46][R168.64+0x42], R17 ;  /* 0x00004211a8006986 */ /* 0x0001e2000c10152e */
[----:B------:R-:W-:-:S13]  /*ae00*/  ISETP.GT.AND P6, PT, R0, 0x28, P2 ;  /* 0x000000280000780c */ /* 0x000fda00017c4270 */
[----:B0-----:R-:W-:Y:S05]  /*ae10*/  @!P6 BRA `(.L_x_191) ;  /* 0x000000000004e947 */ /* 0x001fea0003800000 */
[----:B------:R0:W5:Y:S02]  /*ae20*/  LDG.E.LTC128B.U16 R3, desc[UR46][R234.64+0x50] ;  /* 0x0000502eea037981 */ /* 0x000164000c1e1520 */
.L_x_191:
[----:B------:R-:W-:Y:S05]  /*ae30*/  BSYNC B1 ;  /* 0x0000000000017941 */ /* 0x000fea0003800000 */
.L_x_190:
        /* <DEDUP_REMOVED lines=9> */
.L_x_193:
[----:B------:R-:W-:Y:S05]  /*aed0*/  BSYNC B1 ;  /* 0x0000000000017941 */ /* 0x000fea0003800000 */
.L_x_192:
        /* <DEDUP_REMOVED lines=9> */
.L_x_195:
[----:B------:R-:W-:Y:S05]  /*af70*/  BSYNC B1 ;  /* 0x0000000000017941 */ /* 0x000fea0003800000 */
.L_x_194:
[----:B-----5:R-:W-:Y:S01]  /*af80*/  IMAD.U32 R17, R3, 0x10000, RZ ;  /* 0x0001000003117824 */ /* 0x020fe200078e00ff */
[----:B------:R-:W-:Y:S01]  /*af90*/  @P6 MOV R168, R216 ;  /* 0x000000d800a86202 */ /* 0x000fe20000000f00 */
[----:B------:R-:W-:Y:S01]  /*afa0*/  @P6 IMAD.MOV.U32 R169, RZ, RZ, R217 ;  /* 0x000000ffffa96224 */ /* 0x000fe200078e00d9 */
[----:B------:R-:W-:Y:S01]  /*afb0*/  BSSY B1, `(.L_x_196) ;  /* 0x0000008000017945 */ /* 0x000fe20003800000 */
[----:B------:R-:W-:-:S04]  /*afc0*/  FMUL R17, R17, R16 ;  /* 0x0000001011117220 */ /* 0x000fc80000400000 */
[----:B------:R-:W-:-:S05]  /*afd0*/  FFMA R17, R174, R2, R17 ;  /* 0x00000002ae117223 */ /* 0x000fca0000000011 */
[----:B------:R-:W-:-:S05]  /*afe0*/  F2FP.BF16.F32.PACK_AB R17, RZ, R17 ;  /* 0x00000011ff11723e */ /* 0x000fca00000010ff */
[----:B------:R0:W-:Y:S01]  /*aff0*/  @P6 STG.E.U16 desc[UR46][R168.64+0x50], R17 ;  /* 0x00005011a8006986 */ /* 0x0001e2000c10152e */
[----:B------:R-:W-:-:S13]  /*b000*/  ISETP.GT.AND P6, PT, R0, 0x29, P1 ;  /* 0x000000290000780c */ /* 0x000fda0000fc4270 */
[----:B0-----:R-:W-:Y:S05]  /*b010*/  @!P6 BRA `(.L_x_197) ;  /* 0x000000000004e947 */ /* 0x001fea0003800000 */
[----:B------:R0:W5:Y:S02]  /*b020*/  LDG.E.LTC128B.U16 R3, desc[UR46][R22.64+0x52] ;  /* 0x0000522e16037981 */ /* 0x000164000c1e1520 */
.L_x_197:
[----:B------:R-:W-:Y:S05]  /*b030*/  BSYNC B1 ;  /* 0x0000000000017941 */ /* 0x000fea0003800000 */
.L_x_196:
[----:B-----5:R-:W-:Y:S01]  /*b040*/  IMAD.U32 R17, R3, 0x10000, RZ ;  /* 0x0001000003117824 */ /* 0x020fe200078e00ff */
[----:B------:R-:W-:Y:S01]  /*b050*/  BSSY B1, `(.L_x_198) ;  /* 0x000000b000017945 */ /* 0x000fe20003800000 */
[----:B------:R-:W-:Y:S02]  /*b060*/  @P6 IMAD.MOV.U32 R169, RZ, RZ, R217 ;  /* 0x000000ffffa96224 */ /* 0x000fe400078e00d9 */
[----:B------:R-:W-:-:S04]  /*b070*/  FMUL R168, R17, R16 ;  /* 0x0000001011a87220 */ /* 0x000fc80000400000 */
[----:B------:R-:W-:-:S05]  /*b080*/  FFMA R168, R175, R2, R168 ;  /* 0x00000002afa87223 */ /* 0x000fca00000000a8 */
[----:B------:R-:W-:-:S04]  /*b090*/  F2FP.BF16.F32.PACK_AB R168, RZ, R168 ;  /* 0x000000a8ffa8723e */ /* 0x000fc800000010ff */
[----:B------:R-:W-:Y:S01]  /*b0a0*/  PRMT R17, R168, 0x7610, R17 ;  /* 0x00007610a8117816 */ /* 0x000fe20000000011 */
[----:B------:R-:W-:-:S05]  /*b0b0*/  @P6 IMAD.MOV.U32 R168, RZ, RZ, R216 ;  /* 0x000000ffffa86224 */ /* 0x000fca00078e00d8 */
[----:B------:R0:W-:Y:S01]  /*b0c0*/  @P6 STG.E.U16 desc[UR46][R168.64+0x52], R17 ;  /* 0x00005211a8006986 */ /* 0x0001e2000c10152e */
[----:B------:R-:W-:-:S13]  /*b0d0*/  ISETP.GT.AND P6, PT, R0, 0x30, P2 ;  /* 0x000000300000780c */ /* 0x000fda00017c4270 */
[----:B0-----:R-:W-:Y:S05]  /*b0e0*/  @!P6 BRA `(.L_x_199) ;  /* 0x000000000004e947 */ /* 0x001fea0003800000 */
[----:B------:R0:W5:Y:S02]  /*b0f0*/  LDG.E.LTC128B.U16 R3, desc[UR46][R234.64+0x60] ;  /* 0x0000602eea037981 */ /* 0x000164000c1e1520 */
.L_x_199:
[----:B------:R-:W-:Y:S05]  /*b100*/  BSYNC B1 ;  /* 0x0000000000017941 */ /* 0x000fea0003800000 */
.L_x_198:
        /* <DEDUP_REMOVED lines=9> */
.L_x_201:
[----:B------:R-:W-:Y:S05]  /*b1a0*/  BSYNC B1 ;  /* 0x0000000000017941 */ /* 0x000fea0003800000 */
.L_x_200:
        /* <DEDUP_REMOVED lines=9> */
.L_x_203:
[----:B------:R-:W-:Y:S05]  /*b240*/  BSYNC B1 ;  /* 0x0000000000017941 */ /* 0x000fea0003800000 */
.L_x_202:
        /* <DEDUP_REMOVED lines=11> */
.L_x_205:
[----:B------:R-:W-:Y:S05]  /*b300*/  BSYNC B1 ;  /* 0x0000000000017941 */ /* 0x000fea0003800000 */
.L_x_204:
[----:B-----5:R-:W-:Y:S01]  /*b310*/  SHF.L.U32 R17, R3, 0x10, RZ ;  /* 0x0000001003117819 */ /* 0x020fe200000006ff */
[----:B------:R-:W-:Y:S01]  /*b320*/  @P6 IMAD.MOV.U32 R169, RZ, RZ, R217 ;  /* 0x000000ffffa96224 */ /* 0x000fe200078e00d9 */
[----:B------:R-:W-:Y:S03]  /*b330*/  BSSY B1, `(.L_x_206) ;  /* 0x000000a000017945 */ /* 0x000fe60003800000 */
        /* <DEDUP_REMOVED lines=9> */
.L_x_207:
[----:B------:R-:W-:Y:S05]  /*b3d0*/  BSYNC B1 ;  /* 0x0000000000017941 */ /* 0x000fea0003800000 */
.L_x_206:
        /* <DEDUP_REMOVED lines=9> */
.L_x_209:
[----:B------:R-:W-:Y:S05]  /*b470*/  BSYNC B1 ;  /* 0x0000000000017941 */ /* 0x000fea0003800000 */
.L_x_208:
        /* <DEDUP_REMOVED lines=9> */
.L_x_211:
[----:B------:R-:W-:Y:S05]  /*b510*/  BSYNC B1 ;  /* 0x0000000000017941 */ /* 0x000fea0003800000 */
.L_x_210:
[----:B-----5:R-:W-:Y:S01]  /*b520*/  SHF.L.U32 R17, R3, 0x10, RZ ;  /* 0x0000001003117819 */ /* 0x020fe200000006ff */
[----:B------:R-:W-:Y:S01]  /*b530*/  @P6 IMAD.MOV.U32 R168, RZ, RZ, R216 ;  /* 0x000000ffffa86224 */ /* 0x000fe200078e00d8 */
[----:B------:R-:W-:Y:S01]  /*b540*/  BSSY B1, `(.L_x_212) ;  /* 0x0000009000017945 */ /* 0x000fe20003800000 */
[----:B------:R-:W-:Y:S02]  /*b550*/  @P6 IMAD.MOV.U32 R169, RZ, RZ, R217 ;  /* 0x000000ffffa96224 */ /* 0x000fe400078e00d9 */
[----:B------:R-:W-:-:S04]  /*b560*/  FMUL R17, R17, R16 ;  /* 0x0000001011117220 */ /* 0x000fc80000400000 */
[----:B------:R-:W-:-:S05]  /*b570*/  FFMA R17, R182, R2, R17 ;  /* 0x00000002b6117223 */ /* 0x000fca0000000011 */
[----:B------:R-:W-:-:S05]  /*b580*/  F2FP.BF16.F32.PACK_AB R17, RZ, R17 ;  /* 0x00000011ff11723e */ /* 0x000fca00000010ff */
[----:B------:R0:W-:Y:S01]  /*b590*/  @P6 STG.E.U16 desc[UR46][R168.64+0x70], R17 ;  /* 0x00007011a8006986 */ /* 0x0001e2000c10152e */
[----:B------:R-:W-:-:S13]  /*b5a0*/  ISETP.GT.AND P6, PT, R0, 0x39, P1 ;  /* 0x000000390000780c */ /* 0x000fda0000fc4270 */
[----:B0-----:R-:W-:Y:S05]  /*b5b0*/  @!P6 BRA `(.L_x_213) ;  /* 0x000000000004e947 */ /* 0x001fea0003800000 */
[----:B------:R0:W5:Y:S02]  /*b5c0*/  LDG.E.LTC128B.U16 R3, desc[UR46][R22.64+0x72] ;  /* 0x0000722e16037981 */ /* 0x000164000c1e1520 */
.L_x_213:
[----:B------:R-:W-:Y:S05]  /*b5d0*/  BSYNC B1 ;  /* 0x0000000000017941 */ /* 0x000fea0003800000 */
.L_x_212:
[----:B-----5:R-:W-:Y:S01]  /*b5e0*/  IMAD.U32 R17, R3, 0x10000, RZ ;  /* 0x0001000003117824 */ /* 0x020fe200078e00ff */
[----:B------:R-:W-:Y:S01]  /*b5f0*/  @P6 MOV R169, R217 ;  /* 0x000000d900a96202 */ /* 0x000fe20000000f00 */
[----:B------:R-:W-:Y:S02]  /*b600*/  BSSY B1, `(.L_x_214) ;  /* 0x000000a000017945 */ /* 0x000fe40003800000 */
        /* <DEDUP_REMOVED lines=9> */
.L_x_215:
[----:B------:R-:W-:Y:S05]  /*b6a0*/  BSYNC B1 ;  /* 0x0000000000017941 */ /* 0x000fea0003800000 */
.L_x_214:
        /* <DEDUP_REMOVED lines=9> */
.L_x_217:
[----:B------:R-:W-:Y:S05]  /*b740*/  BSYNC B1 ;  /* 0x0000000000017941 */ /* 0x000fea0003800000 */
.L_x_216:
        /* <DEDUP_REMOVED lines=9> */
.L_x_219:
[----:B------:R-:W-:Y:S05]  /*b7e0*/  BSYNC B1 ;  /* 0x0000000000017941 */ /* 0x000fea0003800000 */
.L_x_218:
        /* <DEDUP_REMOVED lines=9> */
.L_x_221:
[----:B------:R-:W-:Y:S05]  /*b880*/  BSYNC B1 ;  /* 0x0000000000017941 */ /* 0x000fea0003800000 */
.L_x_220:
        /* <DEDUP_REMOVED lines=9> */
.L_x_223:
[----:B------:R-:W-:Y:S05]  /*b920*/  BSYNC B1 ;  /* 0x0000000000017941 */ /* 0x000fea0003800000 */
.L_x_222:
        /* <DEDUP_REMOVED lines=9> */
.L_x_225:
[----:B------:R-:W-:Y:S05]  /*b9c0*/  BSYNC B1 ;  /* 0x0000000000017941 */ /* 0x000fea0003800000 */
.L_x_224:
        /* <DEDUP_REMOVED lines=9> */
.L_x_227:
[----:B------:R-:W-:Y:S05]  /*ba60*/  BSYNC B1 ;  /* 0x0000000000017941 */ /* 0x000fea0003800000 */
.L_x_226:
        /* <DEDUP_REMOVED lines=9> */
.L_x_229:
[----:B------:R-:W-:Y:S05]  /*bb00*/  BSYNC B1 ;  /* 0x0000000000017941 */ /* 0x000fea0003800000 */
.L_x_228:
        /* <DEDUP_REMOVED lines=9> */
.L_x_231:
[----:B------:R-:W-:Y:S05]  /*bba0*/  BSYNC B1 ;  /* 0x0000000000017941 */ /* 0x000fea0003800000 */
.L_x_230:
        /* <DEDUP_REMOVED lines=9> */
.L_x_233:
[----:B------:R-:W-:Y:S05]  /*bc40*/  BSYNC B1 ;  /* 0x0000000000017941 */ /* 0x000fea0003800000 */
.L_x_232:
        /* <DEDUP_REMOVED lines=9> */
.L_x_235:
[----:B------:R-:W-:Y:S05]  /*bce0*/  BSYNC B1 ;  /* 0x0000000000017941 */ /* 0x000fea0003800000 */
.L_x_234:
        /* <DEDUP_REMOVED lines=9> */
.L_x_237:
[----:B------:R-:W-:Y:S05]  /*bd80*/  BSYNC B1 ;  /* 0x0000000000017941 */ /* 0x000fea0003800000 */
.L_x_236:
        /* <DEDUP_REMOVED lines=9> */
.L_x_239:
[----:B------:R-:W-:Y:S05]  /*be20*/  BSYNC B1 ;  /* 0x0000000000017941 */ /* 0x000fea0003800000 */
.L_x_238:
        /* <DEDUP_REMOVED lines=9> */
.L_x_241:
[----:B------:R-:W-:Y:S05]  /*bec0*/  BSYNC B1 ;  /* 0x0000000000017941 */ /* 0x000fea0003800000 */
.L_x_240:
        /* <DEDUP_REMOVED lines=9> */
.L_x_243:
[----:B------:R-:W-:Y:S05]  /*bf60*/  BSYNC B1 ;  /* 0x0000000000017941 */ /* 0x000fea0003800000 */
.L_x_242:
        /* <DEDUP_REMOVED lines=9> */
.L_x_245:
[----:B------:R-:W-:Y:S05]  /*c000*/  BSYNC B1 ;  /* 0x0000000000017941 */ /* 0x000fea0003800000 */
.L_x_244:
        /* <DEDUP_REMOVED lines=9> */
.L_x_247:
[----:B------:R-:W-:Y:S05]  /*c0a0*/  BSYNC B1 ;  /* 0x0000000000017941 */ /* 0x000fea0003800000 */
.L_x_246:
        /* <DEDUP_REMOVED lines=9> */
.L_x_249:
[----:B------:R-:W-:Y:S05]  /*c140*/  BSYNC B1 ;  /* 0x0000000000017941 */ /* 0x000fea0003800000 */
.L_x_248:
        /* <DEDUP_REMOVED lines=9> */
.L_x_251:
[----:B------:R-:W-:Y:S05]  /*c1e0*/  BSYNC B1 ;  /* 0x0000000000017941 */ /* 0x000fea0003800000 */
.L_x_250:
        /* <DEDUP_REMOVED lines=9> */
.L_x_253:
[----:B------:R-:W-:Y:S05]  /*c280*/  BSYNC B1 ;  /* 0x0000000000017941 */ /* 0x000fea0003800000 */
.L_x_252:
        /* <DEDUP_REMOVED lines=9> */
.L_x_255:
[----:B------:R-:W-:Y:S05]  /*c320*/  BSYNC B1 ;  /* 0x0000000000017941 */ /* 0x000fea0003800000 */
.L_x_254:
        /* <DEDUP_REMOVED lines=9> */
.L_x_257:
[----:B------:R-:W-:Y:S05]  /*c3c0*/  BSYNC B1 ;  /* 0x0000000000017941 */ /* 0x000fea0003800000 */
.L_x_256:
        /* <DEDUP_REMOVED lines=9> */
.L_x_259:
[----:B------:R-:W-:Y:S05]  /*c460*/  BSYNC B1 ;  /* 0x0000000000017941 */ /* 0x000fea0003800000 */
.L_x_258:
        /* <DEDUP_REMOVED lines=9> */
.L_x_261:
[----:B------:R-:W-:Y:S05]  /*c500*/  BSYNC B1 ;  /* 0x0000000000017941 */ /* 0x000fea0003800000 */
.L_x_260:
        /* <DEDUP_REMOVED lines=9> */
.L_x_263:
[----:B------:R-:W-:Y:S05]  /*c5a0*/  BSYNC B1 ;  /* 0x0000000000017941 */ /* 0x000fea0003800000 */
.L_x_262:
        /* <DEDUP_REMOVED lines=9> */
.L_x_265:
[----:B------:R-:W-:Y:S05]  /*c640*/  BSYNC B1 ;  /* 0x0000000000017941 */ /* 0x000fea0003800000 */
.L_x_264:
        /* <DEDUP_REMOVED lines=9> */
.L_x_267:
[----:B------:R-:W-:Y:S05]  /*c6e0*/  BSYNC B1 ;  /* 0x0000000000017941 */ /* 0x000fea0003800000 */
.L_x_266:
        /* <DEDUP_REMOVED lines=9> */
.L_x_269:
[----:B------:R-:W-:Y:S05]  /*c780*/  BSYNC B1 ;  /* 0x0000000000017941 */ /* 0x000fea0003800000 */
.L_x_268:
        /* <DEDUP_REMOVED lines=9> */
.L_x_271:
[----:B------:R-:W-:Y:S05]  /*c820*/  BSYNC B1 ;  /* 0x0000000000017941 */ /* 0x000fea0003800000 */
.L_x_270:
        /* <DEDUP_REMOVED lines=9> */
.L_x_273:
[----:B------:R-:W-:Y:S05]  /*c8c0*/  BSYNC B1 ;  /* 0x0000000000017941 */ /* 0x000fea0003800000 */
.L_x_272:
        /* <DEDUP_REMOVED lines=9> */
.L_x_275:
[----:B------:R-:W-:Y:S05]  /*c960*/  BSYNC B1 ;  /* 0x0000000000017941 */ /* 0x000fea0003800000 */
.L_x_274:
        /* <DEDUP_REMOVED lines=9> */
.L_x_277:
[----:B------:R-:W-:Y:S05]  /*ca00*/  BSYNC B1 ;  /* 0x0000000000017941 */ /* 0x000fea0003800000 */
.L_x_276:
        /* <DEDUP_REMOVED lines=9> */
.L_x_279:
[----:B------:R-:W-:Y:S05]  /*caa0*/  BSYNC B1 ;  /* 0x0000000000017941 */ /* 0x000fea0003800000 */
.L_x_278:
        /* <DEDUP_REMOVED lines=9> */
.L_x_281:
[----:B------:R-:W-:Y:S05]  /*cb40*/  BSYNC B1 ;  /* 0x0000000000017941 */ /* 0x000fea0003800000 */
.L_x_280:
        /* <DEDUP_REMOVED lines=9> */
.L_x_283:
[----:B------:R-:W-:Y:S05]  /*cbe0*/  BSYNC B1 ;  /* 0x0000000000017941 */ /* 0x000fea0003800000 */
.L_x_282:
        /* <DEDUP_REMOVED lines=11> */
.L_x_285:
[----:B------:R-:W-:Y:S05]  /*cca0*/  BSYNC B1 ;  /* 0x0000000000017941 */ /* 0x000fea0003800000 */
.L_x_284:
        /* <DEDUP_REMOVED lines=12> */
.L_x_287:
[----:B------:R-:W-:Y:S05]  /*cd70*/  BSYNC B1 ;  /* 0x0000000000017941 */ /* 0x000fea0003800000 */
.L_x_286:
        /* <DEDUP_REMOVED lines=9> */
.L_x_289:
[----:B------:R-:W-:Y:S05]  /*ce10*/  BSYNC B1 ;  /* 0x0000000000017941 */ /* 0x000fea0003800000 */
.L_x_288:
        /* <DEDUP_REMOVED lines=9> */
.L_x_291:
[----:B------:R-:W-:Y:S05]  /*ceb0*/  BSYNC B1 ;  /* 0x0000000000017941 */ /* 0x000fea0003800000 */
.L_x_290:
        /* <DEDUP_REMOVED lines=11> */
.L_x_293:
[----:B------:R-:W-:Y:S05]  /*cf70*/  BSYNC B1 ;  /* 0x0000000000017941 */ /* 0x000fea0003800000 */
.L_x_292:
        /* <DEDUP_REMOVED lines=12> */
.L_x_295:
[----:B------:R-:W-:Y:S05]  /*d040*/  BSYNC B1 ;  /* 0x0000000000017941 */ /* 0x000fea0003800000 */
.L_x_294:
        /* <DEDUP_REMOVED lines=9> */
.L_x_297:
[----:B------:R-:W-:Y:S05]  /*d0e0*/  BSYNC B1 ;  /* 0x0000000000017941 */ /* 0x000fea0003800000 */
.L_x_296:
        /* <DEDUP_REMOVED lines=9> */
.L_x_299:
[----:B------:R-:W-:Y:S05]  /*d180*/  BSYNC B1 ;  /* 0x0000000000017941 */ /* 0x000fea0003800000 */
.L_x_298:
        /* <DEDUP_REMOVED lines=11> */
.L_x_301:
[----:B------:R-:W-:Y:S05]  /*d240*/  BSYNC B1 ;  /* 0x0000000000017941 */ /* 0x000fea0003800000 */
.L_x_300:
        /* <DEDUP_REMOVED lines=12> */
.L_x_303:
[----:B------:R-:W-:Y:S05]  /*d310*/  BSYNC B1 ;  /* 0x0000000000017941 */ /* 0x000fea0003800000 */
.L_x_302:
        /* <DEDUP_REMOVED lines=9> */
.L_x_305:
[----:B------:R-:W-:Y:S05]  /*d3b0*/  BSYNC B1 ;  /* 0x0000000000017941 */ /* 0x000fea0003800000 */
.L_x_304:
        /* <DEDUP_REMOVED lines=9> */
.L_x_307:
[----:B------:R-:W-:Y:S05]  /*d450*/  BSYNC B1 ;  /* 0x0000000000017941 */ /* 0x000fea0003800000 */
.L_x_306:
        /* <DEDUP_REMOVED lines=11> */
.L_x_309:
[----:B------:R-:W-:Y:S05]  /*d510*/  BSYNC B1 ;  /* 0x0000000000017941 */ /* 0x000fea0003800000 */
.L_x_308:
        /* <DEDUP_REMOVED lines=12> */
.L_x_311:
[----:B------:R-:W-:Y:S05]  /*d5e0*/  BSYNC B1 ;  /* 0x0000000000017941 */ /* 0x000fea0003800000 */
.L_x_310:
        /* <DEDUP_REMOVED lines=9> */
.L_x_313:
[----:B------:R-:W-:Y:S05]  /*d680*/  BSYNC B1 ;  /* 0x0000000000017941 */ /* 0x000fea0003800000 */
.L_x_312:
        /* <DEDUP_REMOVED lines=9> */
.L_x_315:
[----:B------:R-:W-:Y:S05]  /*d720*/  BSYNC B1 ;  /* 0x0000000000017941 */ /* 0x000fea0003800000 */
.L_x_314:
        /* <DEDUP_REMOVED lines=9> */
.L_x_317:
[----:B------:R-:W-:Y:S05]  /*d7c0*/  BSYNC B1 ;  /* 0x0000000000017941 */ /* 0x000fea0003800000 */
.L_x_316:
        /* <DEDUP_REMOVED lines=9> */
.L_x_319:
[----:B------:R-:W-:Y:S05]  /*d860*/  BSYNC B1 ;  /* 0x0000000000017941 */ /* 0x000fea0003800000 */
.L_x_318:
        /* <DEDUP_REMOVED lines=9> */
.L_x_321:
[----:B------:R-:W-:Y:S05]  /*d900*/  BSYNC B1 ;  /* 0x0000000000017941 */ /* 0x000fea0003800000 */
.L_x_320:
        /* <DEDUP_REMOVED lines=9> */
.L_x_323:
[----:B------:R-:W-:Y:S05]  /*d9a0*/  BSYNC B1 ;  /* 0x0000000000017941 */ /* 0x000fea0003800000 */
.L_x_322:
        /* <DEDUP_REMOVED lines=9> */
.L_x_325:
[----:B------:R-:W-:Y:S05]  /*da40*/  BSYNC B1 ;  /* 0x0000000000017941 */ /* 0x000fea0003800000 */
.L_x_324:
        /* <DEDUP_REMOVED lines=9> */
.L_x_327:
[----:B------:R-:W-:Y:S05]  /*dae0*/  BSYNC B1 ;  /* 0x0000000000017941 */ /* 0x000fea0003800000 */
.L_x_326:
        /* <DEDUP_REMOVED lines=9> */
.L_x_329:
[----:B------:R-:W-:Y:S05]  /*db80*/  BSYNC B1 ;  /* 0x0000000000017941 */ /* 0x000fea0003800000 */
.L_x_328:
        /* <DEDUP_REMOVED lines=9> */
.L_x_331:
[----:B------:R-:W-:Y:S05]  /*dc20*/  BSYNC B1 ;  /* 0x0000000000017941 */ /* 0x000fea0003800000 */
.L_x_330:
        /* <DEDUP_REMOVED lines=9> */
.L_x_333:
[----:B------:R-:W-:Y:S05]  /*dcc0*/  BSYNC B1 ;  /* 0x0000000000017941 */ /* 0x000fea0003800000 */
.L_x_332:
        /* <DEDUP_REMOVED lines=9> */
.L_x_335:
[----:B------:R-:W-:Y:S05]  /*dd60*/  BSYNC B1 ;  /* 0x0000000000017941 */ /* 0x000fea0003800000 */
.L_x_334:
        /* <DEDUP_REMOVED lines=9> */
.L_x_337:
[----:B------:R-:W-:Y:S05]  /*de00*/  BSYNC B1 ;  /* 0x0000000000017941 */ /* 0x000fea0003800000 */
.L_x_336:
        /* <DEDUP_REMOVED lines=9> */
.L_x_339:
[----:B------:R-:W-:Y:S05]  /*dea0*/  BSYNC B1 ;  /* 0x0000000000017941 */ /* 0x000fea0003800000 */
.L_x_338:
        /* <DEDUP_REMOVED lines=9> */
.L_x_341:
[----:B------:R-:W-:Y:S05]  /*df40*/  BSYNC B1 ;  /* 0x0000000000017941 */ /* 0x000fea0003800000 */
.L_x_340:
        /* <DEDUP_REMOVED lines=9> */
.L_x_343:
[----:B------:R-:W-:Y:S05]  /*dfe0*/  BSYNC B1 ;  /* 0x0000000000017941 */ /* 0x000fea0003800000 */
.L_x_342:
        /* <DEDUP_REMOVED lines=9> */
.L_x_345:
[----:B------:R-:W-:Y:S05]  /*e080*/  BSYNC B1 ;  /* 0x0000000000017941 */ /* 0x000fea0003800000 */
.L_x_344:
        /* <DEDUP_REMOVED lines=9> */
.L_x_347:
[----:B------:R-:W-:Y:S05]  /*e120*/  BSYNC B1 ;  /* 0x0000000000017941 */ /* 0x000fea0003800000 */
.L_x_346:
        /* <DEDUP_REMOVED lines=9> */
.L_x_349:
[----:B------:R-:W-:Y:S05]  /*e1c0*/  BSYNC B1 ;  /* 0x0000000000017941 */ /* 0x000fea0003800000 */
.L_x_348:
        /* <DEDUP_REMOVED lines=9> */
.L_x_351:
[----:B------:R-:W-:Y:S05]  /*e260*/  BSYNC B1 ;  /* 0x0000000000017941 */ /* 0x000fea0003800000 */
.L_x_350:
        /* <DEDUP_REMOVED lines=9> */
.L_x_353:
[----:B------:R-:W-:Y:S05]  /*e300*/  BSYNC B1 ;  /* 0x0000000000017941 */ /* 0x000fea0003800000 */
.L_x_352:
        /* <DEDUP_REMOVED lines=9> */
.L_x_355:
[----:B------:R-:W-:Y:S05]  /*e3a0*/  BSYNC B1 ;  /* 0x0000000000017941 */ /* 0x000fea0003800000 */
.L_x_354:
        /* <DEDUP_REMOVED lines=9> */
.L_x_357:
[----:B------:R-:W-:Y:S05]  /*e440*/  BSYNC B1 ;  /* 0x0000000000017941 */ /* 0x000fea0003800000 */
.L_x_356:
        /* <DEDUP_REMOVED lines=9> */
.L_x_359:
[----:B------:R-:W-:Y:S05]  /*e4e0*/  BSYNC B1 ;  /* 0x0000000000017941 */ /* 0x000fea0003800000 */
.L_x_358:
        /* <DEDUP_REMOVED lines=9> */
.L_x_361:
[----:B------:R-:W-:Y:S05]  /*e580*/  BSYNC B1 ;  /* 0x0000000000017941 */ /* 0x000fea0003800000 */
.L_x_360:
        /* <DEDUP_REMOVED lines=9> */
.L_x_363:
[----:B------:R-:W-:Y:S05]  /*e620*/  BSYNC B1 ;  /* 0x0000000000017941 */ /* 0x000fea0003800000 */
.L_x_362:
        /* <DEDUP_REMOVED lines=9> */
.L_x_365:
[----:B------:R-:W-:Y:S05]  /*e6c0*/  BSYNC B1 ;  /* 0x0000000000017941 */ /* 0x000fea0003800000 */
.L_x_364:
        /* <DEDUP_REMOVED lines=9> */
.L_x_367:
[----:B------:R-:W-:Y:S05]  /*e760*/  BSYNC B1 ;  /* 0x0000000000017941 */ /* 0x000fea0003800000 */
.L_x_366:
        /* <DEDUP_REMOVED lines=9> */
.L_x_369:
[----:B------:R-:W-:Y:S05]  /*e800*/  BSYNC B1 ;  /* 0x0000000000017941 */ /* 0x000fea0003800000 */
.L_x_368:
        /* <DEDUP_REMOVED lines=9> */
.L_x_371:
[----:B------:R-:W-:Y:S05]  /*e8a0*/  BSYNC B1 ;  /* 0x0000000000017941 */ /* 0x000fea0003800000 */
.L_x_370:
        /* <DEDUP_REMOVED lines=9> */
.L_x_373:
[----:B------:R-:W-:Y:S05]  /*e940*/  BSYNC B1 ;  /* 0x0000000000017941 */ /* 0x000fea0003800000 */
.L_x_372:
        /* <DEDUP_REMOVED lines=9> */
.L_x_375:
[----:B------:R-:W-:Y:S05]  /*e9e0*/  BSYNC B1 ;  /* 0x0000000000017941 */ /* 0x000fea0003800000 */
.L_x_374:
        /* <DEDUP_REMOVED lines=9> */
.L_x_377:
[----:B------:R-:W-:Y:S05]  /*ea80*/  BSYNC B1 ;  /* 0x0000000000017941 */ /* 0x000fea0003800000 */
.L_x_376:
        /* <DEDUP_REMOVED lines=9> */
.L_x_379:
[----:B------:R-:W-:Y:S05]  /*eb20*/  BSYNC B1 ;  /* 0x0000000000017941 */ /* 0x000fea0003800000 */
.L_x_378:
        /* <DEDUP_REMOVED lines=11> */
.L_x_381:
[----:B------:R-:W-:Y:S05]  /*ebe0*/  BSYNC B1 ;  /* 0x0000000000017941 */ /* 0x000fea0003800000 */
.L_x_380:
        /* <DEDUP_REMOVED lines=12> */
.L_x_383:
[----:B------:R-:W-:Y:S05]  /*ecb0*/  BSYNC B1 ;  /* 0x0000000000017941 */ /* 0x000fea0003800000 */
.L_x_382:
        /* <DEDUP_REMOVED lines=9> */
.L_x_385:
[----:B------:R-:W-:Y:S05]  /*ed50*/  BSYNC B1 ;  /* 0x0000000000017941 */ /* 0x000fea0003800000 */
.L_x_384:
        /* <DEDUP_REMOVED lines=9> */
.L_x_387:
[----:B------:R-:W-:Y:S05]  /*edf0*/  BSYNC B1 ;  /* 0x0000000000017941 */ /* 0x000fea0003800000 */
.L_x_386:
        /* <DEDUP_REMOVED lines=11> */
.L_x_389:
[----:B------:R-:W-:Y:S05]  /*eeb0*/  BSYNC B1 ;  /* 0x0000000000017941 */ /* 0x000fea0003800000 */
.L_x_388:
        /* <DEDUP_REMOVED lines=12> */
.L_x_391:
[----:B------:R-:W-:Y:S05]  /*ef80*/  BSYNC B1 ;  /* 0x0000000000017941 */ /* 0x000fea0003800000 */
.L_x_390:
        /* <DEDUP_REMOVED lines=9> */
.L_x_393:
[----:B------:R-:W-:Y:S05]  /*f020*/  BSYNC B1 ;  /* 0x0000000000017941 */ /* 0x000fea0003800000 */
.L_x_392:
        /* <DEDUP_REMOVED lines=9> */
.L_x_395:
[----:B------:R-:W-:Y:S05]  /*f0c0*/  BSYNC B1 ;  /* 0x0000000000017941 */ /* 0x000fea0003800000 */
.L_x_394:
        /* <DEDUP_REMOVED lines=11> */
.L_x_397:
[----:B------:R-:W-:Y:S05]  /*f180*/  BSYNC B1 ;  /* 0x0000000000017941 */ /* 0x000fea0003800000 */
.L_x_396:
        /* <DEDUP_REMOVED lines=12> */
.L_x_399:
[----:B------:R-:W-:Y:S05]  /*f250*/  BSYNC B1 ;  /* 0x0000000000017941 */ /* 0x000fea0003800000 */
.L_x_398:
        /* <DEDUP_REMOVED lines=9> */
.L_x_401:
[----:B------:R-:W-:Y:S05]  /*f2f0*/  BSYNC B1 ;  /* 0x0000000000017941 */ /* 0x000fea0003800000 */
.L_x_400:
        /* <DEDUP_REMOVED lines=9> */
.L_x_403:
[----:B------:R-:W-:Y:S05]  /*f390*/  BSYNC B1 ;  /* 0x0000000000017941 */ /* 0x000fea0003800000 */
.L_x_402:
        /* <DEDUP_REMOVED lines=11> */
.L_x_405:
[----:B------:R-:W-:Y:S05]  /*f450*/  BSYNC B1 ;  /* 0x0000000000017941 */ /* 0x000fea0003800000 */
.L_x_404:
        /* <DEDUP_REMOVED lines=12> */
.L_x_407:
[----:B------:R-:W-:Y:S05]  /*f520*/  BSYNC B1 ;  /* 0x0000000000017941 */ /* 0x000fea0003800000 */
.L_x_406:
        /* <DEDUP_REMOVED lines=9> */
.L_x_409:
[----:B------:R-:W-:Y:S05]  /*f5c0*/  BSYNC B1 ;  /* 0x0000000000017941 */ /* 0x000fea0003800000 */
.L_x_408:
        /* <DEDUP_REMOVED lines=9> */
.L_x_411:
[----:B------:R-:W-:Y:S05]  /*f660*/  BSYNC B1 ;  /* 0x0000000000017941 */ /* 0x000fea0003800000 */
.L_x_410:
        /* <DEDUP_REMOVED lines=9> */
.L_x_413:
[----:B------:R-:W-:Y:S05]  /*f700*/  BSYNC B1 ;  /* 0x0000000000017941 */ /* 0x000fea0003800000 */
.L_x_412:
        /* <DEDUP_REMOVED lines=9> */
.L_x_415:
[----:B------:R-:W-:Y:S05]  /*f7a0*/  BSYNC B1 ;  /* 0x0000000000017941 */ /* 0x000fea0003800000 */
.L_x_414:
        /* <DEDUP_REMOVED lines=9> */
.L_x_417:
[----:B------:R-:W-:Y:S05]  /*f840*/  BSYNC B1 ;  /* 0x0000000000017941 */ /* 0x000fea0003800000 */
.L_x_416:
        /* <DEDUP_REMOVED lines=9> */
.L_x_419:
[----:B------:R-:W-:Y:S05]  /*f8e0*/  BSYNC B1 ;  /* 0x0000000000017941 */ /* 0x000fea0003800000 */
.L_x_418:
        /* <DEDUP_REMOVED lines=9> */
.L_x_421:
[----:B------:R-:W-:Y:S05]  /*f980*/  BSYNC B1 ;  /* 0x0000000000017941 */ /* 0x000fea0003800000 */
.L_x_420:
        /* <DEDUP_REMOVED lines=9> */
.L_x_423:
[----:B------:R-:W-:Y:S05]  /*fa20*/  BSYNC B1 ;  /* 0x0000000000017941 */ /* 0x000fea0003800000 */
.L_x_422:
        /* <DEDUP_REMOVED lines=9> */
.L_x_425:
[----:B------:R-:W-:Y:S05]  /*fac0*/  BSYNC B1 ;  /* 0x0000000000017941 */ /* 0x000fea0003800000 */
.L_x_424:
        /* <DEDUP_REMOVED lines=9> */
.L_x_427:
[----:B------:R-:W-:Y:S05]  /*fb60*/  BSYNC B1 ;  /* 0x0000000000017941 */ /* 0x000fea0003800000 */
.L_x_426:
        /* <DEDUP_REMOVED lines=9> */
.L_x_429:
[----:B------:R-:W-:Y:S05]  /*fc00*/  BSYNC B1 ;  /* 0x0000000000017941 */ /* 0x000fea0003800000 */
.L_x_428:
        /* <DEDUP_REMOVED lines=9> */
.L_x_431:
[----:B------:R-:W-:Y:S05]  /*fca0*/  BSYNC B1 ;  /* 0x0000000000017941 */ /* 0x000fea0003800000 */
.L_x_430:
[----:B-----5:R-:W-:Y:S01]  /*fcb0*/  IMAD.U32 R17, R3, 0x10000, RZ ;  /* 0x0001000003117824 */ /* 0x020fe200078e00ff */
[----:B------:R-:W-:Y:S01]  /*fcc0*/  ISETP.GT.AND P0, PT, R0, 0x99, P0 ;  /* 0x000000990000780c */ /* 0x000fe20000704270 */
[----:B------:R-:W-:Y:S02]  /*fcd0*/  BSSY B1, `(.L_x_432) ;  /* 0x0000007000017945 */ /* 0x000fe40003800000 */
[----:B------:R-:W-:-:S04]  /*fce0*/  FMUL R17, R17, R16 ;  /* 0x0000001011117220 */ /* 0x000fc80000400000 */
[----:B------:R-:W-:-:S05]  /*fcf0*/  FFMA R17, R68, R2, R17 ;  /* 0x0000000244117223 */ /* 0x000fca0000000011 */
[----:B------:R-:W-:-:S05]  /*fd00*/  F2FP.BF16.F32.PACK_AB R17, RZ, R17 ;  /* 0x00000011ff11723e */ /* 0x000fca00000010ff */
[----:B------:R0:W-:Y:S01]  /*fd10*/  @P6 STG.E.U16 desc[UR46][R4.64+0x130], R17 ;  /* 0x0001301104006986 */ /* 0x0001e2000c10152e */
[----:B------:R-:W-:Y:S05]  /*fd20*/  @!P0 BRA `(.L_x_433) ;  /* 0x0000000000048947 */ /* 0x000fea0003800000 */
[----:B------:R0:W5:Y:S02]  /*fd30*/  LDG.E.LTC128B.U16 R3, desc[UR46][R20.64+0x132] ;  /* 0x0001322e14037981 */ /* 0x000164000c1e1520 */
.L_x_433:
[----:B------:R-:W-:Y:S05]  /*fd40*/  BSYNC B1 ;  /* 0x0000000000017941 */ /* 0x000fea0003800000 */
.L_x_432:
[----:B0----5:R-:W-:Y:S01]  /*fd50*/  IMAD.U32 R17, R3, 0x10000, RZ ;  /* 0x0001000003117824 */ /* 0x021fe200078e00ff */
        /* <DEDUP_REMOVED lines=8> */
.L_x_435:
[----:B------:R-:W-:Y:S05]  /*fde0*/  BSYNC B1 ;  /* 0x0000000000017941 */ /* 0x000fea0003800000 */
.L_x_434:
[----:B0----5:R-:W-:Y:S01]  /*fdf0*/  IMAD.U32 R5, R3, 0x10000, RZ ;  /* 0x0001000003057824 */ /* 0x021fe200078e00ff */
[----:B------:R-:W-:Y:S01]  /*fe00*/  ISETP.GT.AND P5, PT, R0, 0x99, P5 ;  /* 0x000000990000780c */ /* 0x000fe20002fa4270 */
[----:B------:R-:W-:Y:S01]  /*fe10*/  @P6 IMAD.MOV.U32 R4, RZ, RZ, R6 ;  /* 0x000000ffff046224 */ /* 0x000fe200078e0006 */
[----:B------:R-:W-:Y:S01]  /*fe20*/  BSSY B1, `(.L_x_436) ;  /* 0x0000009000017945 */ /* 0x000fe20003800000 */
[----:B------:R-:W-:-:S04]  /*fe30*/  FMUL R5, R5, R16 ;  /* 0x0000001005057220 */ /* 0x000fc80000400000 */
[----:B------:R-:W-:-:S05]  /*fe40*/  FFMA R5, R70, R2, R5 ;  /* 0x0000000246057223 */ /* 0x000fca0000000005 */
[----:B------:R-:W-:-:S04]  /*fe50*/  F2FP.BF16.F32.PACK_AB R5, RZ, R5 ;  /* 0x00000005ff05723e */ /* 0x000fc800000010ff */
[----:B------:R-:W-:Y:S02]  /*fe60*/  PRMT R17, R5, 0x7610, R17 ;  /* 0x0000761005117816 */ /* 0x000fe40000000011 */
[----:B------:R-:W-:-:S05]  /*fe70*/  @P6 MOV R5, R7 ;  /* 0x0000000700056202 */ /* 0x000fca0000000f00 */
[----:B------:R0:W-:Y:S01]  /*fe80*/  @P6 STG.E.U16 desc[UR46][R4.64+0x130], R17 ;  /* 0x0001301104006986 */ /* 0x0001e2000c10152e */
[----:B------:R-:W-:Y:S05]  /*fe90*/  @!P5 BRA `(.L_x_437) ;  /* 0x000000000004d947 */ /* 0x000fea0003800000 */
[----:B------:R0:W5:Y:S02]  /*fea0*/  LDG.E.LTC128B.U16 R3, desc[UR46][R18.64+0x132] ;  /* 0x0001322e12037981 */ /* 0x000164000c1e1520 */
.L_x_437:
[----:B------:R-:W-:Y:S05]  /*feb0*/  BSYNC B1 ;  /* 0x0000000000017941 */ /* 0x000fea0003800000 */
.L_x_436:
        /* <DEDUP_REMOVED lines=9> */
.L_x_439:
[----:B------:R-:W-:Y:S05]  /*ff50*/  BSYNC B1 ;  /* 0x0000000000017941 */ /* 0x000fea0003800000 */
.L_x_438:
        /* <DEDUP_REMOVED lines=9> */
.L_x_441:
[----:B------:R-:W-:Y:S05]  /*fff0*/  BSYNC B1 ;  /* 0x0000000000017941 */ /* 0x000fea0003800000 */
.L_x_440:
        /* <DEDUP_REMOVED lines=9> */
.L_x_443:
[----:B------:R-:W-:Y:S05]  /*10090*/  BSYNC B1 ;  /* 0x0000000000017941 */ /* 0x000fea0003800000 */
.L_x_442:
[----:B-----5:R-:W-:Y:S01]  /*100a0*/  IMAD.U32 R5, R3, 0x10000, RZ ;  /* 0x0001000003057824 */ /* 0x020fe200078e00ff */
[----:B0-----:R-:W-:Y:S01]  /*100b0*/  @P0 MOV R4, R14 ;  /* 0x0000000e00040202 */ /* 0x001fe20000000f00 */
[----:B------:R-:W-:Y:S01]  /*100c0*/  BSSY B1, `(.L_x_444) ;  /* 0x000000a000017945 */ /* 0x000fe20003800000 */
[----:B------:R-:W-:Y:S01]  /*100d0*/  ISETP.GT.AND P5, PT, R0, 0x81, P3 ;  /* 0x000000810000780c */ /* 0x000fe20001fa4270 */
[----:B------:R-:W-:-:S04]  /*100e0*/  FMUL R5, R5, R16 ;  /* 0x0000001005057220 */ /* 0x000fc80000400000 */
[----:B------:R-:W-:-:S05]  /*100f0*/  FFMA R5, R42, R2, R5 ;  /* 0x000000022a057223 */ /* 0x000fca0000000005 */
[----:B------:R-:W-:-:S04]  /*10100*/  F2FP.BF16.F32.PACK_AB R5, RZ, R5 ;  /* 0x00000005ff05723e */ /* 0x000fc800000010ff */
[----:B------:R-:W-:Y:S01]  /*10110*/  PRMT R6, R5, 0x7610, R6 ;  /* 0x0000761005067816 */ /* 0x000fe20000000006 */
[----:B------:R-:W-:-:S05]  /*10120*/  @P0 IMAD.MOV.U32 R5, RZ, RZ, R15 ;  /* 0x000000ffff050224 */ /* 0x000fca00078e000f */
[----:B------:R0:W-:Y:S01]  /*10130*/  @P0 STG.E.U16 desc[UR46][R4.64+0x100], R6 ;  /* 0x0001000604000986 */ /* 0x0001e2000c10152e */
[----:B------:R-:W-:Y:S05]  /*10140*/  @!P5 BRA `(.L_x_445) ;  /* 0x000000000004d947 */ /* 0x000fea0003800000 */
[----:B------:R0:W5:Y:S02]  /*10150*/  LDG.E.LTC128B.U16 R3, desc[UR46][R10.64+0x102] ;  /* 0x0001022e0a037981 */ /* 0x000164000c1e1520 */
.L_x_445:
[----:B------:R-:W-:Y:S05]  /*10160*/  BSYNC B1 ;  /* 0x0000000000017941 */ /* 0x000fea0003800000 */
.L_x_444:
[----:B0----5:R-:W-:Y:S01]  /*10170*/  IMAD.U32 R5, R3, 0x10000, RZ ;  /* 0x0001000003057824 */ /* 0x021fe200078e00ff */
[----:B------:R-:W-:Y:S01]  /*10180*/  ISETP.GT.AND P0, PT, R0, 0x88, P4 ;  /* 0x000000880000780c */ /* 0x000fe20002704270 */
[----:B------:R-:W-:Y:S02]  /*10190*/  BSSY B1, `(.L_x_446) ;  /* 0x000000a000017945 */ /* 0x000fe40003800000 */
[----:B------:R-:W-:Y:S01]  /*101a0*/  FMUL R4, R5, R16 ;  /* 0x0000001005047220 */ /* 0x000fe20000400000 */
[----:B------:R-:W-:-:S03]  /*101b0*/  @P5 IMAD.MOV.U32 R5, RZ, RZ, R15 ;  /* 0x000000ffff055224 */ /* 0x000fc600078e000f */
[----:B------:R-:W-:-:S05]  /*101c0*/  FFMA R4, R43, R2, R4 ;  /* 0x000000022b047223 */ /* 0x000fca0000000004 */
[----:B------:R-:W-:-:S04]  /*101d0*/  F2FP.BF16.F32.PACK_AB R4, RZ, R4 ;  /* 0x00000004ff04723e */ /* 0x000fc800000010ff */
[----:B------:R-:W-:Y:S01]  /*101e0*/  PRMT R6, R4, 0x7610, R6 ;  /* 0x0000761004067816 */ /* 0x000fe20000000006 */
[----:B------:R-:W-:-:S05]  /*101f0*/  @P5 IMAD.MOV.U32 R4, RZ, RZ, R14 ;  /* 0x000000ffff045224 */ /* 0x000fca00078e000e */
[----:B------:R0:W-:Y:S01]  /*10200*/  @P5 STG.E.U16 desc[UR46][R4.64+0x102], R6 ;  /* 0x0001020604005986 */ /* 0x0001e2000c10152e */
[----:B------:R-:W-:Y:S05]  /*10210*/  @!P0 BRA `(.L_x_447) ;  /* 0x0000000000048947 */ /* 0x000fea0003800000 */
[----:B------:R0:W5:Y:S02]  /*10220*/  LDG.E.LTC128B.U16 R3, desc[UR46][R8.64+0x110] ;  /* 0x0001102e08037981 */ /* 0x000164000c1e1520 */
.L_x_447:
[----:B------:R-:W-:Y:S05]  /*10230*/  BSYNC B1 ;  /* 0x0000000000017941 */ /* 0x000fea0003800000 */
.L_x_446:
[----:B0----5:R-:W-:Y:S01]  /*10240*/  SHF.L.U32 R5, R3, 0x10, RZ ;  /* 0x0000001003057819 */ /* 0x021fe200000006ff */
[----:B------:R-:W-:Y:S01]  /*10250*/  BSSY B1, `(.L_x_448) ;  /* 0x0000008000017945 */ /* 0x000fe20003800000 */
[----:B------:R-:W-:-:S03]  /*10260*/  ISETP.GT.AND P5, PT, R0, 0x89, P4 ;  /* 0x000000890000780c */ /* 0x000fc600027a4270 */
[----:B------:R-:W-:-:S04]  /*10270*/  FMUL R5, R5, R16 ;  /* 0x0000001005057220 */ /* 0x000fc80000400000 */
[----:B------:R-:W-:-:S05]  /*10280*/  FFMA R5, R44, R2, R5 ;  /* 0x000000022c057223 */ /* 0x000fca0000000005 */
[----:B------:R-:W-:-:S05]  /*10290*/  F2FP.BF16.F32.PACK_AB R5, RZ, R5 ;  /* 0x00000005ff05723e */ /* 0x000fca00000010ff */
[----:B------:R0:W-:Y:S01]  /*102a0*/  @P0 STG.E.U16 desc[UR46][R12.64+0x110], R5 ;  /* 0x000110050c000986 */ /* 0x0001e2000c10152e */
[----:B------:R-:W-:Y:S05]  /*102b0*/  @!P5 BRA `(.L_x_449) ;  /* 0x000000000004d947 */ /* 0x000fea0003800000 */
[----:B------:R0:W5:Y:S02]  /*102c0*/  LDG.E.LTC128B.U16 R3, desc[UR46][R8.64+0x112] ;  /* 0x0001122e08037981 */ /* 0x000164000c1e1520 */
.L_x_449:
[----:B------:R-:W-:Y:S05]  /*102d0*/  BSYNC B1 ;  /* 0x0000000000017941 */ /* 0x000fea0003800000 */
.L_x_448:
        /* <DEDUP_REMOVED lines=9> */
.L_x_451:
[----:B------:R-:W-:Y:S05]  /*10370*/  BSYNC B1 ;  /* 0x0000000000017941 */ /* 0x000fea0003800000 */
.L_x_450:
[----:B-----5:R-:W-:Y:S01]  /*10380*/  IMAD.U32 R5, R3, 0x10000, RZ ;  /* 0x0001000003057824 */ /* 0x020fe200078e00ff */
[----:B------:R-:W-:Y:S01]  /*10390*/  ISETP.GT.AND P5, PT, R0, 0x89, P3 ;  /* 0x000000890000780c */ /* 0x000fe20001fa4270 */
[----:B0-----:R-:W-:Y:S01]  /*103a0*/  @P0 IMAD.MOV.U32 R4, RZ, RZ, R14 ;  /* 0x000000ffff040224 */ /* 0x001fe200078e000e */
[----:B------:R-:W-:Y:S01]  /*103b0*/  BSSY B1, `(.L_x_452) ;  /* 0x0000009000017945 */ /* 0x000fe20003800000 */
        /* <DEDUP_REMOVED lines=8> */
.L_x_453:
[----:B------:R-:W-:Y:S05]  /*10440*/  BSYNC B1 ;  /* 0x0000000000017941 */ /* 0x000fea0003800000 */
.L_x_452:
[----:B0----5:R-:W-:Y:S01]  /*10450*/  SHF.L.U32 R5, R3, 0x10, RZ ;  /* 0x0000001003057819 */ /* 0x021fe200000006ff */
[----:B------:R-:W-:Y:S01]  /*10460*/  BSSY B1, `(.L_x_454) ;  /* 0x000000b000017945 */ /* 0x000fe20003800000 */
[----:B------:R-:W-:-:S03]  /*10470*/  ISETP.GT.AND P0, PT, R0, 0x90, P4 ;  /* 0x000000900000780c */ /* 0x000fc60002704270 */
        /* <DEDUP_REMOVED lines=9> */
.L_x_455:
[----:B------:R-:W-:Y:S05]  /*10510*/  BSYNC B1 ;  /* 0x0000000000017941 */ /* 0x000fea0003800000 */
.L_x_454:
        /* <DEDUP_REMOVED lines=9> */
.L_x_457:
[----:B------:R-:W-:Y:S05]  /*105b0*/  BSYNC B1 ;  /* 0x0000000000017941 */ /* 0x000fea0003800000 */
.L_x_456:
        /* <DEDUP_REMOVED lines=9> */
.L_x_459:
[----:B------:R-:W-:Y:S05]  /*10650*/  BSYNC B1 ;  /* 0x0000000000017941 */ /* 0x000fea0003800000 */
.L_x_458:
[----:B-----5:R-:W-:Y:S01]  /*10660*/  SHF.L.U32 R5, R3, 0x10, RZ ;  /* 0x0000001003057819 */ /* 0x020fe200000006ff */
[----:B0-----:R-:W-:Y:S01]  /*10670*/  @P0 IMAD.MOV.U32 R4, RZ, RZ, R14 ;  /* 0x000000ffff040224 */ /* 0x001fe200078e000e */
[----:B------:R-:W-:Y:S01]  /*10680*/  ISETP.GT.AND P5, PT, R0, 0x91, P3 ;  /* 0x000000910000780c */ /* 0x000fe20001fa4270 */
[----:B------:R-:W-:Y:S02]  /*10690*/  BSSY B1, `(.L_x_460) ;  /* 0x0000009000017945 */ /* 0x000fe40003800000 */
        /* <DEDUP_REMOVED lines=8> */
.L_x_461:
[----:B------:R-:W-:Y:S05]  /*10720*/  BSYNC B1 ;  /* 0x0000000000017941 */ /* 0x000fea0003800000 */
.L_x_460:
[----:B0----5:R-:W-:Y:S01]  /*10730*/  IMAD.U32 R5, R3, 0x10000, RZ ;  /* 0x0001000003057824 */ /* 0x021fe200078e00ff */
[----:B------:R-:W-:Y:S01]  /*10740*/  ISETP.GT.AND P0, PT, R0, 0x98, P4 ;  /* 0x000000980000780c */ /* 0x000fe20002704270 */
[----:B------:R-:W-:Y:S02]  /*10750*/  BSSY B1, `(.L_x_462) ;  /* 0x000000a000017945 */ /* 0x000fe40003800000 */
[----:B------:R-:W-:Y:S01]  /*10760*/  FMUL R4, R5, R16 ;  /* 0x0000001005047220 */ /* 0x000fe20000400000 */
[----:B------:R-:W-:-:S03]  /*10770*/  @P5 MOV R5, R15 ;  /* 0x0000000f00055202 */ /* 0x000fc60000000f00 */
[----:B------:R-:W-:-:S05]  /*10780*/  FFMA R4, R51, R2, R4 ;  /* 0x0000000233047223 */ /* 0x000fca0000000004 */
[----:B------:R-:W-:-:S04]  /*10790*/  F2FP.BF16.F32.PACK_AB R4, RZ, R4 ;  /* 0x00000004ff04723e */ /* 0x000fc800000010ff */
[----:B------:R-:W-:Y:S01]  /*107a0*/  PRMT R6, R4, 0x7610, R6 ;  /* 0x0000761004067816 */ /* 0x000fe20000000006 */
[----:B------:R-:W-:-:S05]  /*107b0*/  @P5 IMAD.MOV.U32 R4, RZ, RZ, R14 ;  /* 0x000000ffff045224 */ /* 0x000fca00078e000e */
[----:B------:R0:W-:Y:S01]  /*107c0*/  @P5 STG.E.U16 desc[UR46][R4.64+0x122], R6 ;  /* 0x0001220604005986 */ /* 0x0001e2000c10152e */
[----:B------:R-:W-:Y:S05]  /*107d0*/  @!P0 BRA `(.L_x_463) ;  /* 0x0000000000048947 */ /* 0x000fea0003800000 */
[----:B------:R0:W5:Y:S02]  /*107e0*/  LDG.E.LTC128B.U16 R3, desc[UR46][R8.64+0x130] ;  /* 0x0001302e08037981 */ /* 0x000164000c1e1520 */
.L_x_463:
[----:B------:R-:W-:Y:S05]  /*107f0*/  BSYNC B1 ;  /* 0x0000000000017941 */ /* 0x000fea0003800000 */
.L_x_462:
        /* <DEDUP_REMOVED lines=9> */
.L_x_465:
[----:B------:R-:W-:Y:S05]  /*10890*/  BSYNC B1 ;  /* 0x0000000000017941 */ /* 0x000fea0003800000 */
.L_x_464:
        /* <DEDUP_REMOVED lines=9> */
.L_x_467:
[----:B------:R-:W-:Y:S05]  /*10930*/  BSYNC B1 ;  /* 0x0000000000017941 */ /* 0x000fea0003800000 */
.L_x_466:
[----:B-----5:R-:W-:Y:S01]  /*10940*/  IMAD.U32 R5, R3, 0x10000, RZ ;  /* 0x0001000003057824 */ /* 0x020fe200078e00ff */
[----:B------:R-:W-:Y:S01]  /*10950*/  ISETP.GT.AND P3, PT, R0, 0x99, P3 ;  /* 0x000000990000780c */ /* 0x000fe20001f64270 */
[----:B0-----:R-:W-:Y:S01]  /*10960*/  @P0 IMAD.MOV.U32 R4, RZ, RZ, R14 ;  /* 0x000000ffff040224 */ /* 0x001fe200078e000e */
        /* <DEDUP_REMOVED lines=9> */
.L_x_469:
[----:B------:R-:W-:Y:S05]  /*10a00*/  BSYNC B1 ;  /* 0x0000000000017941 */ /* 0x000fea0003800000 */
.L_x_468:
        /* <DEDUP_REMOVED lines=9> */
.L_x_471:
[----:B------:R-:W-:Y:S05]  /*10aa0*/  BSYNC B1 ;  /* 0x0000000000017941 */ /* 0x000fea0003800000 */
.L_x_470:
        /* <DEDUP_REMOVED lines=9> */
.L_x_473:
[----:B------:R-:W-:Y:S05]  /*10b40*/  BSYNC B1 ;  /* 0x0000000000017941 */ /* 0x000fea0003800000 */
.L_x_472:
        /* <DEDUP_REMOVED lines=9> */
.L_x_475:
[----:B------:R-:W-:Y:S05]  /*10be0*/  BSYNC B1 ;  /* 0x0000000000017941 */ /* 0x000fea0003800000 */
.L_x_474:
        /* <DEDUP_REMOVED lines=12> */
.L_x_477:
[----:B------:R-:W-:Y:S05]  /*10cb0*/  BSYNC B1 ;  /* 0x0000000000017941 */ /* 0x000fea0003800000 */
.L_x_476:
        /* <DEDUP_REMOVED lines=12> */
.L_x_479:
[----:B------:R-:W-:Y:S05]  /*10d80*/  BSYNC B1 ;  /* 0x0000000000017941 */ /* 0x000fea0003800000 */
.L_x_478:
        /* <DEDUP_REMOVED lines=9> */
.L_x_481:
[----:B------:R-:W-:Y:S05]  /*10e20*/  BSYNC B1 ;  /* 0x0000000000017941 */ /* 0x000fea0003800000 */
.L_x_480:
        /* <DEDUP_REMOVED lines=9> */
.L_x_483:
[----:B------:R-:W-:Y:S05]  /*10ec0*/  BSYNC B1 ;  /* 0x0000000000017941 */ /* 0x000fea0003800000 */
.L_x_482:
        /* <DEDUP_REMOVED lines=12> */
.L_x_485:
[----:B------:R-:W-:Y:S05]  /*10f90*/  BSYNC B1 ;  /* 0x0000000000017941 */ /* 0x000fea0003800000 */
.L_x_484:
        /* <DEDUP_REMOVED lines=12> */
.L_x_487:
[----:B------:R-:W-:Y:S05]  /*11060*/  BSYNC B1 ;  /* 0x0000000000017941 */ /* 0x000fea0003800000 */
.L_x_486:
        /* <DEDUP_REMOVED lines=9> */
.L_x_489:
[----:B------:R-:W-:Y:S05]  /*11100*/  BSYNC B1 ;  /* 0x0000000000017941 */ /* 0x000fea0003800000 */
.L_x_488:
        /* <DEDUP_REMOVED lines=9> */
.L_x_491:
[----:B------:R-:W-:Y:S05]  /*111a0*/  BSYNC B1 ;  /* 0x0000000000017941 */ /* 0x000fea0003800000 */
.L_x_490:
        /* <DEDUP_REMOVED lines=12> */
.L_x_493:
[----:B------:R-:W-:Y:S05]  /*11270*/  BSYNC B1 ;  /* 0x0000000000017941 */ /* 0x000fea0003800000 */
.L_x_492:
        /* <DEDUP_REMOVED lines=12> */
.L_x_495:
[----:B------:R-:W-:Y:S05]  /*11340*/  BSYNC B1 ;  /* 0x0000000000017941 */ /* 0x000fea0003800000 */
.L_x_494:
        /* <DEDUP_REMOVED lines=9> */
.L_x_497:
[----:B------:R-:W-:Y:S05]  /*113e0*/  BSYNC B1 ;  /* 0x0000000000017941 */ /* 0x000fea0003800000 */
.L_x_496:
        /* <DEDUP_REMOVED lines=9> */
.L_x_499:
[----:B------:R-:W-:Y:S05]  /*11480*/  BSYNC B1 ;  /* 0x0000000000017941 */ /* 0x000fea0003800000 */
.L_x_498:
        /* <DEDUP_REMOVED lines=12> */
.L_x_501:
[----:B------:R-:W-:Y:S05]  /*11550*/  BSYNC B1 ;  /* 0x0000000000017941 */ /* 0x000fea0003800000 */
.L_x_500:
[----:B------:R-:W-:Y:S05]  /*11560*/  @!P1 BRA `(.L_x_502) ;  /* 0x00000048001c9947 */ /* 0x000fea0003800000 */
[----:B-----5:R-:W-:-:S04]  /*11570*/  IMAD.U32 R3, R3, 0x10000, RZ ;  /* 0x0001000003037824 */ /* 0x020fc800078e00ff */
[----:B------:R-:W-:-:S04]  /*11580*/  FMUL R0, R3, R16 ;  /* 0x0000001003007220 */ /* 0x000fc80000400000 */
[----:B------:R-:W-:-:S05]  /*11590*/  FFMA R0, R39, R2, R0 ;  /* 0x0000000227007223 */ /* 0x000fca0000000000 */
[----:B------:R-:W-:-:S05]  /*115a0*/  F2FP.BF16.F32.PACK_AB R0, RZ, R0 ;  /* 0x00000000ff00723e */ /* 0x000fca00000010ff */
[----:B------:R0:W-:Y:S01]  /*115b0*/  STG.E.U16 desc[UR46][R216.64+0x132], R0 ;  /* 0x00013200d8007986 */ /* 0x0001e2000c10152e */
[----:B------:R-:W-:Y:S05]  /*115c0*/  BRA `(.L_x_502) ;  /* 0x0000004800047947 */ /* 0x000fea0003800000 */
.L_x_29:
[----:B------:R-:W2:Y:S01]  /*115d0*/  LDL.LU R10, [R1+0x48] ;  /* 0x00004800010a7983 */ /* 0x000ea20000300800 */
[----:B------:R-:W-:-:S03]  /*115e0*/  ULDC.64 UR4, c[0x0][0x5c0] ;  /* 0x0001700000047ab9 */ /* 0x000fc60000000a00 */
[----:B------:R-:W3:Y:S04]  /*115f0*/  LDL.LU R9, [R1+0x4c] ;  /* 0x00004c0001097983 */ /* 0x000ee80000300800 */
[----:B------:R-:W4:Y:S01]  /*11600*/  LDL.LU R8, [R1+0x50] ;  /* 0x0000500001087983 */ /* 0x000f220000300800 */
[----:B------:R-:W-:-:S03]  /*11610*/  LEA R4, P2, R6, UR4, 0x1 ;  /* 0x0000000406047c11 */ /* 0x000fc6000f8408ff */
[----:B------:R-:W5:Y:S04]  /*11620*/  LDL.LU R235, [R1+0x60] ;  /* 0x0000600001eb7983 */ /* 0x000f680000300800 */
[----:B------:R-:W5:Y:S04]  /*11630*/  LDL.LU R234, [R1+0x64] ;  /* 0x0000640001ea7983 */ /* 0x000f680000300800 */
[----:B------:R-:W5:Y:S04]  /*11640*/  LDL.LU R233, [R1+0x68] ;  /* 0x0000680001e97983 */ /* 0x000f680000300800 */
[----:B------:R-:W5:Y:S01]  /*11650*/  LDL.LU R232, [R1+0x6c] ;  /* 0x00006c0001e87983 */ /* 0x000f620000300800 */
[----:B------:R-:W-:-:S03]  /*11660*/  LEA.HI.X R5, R6, UR5, R12, 0x1, P2 ;  /* 0x0000000506057c11 */ /* 0x000fc600090f0c0c */
[----:B------:R-:W5:Y:S04]  /*11670*/  LDL.LU R23, [R1+0x70] ;  /* 0x0000700001177983 */ /* 0x000f680000300800 */
[----:B------:R-:W5:Y:S04]  /*11680*/  LDL.LU R22, [R1+0x74] ;  /* 0x0000740001167983 */ /* 0x000f680000300800 */
[----:B------:R-:W5:Y:S04]  /*11690*/  LDL.LU R21, [R1+0x78] ;  /* 0x0000780001157983 */ /* 0x000f680000300800 */
[----:B------:R-:W5:Y:S04]  /*116a0*/  LDL.LU R14, [R1+0x7c] ;  /* 0x00007c00010e7983 */ /* 0x000f680000300800 */
[----:B------:R-:W5:Y:S04]  /*116b0*/  LDL.LU R6, [R1+0x44] ;  /* 0x0000440001067983 */ /* 0x000f680000300800 */
[----:B------:R-:W5:Y:S01]  /*116c0*/  LDL.LU R7, [R1+0x40] ;  /* 0x0000400001077983 */ /* 0x000f620000300800 */
[----:B------:R-:W-:Y:S01]  /*116d0*/  ISETP.GT.AND P2, PT, R0, 0x1, P0 ;  /* 0x000000010000780c */ /* 0x000fe20000744270 */
[----:B------:R-:W-:Y:S01]  /*116e0*/  USHF.L.U32 UR11, UR8, 0x4, URZ ;  /* 0x00000004080b7899 */ /* 0x000fe2000800063f */
[----:B------:R-:W-:Y:S01]  /*116f0*/  ISETP.GT.AND P5, PT, R3, 0x8, PT ;  /* 0x000000080300780c */ /* 0x000fe20003fa4270 */
[----:B------:R-:W-:Y:S01]  /*11700*/  USHF.L.U64.HI UR5, UR8, 0x4, UR9 ;  /* 0x0000000408057899 */ /* 0x000fe20008010209 */
[-C--:B--2---:R-:W-:Y:S01]  /*11710*/  FMUL R10, R10, R2.reuse ;  /* 0x000000020a0a7220 */ /* 0x084fe20000400000 */
[----:B---3--:R-:W-:-:S04]  /*11720*/  FMUL R9, R9, R2 ;  /* 0x0000000209097220 */ /* 0x008fc80000400000 */
[----:B------:R-:W-:Y:S01]  /*11730*/  F2FP.BF16.F32.PACK_AB R10, RZ, R10 ;  /* 0x0000000aff0a723e */ /* 0x000fe200000010ff */
[----:B----4-:R-:W-:Y:S01]  /*11740*/  FMUL R8, R8, R2 ;  /* 0x0000000208087220 */ /* 0x010fe20000400000 */
[----:B------:R-:W-:-:S04]  /*11750*/  F2FP.BF16.F32.PACK_AB R9, RZ, R9 ;  /* 0x00000009ff09723e */ /* 0x000fc800000010ff */
[----:B------:R-:W-:Y:S01]  /*11760*/  F2FP.BF16.F32.PACK_AB R8, RZ, R8 ;  /* 0x00000008ff08723e */ /* 0x000fe200000010ff */
[-C--:B-----5:R-:W-:Y:S01]  /*11770*/  FMUL R6, R6, R2.reuse ;  /* 0x0000000206067220 */ /* 0x0a0fe20000400000 */
[----:B------:R-:W-:-:S04]  /*11780*/  FMUL R7, R7, R2 ;  /* 0x0000000207077220 */ /* 0x000fc80000400000 */
[----:B------:R-:W-:Y:S02]  /*11790*/  F2FP.BF16.F32.PACK_AB R6, RZ, R6 ;  /* 0x00000006ff06723e */ /* 0x000fe400000010ff */
[----:B------:R-:W-:-:S03]  /*117a0*/  F2FP.BF16.F32.PACK_AB R7, RZ, R7 ;  /* 0x00000007ff07723e */ /* 0x000fc600000010ff */
[----:B------:R0:W-:Y:S01]  /*117b0*/  @P2 STG.E.U16 desc[UR46][R4.64+0x2], R6 ;  /* 0x0000020604002986 */ /* 0x0001e2000c10152e */
[----:B------:R-:W-:Y:S02]  /*117c0*/  ISETP.GT.AND P2, PT, R0, RZ, P5 ;  /* 0x000000ff0000720c */ /* 0x000fe40002f44270 */
[----:B------:R-:W-:-:S05]  /*117d0*/  PRMT R11, R7, 0x7610, R11 ;  /* 0x00007610070b7816 */ /* 0x000fca000000000b */
[----:B------:R-:W-:Y:S01]  /*117e0*/  @P1 STG.E.U16 desc[UR46][R4.64], R11 ;  /* 0x0000000b04001986 */ /* 0x000fe2000c10152e */
[----:B------:R-:W-:Y:S02]  /*117f0*/  ISETP.GT.AND P1, PT, R0, 0x1, P5 ;  /* 0x000000010000780c */ /* 0x000fe40002f24270 */
[----:B0-----:R-:W-:-:S04]  /*11800*/  IADD3 R6, P3, R4, UR11, RZ ;  /* 0x0000000b04067c10 */ /* 0x001fc8000ff7e0ff */
[----:B------:R-:W-:-:S05]  /*11810*/  IADD3.X R7, R5, UR5, RZ, P3, !PT ;  /* 0x0000000505077c10 */ /* 0x000fca0009ffe4ff */
[----:B------:R0:W-:Y:S04]  /*11820*/  @P2 STG.E.U16 desc[UR46][R6.64], R10 ;  /* 0x0000000a06002986 */ /* 0x0001e8000c10152e */
[----:B------:R1:W-:Y:S01]  /*11830*/  @P1 STG.E.U16 desc[UR46][R6.64+0x2], R9 ;  /* 0x0000020906001986 */ /* 0x0003e2000c10152e */
[----:B------:R-:W-:-:S03]  /*11840*/  ISETP.GT.AND P1, PT, R0, 0x8, P0 ;  /* 0x000000080000780c */ /* 0x000fc60000724270 */
[----:B0-----:R-:W2:Y:S04]  /*11850*/  LDL.LU R10, [R1+0x5c] ;  /* 0x00005c00010a7983 */ /* 0x001ea80000300800 */
[----:B-1----:R-:W3:Y:S06]  /*11860*/  LDL.LU R9, [R1+0x58] ;  /* 0x0000580001097983 */ /* 0x002eec0000300800 */
[----:B------:R0:W-:Y:S04]  /*11870*/  @P1 STG.E.U16 desc[UR46][R4.64+0x10], R8 ;  /* 0x0000100804001986 */ /* 0x0001e8000c10152e */
[----:B0-----:R-:W4:Y:S01]  /*11880*/  LDL.LU R8, [R1+0x54] ;  /* 0x0000540001087983 */ /* 0x001f220000300800 */
[----:B------:R-:W-:-:S02]  /*11890*/  ISETP.GT.AND P3, PT, R0, 0x9, P0 ;  /* 0x000000090000780c */ /* 0x000fc40000764270 */
[C---:B------:R-:W-:Y:S02]  /*118a0*/  ISETP.GT.AND P1, PT, R0.reuse, 0x8, P5 ;  /* 0x000000080000780c */ /* 0x040fe40002f24270 */
[C---:B------:R-:W-:Y:S02]  /*118b0*/  ISETP.GT.AND P2, PT, R0.reuse, 0x9, P5 ;  /* 0x000000090000780c */ /* 0x040fe40002f44270 */
[----:B------:R-:W-:Y:S01]  /*118c0*/  ISETP.GT.AND P4, PT, R0, 0x11, P0 ;  /* 0x000000110000780c */ /* 0x000fe20000784270 */
[-C--:B--2---:R-:W-:Y:S01]  /*118d0*/  FMUL R10, R10, R2.reuse ;  /* 0x000000020a0a7220 */ /* 0x084fe20000400000 */
[----:B---3--:R-:W-:-:S05]  /*118e0*/  FMUL R9, R9, R2 ;  /* 0x0000000209097220 */ /* 0x008fca0000400000 */
[----:B------:R-:W-:Y:S01]  /*118f0*/  F2FP.BF16.F32.PACK_AB R9, RZ, R9 ;  /* 0x00000009ff09723e */ /* 0x000fe200000010ff */
[----:B----4-:R-:W-:-:S05]  /*11900*/  FMUL R8, R8, R2 ;  /* 0x0000000208087220 */ /* 0x010fca0000400000 */
[----:B------:R-:W-:-:S04]  /*11910*/  F2FP.BF16.F32.PACK_AB R8, RZ, R8 ;  /* 0x00000008ff08723e */ /* 0x000fc800000010ff */
[----:B------:R-:W-:Y:S02]  /*11920*/  PRMT R11, R8, 0x7610, R11 ;  /* 0x00007610080b7816 */ /* 0x000fe4000000000b */
[----:B------:R-:W-:-:S03]  /*11930*/  F2FP.BF16.F32.PACK_AB R8, RZ, R10 ;  /* 0x0000000aff08723e */ /* 0x000fc600000010ff */
[----:B------:R0:W-:Y:S01]  /*11940*/  @P3 STG.E.U16 desc[UR46][R4.64+0x12], R11 ;  /* 0x0000120b04003986 */ /* 0x0001e2000c10152e */
[----:B------:R-:W-:Y:S01]  /*11950*/  PRMT R10, R8, 0x7610, R10 ;  /* 0x00007610080a7816 */ /* 0x000fe2000000000a */
[----:B------:R-:W-:Y:S01]  /*11960*/  FMUL R8, R234, R2 ;  /* 0x00000002ea087220 */ /* 0x000fe20000400000 */
[----:B------:R-:W-:-:S03]  /*11970*/  ISETP.GT.AND P3, PT, R0, 0x10, P0 ;  /* 0x000000100000780c */ /* 0x000fc60000764270 */
[----:B------:R1:W-:Y:S01]  /*11980*/  @P2 STG.E.U16 desc[UR46][R6.64+0x12], R10 ;  /* 0x0000120a06002986 */ /* 0x0003e2000c10152e */
[----:B------:R-:W-:Y:S02]  /*11990*/  F2FP.BF16.F32.PACK_AB R8, RZ, R8 ;  /* 0x00000008ff08723e */ /* 0x000fe400000010ff */
[----:B------:R-:W-:Y:S02]  /*119a0*/  ISETP.GT.AND P2, PT, R0, 0x11, P5 ;  /* 0x000000110000780c */ /* 0x000fe40002f44270 */
[----:B------:R-:W-:Y:S02]  /*119b0*/  PRMT R12, R8, 0x7610, R12 ;  /* 0x00007610080c7816 */ /* 0x000fe4000000000c */
[----:B0-----:R-:W-:Y:S01]  /*119c0*/  PRMT R11, R9, 0x7610, R11 ;  /* 0x00007610090b7816 */ /* 0x001fe2000000000b */
[-C--:B------:R-:W-:Y:S02]  /*119d0*/  FMUL R9, R235, R2.reuse ;  /* 0x00000002eb097220 */ /* 0x080fe40000400000 */
[----:B------:R-:W2:Y:S01]  /*119e0*/  LDL.LU R235, [R1+0x20] ;  /* 0x0000200001eb7983 */ /* 0x000ea20000300800 */
[----:B-1----:R-:W-:-:S02]  /*119f0*/  FMUL R10, R232, R2 ;  /* 0x00000002e80a7220 */ /* 0x002fc40000400000 */
[----:B------:R-:W-:Y:S01]  /*11a00*/  F2FP.BF16.F32.PACK_AB R9, RZ, R9 ;  /* 0x00000009ff09723e */ /* 0x000fe200000010ff */
[----:B------:R0:W-:Y:S01]  /*11a10*/  @P1 STG.E.U16 desc[UR46][R6.64+0x10], R11 ;  /* 0x0000100b06001986 */ /* 0x0001e2000c10152e */
[----:B------:R-:W-:Y:S02]  /*11a20*/  ISETP.GT.AND P1, PT, R0, 0x10, P5 ;  /* 0x000000100000780c */ /* 0x000fe40002f24270 */
[----:B------:R-:W-:Y:S01]  /*11a30*/  PRMT R13, R9, 0x7610, R13 ;  /* 0x00007610090d7816 */ /* 0x000fe2000000000d */
[----:B------:R-:W-:Y:S01]  /*11a40*/  @P4 STG.E.U16 desc[UR46][R4.64+0x22], R12 ;  /* 0x0000220c04004986 */ /* 0x000fe2000c10152e */
[----:B------:R-:W-:Y:S01]  /*11a50*/  F2FP.BF16.F32.PACK_AB R8, RZ, R10 ;  /* 0x0000000aff08723e */ /* 0x000fe200000010ff */
[-C--:B0-----:R-:W-:Y:S02]  /*11a60*/  FMUL R11, R233, R2.reuse ;  /* 0x00000002e90b7220 */ /* 0x081fe40000400000 */
[----:B------:R-:W-:Y:S03]  /*11a70*/  @P3 STG.E.U16 desc[UR46][R4.64+0x20], R13 ;  /* 0x0000200d04003986 */ /* 0x000fe6000c10152e */
[----:B------:R-:W-:Y:S01]  /*11a80*/  F2FP.BF16.F32.PACK_AB R9, RZ, R11 ;  /* 0x0000000bff09723e */ /* 0x000fe200000010ff */
[----:B------:R-:W-:-:S03]  /*11a90*/  FMUL R11, R23, R2 ;  /* 0x00000002170b7220 */ /* 0x000fc60000400000 */
[----:B------:R-:W-:Y:S02]  /*11aa0*/  PRMT R10, R9, 0x7610, R10 ;  /* 0x00007610090a7816 */ /* 0x000fe4000000000a */
[----:B------:R-:W-:Y:S01]  /*11ab0*/  PRMT R9, R8, 0x7610, R9 ;  /* 0x0000761008097816 */ /* 0x000fe20000000009 */
[----:B------:R-:W-:Y:S01]  /*11ac0*/  FMUL R8, R22, R2 ;  /* 0x0000000216087220 */ /* 0x000fe20000400000 */
[C---:B------:R-:W-:Y:S01]  /*11ad0*/  ISETP.GT.AND P3, PT, R0.reuse, 0x18, P0 ;  /* 0x000000180000780c */ /* 0x040fe20000764270 */
[----:B------:R0:W-:Y:S01]  /*11ae0*/  @P1 STG.E.U16 desc[UR46][R6.64+0x20], R10 ;  /* 0x0000200a06001986 */ /* 0x0001e2000c10152e */
[C---:B------:R-:W-:Y:S02]  /*11af0*/  ISETP.GT.AND P4, PT, R0.reuse, 0x19, P0 ;  /* 0x000000190000780c */ /* 0x040fe40000784270 */
[----:B------:R-:W-:Y:S01]  /*11b00*/  F2FP.BF16.F32.PACK_AB R11, RZ, R11 ;  /* 0x0000000bff0b723e */ /* 0x000fe200000010ff */
[----:B------:R1:W-:Y:S01]  /*11b10*/  @P2 STG.E.U16 desc[UR46][R6.64+0x22], R9 ;  /* 0x0000220906002986 */ /* 0x0003e2000c10152e */
[----:B------:R-:W-:-:S02]  /*11b20*/  ISETP.GT.AND P2, PT, R0, 0x19, P5 ;  /* 0x000000190000780c */ /* 0x000fc40002f44270 */
[----:B------:R-:W-:Y:S01]  /*11b30*/  F2FP.BF16.F32.PACK_AB R8, RZ, R8 ;  /* 0x00000008ff08723e */ /* 0x000fe200000010ff */
[-C--:B0-----:R-:W-:Y:S02]  /*11b40*/  FMUL R10, R14, R2.reuse ;  /* 0x000000020e0a7220 */ /* 0x081fe40000400000 */
[----:B------:R-:W3:Y:S01]  /*11b50*/  LDL.LU R14, [R1+0x24] ;  /* 0x00002400010e7983 */ /* 0x000ee20000300800 */
[----:B-1----:R-:W-:Y:S02]  /*11b60*/  FMUL R9, R21, R2 ;  /* 0x0000000215097220 */ /* 0x002fe40000400000 */
[----:B------:R-:W-:Y:S01]  /*11b70*/  F2FP.BF16.F32.PACK_AB R10, RZ, R10 ;  /* 0x0000000aff0a723e */ /* 0x000fe200000010ff */
[----:B------:R-:W4:Y:S04]  /*11b80*/  LDL.LU R234, [R1+0x28] ;  /* 0x0000280001ea7983 */ /* 0x000f280000300800 */
[----:B------:R-:W5:Y:S04]  /*11b90*/  LDL.LU R233, [R1+0x2c] ;  /* 0x00002c0001e97983 */ /* 0x000f680000300800 */
[----:B------:R-:W5:Y:S04]  /*11ba0*/  LDL.LU R232, [R1+0x30] ;  /* 0x0000300001e87983 */ /* 0x000f680000300800 */
[----:B------:R-:W5:Y:S04]  /*11bb0*/  LDL.LU R23, [R1+0x34] ;  /* 0x0000340001177983 */ /* 0x000f680000300800 */
[----:B------:R-:W5:Y:S04]  /*11bc0*/  LDL.LU R22, [R1+0x38] ;  /* 0x0000380001167983 */ /* 0x000f680000300800 */
[----:B------:R-:W5:Y:S04]  /*11bd0*/  LDL.LU R21, [R1+0x3c] ;  /* 0x00003c0001157983 */ /* 0x000f680000300800 */
[----:B------:R0:W-:Y:S04]  /*11be0*/  @P3 STG.E.U16 desc[UR46][R4.64+0x30], R11 ;  /* 0x0000300b04003986 */ /* 0x0001e8000c10152e */
[----:B------:R-:W-:Y:S04]  /*11bf0*/  @P4 STG.E.U16 desc[UR46][R4.64+0x32], R8 ;  /* 0x0000320804004986 */ /* 0x000fe8000c10152e */
[----:B------:R1:W-:Y:S04]  /*11c00*/  @P2 STG.E.U16 desc[UR46][R6.64+0x32], R10 ;  /* 0x0000320a06002986 */ /* 0x0003e8000c10152e */
[----:B0-----:R-:W2:Y:S04]  /*11c10*/  LDL.LU R11, [R1+0x8] ;  /* 0x00000800010b7983 */ /* 0x001ea80000300800 */
[----:B-1----:R-:W3:Y:S01]  /*11c20*/  LDL.LU R10, [R1] ;  /* 0x00000000010a7983 */ /* 0x002ee20000300800 */
[----:B------:R-:W-:-:S02]  /*11c30*/  ISETP.GT.AND P1, PT, R0, 0x18, P5 ;  /* 0x000000180000780c */ /* 0x000fc40002f24270 */
[----:B------:R-:W-:Y:S01]  /*11c40*/  F2FP.BF16.F32.PACK_AB R9, RZ, R9 ;  /* 0x00000009ff09723e */ /* 0x000fe200000010ff */
[----:B------:R-:W-:Y:S01]  /*11c50*/  IMAD.U32 R13, RZ, RZ, UR8 ;  /* 0x00000008ff0d7e24 */ /* 0x000fe2000f8e00ff */
[----:B------:R-:W-:-:S09]  /*11c60*/  UIMAD UR4, UR9, 0xf0, URZ ;  /* 0x000000f0090478a4 */ /* 0x000fd2000f8e023f */
[----:B------:R0:W-:Y:S01]  /*11c70*/  @P1 STG.E.U16 desc[UR46][R6.64+0x30], R9 ;  /* 0x0000300906001986 */ /* 0x0001e2000c10152e */
[----:B------:R-:W-:-:S04]  /*11c80*/  ISETP.GT.AND P1, PT, R3, 0x80, PT ;  /* 0x000000800300780c */ /* 0x000fc80003f24270 */
[----:B------:R-:W-:Y:S01]  /*11c90*/  ISETP.GT.AND P2, PT, R0, RZ, P1 ;  /* 0x000000ff0000720c */ /* 0x000fe20000f44270 */
[----:B0-----:R-:W-:Y:S02]  /*11ca0*/  IMAD.WIDE.U32 R8, R13, 0xf0, R6 ;  /* 0x000000f00d087825 */ /* 0x001fe400078e0006 */
[----:B------:R-:W4:Y:S02]  /*11cb0*/  LDL.LU R13, [R1+0x14] ;  /* 0x00001400010d7983 */ /* 0x000f240000300800 */
[----:B------:R-:W-:Y:S02]  /*11cc0*/  VIADD R9, R9, UR4 ;  /* 0x0000000409097c36 */ /* 0x000fe40008000000 */
[----:B---3--:R-:W-:-:S05]  /*11cd0*/  FMUL R10, R10, R2 ;  /* 0x000000020a0a7220 */ /* 0x008fca0000400000 */
[----:B------:R-:W-:-:S05]  /*11ce0*/  F2FP.BF16.F32.PACK_AB R10, RZ, R10 ;  /* 0x0000000aff0a723e */ /* 0x000fca00000010ff */
[----:B------:R0:W-:Y:S04]  /*11cf0*/  @P2 STG.E.U16 desc[UR46][R8.64], R10 ;  /* 0x0000000a08002986 */ /* 0x0001e8000c10152e */
[----:B0-----:R-:W3:Y:S01]  /*11d00*/  LDL.LU R10, [R1+0x4] ;  /* 0x00000400010a7983 */ /* 0x001ee20000300800 */
[----:B------:R-:W-:Y:S02]  /*11d10*/  ISETP.GT.AND P2, PT, R0, 0x1, P1 ;  /* 0x000000010000780c */ /* 0x000fe40000f44270 */
[----:B------:R-:W-:Y:S01]  /*11d20*/  ISETP.GT.AND P4, PT, R3, 0x88, PT ;  /* 0x000000880300780c */ /* 0x000fe20003f84270 */
[----:B--2---:R-:W-:-:S05]  /*11d30*/  FMUL R11, R11, R2 ;  /* 0x000000020b0b7220 */ /* 0x004fca0000400000 */
[----:B------:R-:W-:-:S04]  /*11d40*/  F2FP.BF16.F32.PACK_AB R11, RZ, R11 ;  /* 0x0000000bff0b723e */ /* 0x000fc800000010ff */
[----:B------:R-:W-:Y:S01]  /*11d50*/  PRMT R12, R11, 0x7610, R12 ;  /* 0x000076100b0c7816 */ /* 0x000fe2000000000c */
[----:B---3--:R-:W-:-:S05]  /*11d60*/  FMUL R10, R10, R2 ;  /* 0x000000020a0a7220 */ /* 0x008fca0000400000 */
[----:B------:R-:W-:-:S05]  /*11d70*/  F2FP.BF16.F32.PACK_AB R10, RZ, R10 ;  /* 0x0000000aff0a723e */ /* 0x000fca00000010ff */
[----:B------:R0:W-:Y:S01]  /*11d80*/  @P2 STG.E.U16 desc[UR46][R8.64+0x2], R10 ;  /* 0x0000020a08002986 */ /* 0x0001e2000c10152e */
[----:B------:R-:W-:Y:S02]  /*11d90*/  ISETP.GT.AND P2, PT, R0, RZ, P4 ;  /* 0x000000ff0000720c */ /* 0x000fe40002744270 */
[----:B0-----:R-:W-:-:S04]  /*11da0*/  IADD3 R10, P3, R8, UR11, RZ ;  /* 0x0000000b080a7c10 */ /* 0x001fc8000ff7e0ff */
[----:B------:R-:W-:-:S07]  /*11db0*/  IADD3.X R11, R9, UR5, RZ, P3, !PT ;  /* 0x00000005090b7c10 */ /* 0x000fce0009ffe4ff */
[----:B------:R0:W-:Y:S04]  /*11dc0*/  @P2 STG.E.U16 desc[UR46][R10.64], R12 ;  /* 0x0000000c0a002986 */ /* 0x0001e8000c10152e */
[----:B0-----:R-:W2:Y:S01]  /*11dd0*/  LDL.LU R12, [R1+0xc] ;  /* 0x00000c00010c7983 */ /* 0x001ea20000300800 */
[----:B------:R-:W-:Y:S01]  /*11de0*/  ISETP.GT.AND P2, PT, R0, 0x1, P4 ;  /* 0x000000010000780c */ /* 0x000fe20002744270 */
[----:B--2---:R-:W-:-:S05]  /*11df0*/  FMUL R12, R12, R2 ;  /* 0x000000020c0c7220 */ /* 0x004fca0000400000 */
[----:B------:R-:W-:-:S07]  /*11e00*/  F2FP.BF16.F32.PACK_AB R12, RZ, R12 ;  /* 0x0000000cff0c723e */ /* 0x000fce00000010ff */
[----:B------:R0:W-:Y:S04]  /*11e10*/  @P2 STG.E.U16 desc[UR46][R10.64+0x2], R12 ;  /* 0x0000020c0a002986 */ /* 0x0001e8000c10152e */
[----:B0-----:R-:W2:Y:S01]  /*11e20*/  LDL.LU R12, [R1+0x10] ;  /* 0x00001000010c7983 */ /* 0x001ea20000300800 */
[----:B------:R-:W-:Y:S01]  /*11e30*/  ISETP.GT.AND P2, PT, R0, 0x8, P1 ;  /* 0x000000080000780c */ /* 0x000fe20000f44270 */
[----:B----4-:R-:W-:-:S05]  /*11e40*/  FMUL R13, R13, R2 ;  /* 0x000000020d0d7220 */ /* 0x010fca0000400000 */
[----:B------:R-:W-:Y:S01]  /*11e50*/  F2FP.BF16.F32.PACK_AB R13, RZ, R13 ;  /* 0x0000000dff0d723e */ /* 0x000fe200000010ff */
[----:B--2---:R-:W-:-:S05]  /*11e60*/  FMUL R12, R12, R2 ;  /* 0x000000020c0c7220 */ /* 0x004fca0000400000 */
[----:B------:R-:W-:-:S05]  /*11e70*/  F2FP.BF16.F32.PACK_AB R12, RZ, R12 ;  /* 0x0000000cff0c723e */ /* 0x000fca00000010ff */
[----:B------:R0:W-:Y:S02]  /*11e80*/  @P2 STG.E.U16 desc[UR46][R8.64+0x10], R12 ;  /* 0x0000100c08002986 */ /* 0x0001e4000c10152e */
[----:B0-----:R-:W-:Y:S02]  /*11e90*/  PRMT R12, R13, 0x7610, R12 ;  /* 0x000076100d0c7816 */ /* 0x001fe4000000000c */
[----:B------:R-:W2:Y:S01]  /*11ea0*/  LDL.LU R13, [R1+0x18] ;  /* 0x00001800010d7983 */ /* 0x000ea20000300800 */
[----:B------:R-:W-:-:S13]  /*11eb0*/  ISETP.GT.AND P2, PT, R0, 0x9, P1 ;  /* 0x000000090000780c */ /* 0x000fda0000f44270 */
[----:B------:R0:W-:Y:S01]  /*11ec0*/  @P2 STG.E.U16 desc[UR46][R8.64+0x12], R12 ;  /* 0x0000120c08002986 */ /* 0x0001e2000c10152e */
[----:B--2---:R-:W-:-:S05]  /*11ed0*/  FMUL R13, R13, R2 ;  /* 0x000000020d0d7220 */ /* 0x004fca0000400000 */
[----:B------:R-:W-:-:S04]  /*11ee0*/  F2FP.BF16.F32.PACK_AB R13, RZ, R13 ;  /* 0x0000000dff0d723e */ /* 0x000fc800000010ff */
[----:B0-----:R-:W-:Y:S02]  /*11ef0*/  PRMT R12, R13, 0x7610, R12 ;  /* 0x000076100d0c7816 */ /* 0x001fe4000000000c */
[----:B------:R-:W2:Y:S01]  /*11f00*/  LDL.LU R13, [R1+0x1c] ;  /* 0x00001c00010d7983 */ /* 0x000ea20000300800 */
[----:B------:R-:W-:-:S13]  /*11f10*/  ISETP.GT.AND P2, PT, R0, 0x8, P4 ;  /* 0x000000080000780c */ /* 0x000fda0002744270 */
[----:B------:R0:W-:Y:S01]  /*11f20*/  @P2 STG.E.U16 desc[UR46][R10.64+0x10], R12 ;  /* 0x0000100c0a002986 */ /* 0x0001e2000c10152e */
[----:B------:R-:W-:Y:S01]  /*11f30*/  ISETP.GT.AND P2, PT, R0, 0x9, P4 ;  /* 0x000000090000780c */ /* 0x000fe20002744270 */
[----:B------:R-:W-:Y:S01]  /*11f40*/  FMUL R14, R14, R2 ;  /* 0x000000020e0e7220 */ /* 0x000fe20000400000 */
[C---:B------:R-:W-:Y:S02]  /*11f50*/  ISETP.GT.AND P3, PT, R0.reuse, 0x11, P1 ;  /* 0x000000110000780c */ /* 0x040fe40000f64270 */
[----:B------:R-:W-:Y:S02]  /*11f60*/  ISETP.GT.AND P6, PT, R0, 0x10, P4 ;  /* 0x000000100000780c */ /* 0x000fe400027c4270 */
[----:B------:R-:W-:Y:S01]  /*11f70*/  F2FP.BF16.F32.PACK_AB R14, RZ, R14 ;  /* 0x0000000eff0e723e */ /* 0x000fe200000010ff */
[----:B------:R-:W-:Y:S02]  /*11f80*/  USHF.L.U32 UR13, UR8, 0x8, URZ ;  /* 0x00000008080d7899 */ /* 0x000fe4000800063f */
[----:B------:R-:W-:Y:S01]  /*11f90*/  USHF.L.U64.HI UR12, UR8, 0x8, UR9 ;  /* 0x00000008080c7899 */ /* 0x000fe20008010209 */
[-C--:B------:R-:W-:Y:S01]  /*11fa0*/  FMUL R216, R216, R2.reuse ;  /* 0x00000002d8d87220 */ /* 0x080fe20000400000 */
[----:B------:R-:W-:-:S04]  /*11fb0*/  FMUL R217, R217, R2 ;  /* 0x00000002d9d97220 */ /* 0x000fc80000400000 */
[----:B------:R-:W-:Y:S02]  /*11fc0*/  F2FP.BF16.F32.PACK_AB R216, RZ, R216 ;  /* 0x000000d8ffd8723e */ /* 0x000fe400000010ff */
[----:B------:R-:W-:Y:S01]  /*11fd0*/  F2FP.BF16.F32.PACK_AB R217, RZ, R217 ;  /* 0x000000d9ffd9723e */ /* 0x000fe200000010ff */
[----:B------:R-:W-:-:S05]  /*11fe0*/  FMUL R218, R218, R2 ;  /* 0x00000002dada7220 */ /* 0x000fca0000400000 */
        /* <DEDUP_REMOVED lines=15> */
[-C--:B------:R-:W-:Y:S01]  /*120e0*/  FMUL R226, R226, R2.reuse ;  /* 0x00000002e2e27220 */ /* 0x080fe20000400000 */
[----:B--2---:R-:W-:-:S05]  /*120f0*/  FMUL R13, R13, R2 ;  /* 0x000000020d0d7220 */ /* 0x004fca0000400000 */
[----:B------:R-:W-:-:S04]  /*12100*/  F2FP.BF16.F32.PACK_AB R13, RZ, R13 ;  /* 0x0000000dff0d723e */ /* 0x000fc800000010ff */
[----:B------:R-:W-:Y:S01]  /*12110*/  PRMT R17, R13, 0x7610, R17 ;  /* 0x000076100d117816 */ /* 0x000fe20000000011 */
[----:B------:R-:W-:-:S04]  /*12120*/  FMUL R13, R235, R2 ;  /* 0x00000002eb0d7220 */ /* 0x000fc80000400000 */
[----:B------:R1:W-:Y:S01]  /*12130*/  @P2 STG.E.U16 desc[UR46][R10.64+0x12], R17 ;  /* 0x000012110a002986 */ /* 0x0003e2000c10152e */
[----:B------:R-:W-:Y:S02]  /*12140*/  ISETP.GT.AND P2, PT, R0, 0x10, P1 ;  /* 0x000000100000780c */ /* 0x000fe40000f44270 */
[----:B0-----:R-:W-:Y:S01]  /*12150*/  F2FP.BF16.F32.PACK_AB R12, RZ, R13 ;  /* 0x0000000dff0c723e */ /* 0x001fe200000010ff */
[----:B------:R-:W-:-:S05]  /*12160*/  FMUL R13, R234, R2 ;  /* 0x00000002ea0d7220 */ /* 0x000fca0000400000 */
[----:B------:R-:W-:Y:S02]  /*12170*/  F2FP.BF16.F32.PACK_AB R15, RZ, R13 ;  /* 0x0000000dff0f723e */ /* 0x000fe400000010ff */
[----:B------:R-:W-:Y:S02]  /*12180*/  PRMT R13, R14, 0x7610, R13 ;  /* 0x000076100e0d7816 */ /* 0x000fe4000000000d */
[----:B------:R-:W-:Y:S01]  /*12190*/  PRMT R19, R15, 0x7610, R19 ;  /* 0x000076100f137816 */ /* 0x000fe20000000013 */
[----:B------:R-:W-:Y:S01]  /*121a0*/  IMAD.U32 R15, RZ, RZ, UR11 ;  /* 0x0000000bff0f7e24 */ /* 0x000fe2000f8e00ff */
[----:B------:R0:W-:Y:S01]  /*121b0*/  @P2 STG.E.U16 desc[UR46][R8.64+0x20], R12 ;  /* 0x0000200c08002986 */ /* 0x0001e2000c10152e */
[----:B-1----:R-:W-:-:S03]  /*121c0*/  MOV R17, UR5 ;  /* 0x0000000500117c02 */ /* 0x002fc60008000f00 */
[----:B------:R1:W-:Y:S04]  /*121d0*/  @P3 STG.E.U16 desc[UR46][R8.64+0x22], R13 ;  /* 0x0000220d08003986 */ /* 0x0003e8000c10152e */
[----:B------:R2:W-:Y:S01]  /*121e0*/  @P6 STG.E.U16 desc[UR46][R10.64+0x20], R19 ;  /* 0x000020130a006986 */ /* 0x0005e2000c10152e */
[-C--:B-----5:R-:W-:Y:S01]  /*121f0*/  FMUL R14, R233, R2.reuse ;  /* 0x00000002e90e7220 */ /* 0x0a0fe20000400000 */
[----:B0-----:R-:W-:Y:S02]  /*12200*/  IADD3 R12, P2, P6, R15, UR13, R8 ;  /* 0x0000000d0f0c7c10 */ /* 0x001fe4000fe5e008 */
[----:B------:R-:W-:Y:S02]  /*12210*/  ISETP.GT.AND P3, PT, R0, 0x11, P4 ;  /* 0x000000110000780c */ /* 0x000fe40002764270 */
[----:B-1----:R-:W-:Y:S01]  /*12220*/  IADD3.X R13, R17, UR12, R9, P2, P6 ;  /* 0x0000000c110d7c10 */ /* 0x002fe200097ec409 */
[----:B------:R-:W-:Y:S01]  /*12230*/  FMUL R15, R232, R2 ;  /* 0x00000002e80f7220 */ /* 0x000fe20000400000 */
[----:B------:R-:W-:-:S02]  /*12240*/  ISETP.GT.AND P2, PT, R0, 0x18, P1 ;  /* 0x000000180000780c */ /* 0x000fc40000f44270 */
[----:B------:R-:W-:Y:S01]  /*12250*/  F2FP.BF16.F32.PACK_AB R18, RZ, R14 ;  /* 0x0000000eff12723e */ /* 0x000fe200000010ff */
[----:B------:R-:W-:Y:S01]  /*12260*/  FMUL R14, R23, R2 ;  /* 0x00000002170e7220 */ /* 0x000fe20000400000 */
[----:B--2---:R-:W-:Y:S02]  /*12270*/  F2FP.BF16.F32.PACK_AB R19, RZ, R15 ;  /* 0x0000000fff13723e */ /* 0x004fe400000010ff */
[----:B------:R-:W-:Y:S02]  /*12280*/  PRMT R15, R18, 0x7610, R15 ;  /* 0x00007610120f7816 */ /* 0x000fe4000000000f */
[C---:B------:R-:W-:Y:S02]  /*12290*/  ISETP.GT.AND P6, PT, R0.reuse, 0x19, P1 ;  /* 0x000000190000780c */ /* 0x040fe40000fc4270 */
[----:B------:R-:W-:Y:S01]  /*122a0*/  F2FP.BF16.F32.PACK_AB R20, RZ, R14 ;  /* 0x0000000eff14723e */ /* 0x000fe200000010ff */
[----:B------:R0:W-:Y:S02]  /*122b0*/  @P3 STG.E.U16 desc[UR46][R10.64+0x22], R15 ;  /* 0x0000220f0a003986 */ /* 0x0001e4000c10152e */
[----:B------:R-:W-:Y:S01]  /*122c0*/  @P2 IMAD.MOV.U32 R14, RZ, RZ, R8 ;  /* 0x000000ffff0e2224 */ /* 0x000fe200078e0008 */
[----:B------:R-:W-:Y:S01]  /*122d0*/  ISETP.GT.AND P3, PT, R0, 0x18, P4 ;  /* 0x000000180000780c */ /* 0x000fe20002764270 */
[----:B------:R-:W-:Y:S01]  /*122e0*/  FMUL R17, R22, R2 ;  /* 0x0000000216117220 */ /* 0x000fe20000400000 */
[----:B0-----:R-:W-:-:S02]  /*122f0*/  @P2 IMAD.MOV.U32 R15, RZ, RZ, R9 ;  /* 0x000000ffff0f2224 */ /* 0x001fc400078e0009 */
[----:B------:R-:W-:-:S03]  /*12300*/  FMUL R18, R21, R2 ;  /* 0x0000000215127220 */ /* 0x000fc60000400000 */
[----:B------:R0:W-:Y:S01]  /*12310*/  @P2 STG.E.U16 desc[UR46][R14.64+0x30], R19 ;  /* 0x000030130e002986 */ /* 0x0001e2000c10152e */
[----:B------:R-:W-:Y:S02]  /*12320*/  ISETP.GT.AND P2, PT, R0, 0x19, P4 ;  /* 0x000000190000780c */ /* 0x000fe40002744270 */
[----:B------:R-:W-:Y:S02]  /*12330*/  F2FP.BF16.F32.PACK_AB R17, RZ, R17 ;  /* 0x00000011ff11723e */ /* 0x000fe400000010ff */
[----:B------:R-:W-:Y:S01]  /*12340*/  F2FP.BF16.F32.PACK_AB R18, RZ, R18 ;  /* 0x00000012ff12723e */ /* 0x000fe200000010ff */
[----:B0-----:R-:W-:Y:S02]  /*12350*/  @P6 IMAD.MOV.U32 R14, RZ, RZ, R8 ;  /* 0x000000ffff0e6224 */ /* 0x001fe400078e0008 */
[----:B------:R-:W-:-:S05]  /*12360*/  @P6 IMAD.MOV.U32 R15, RZ, RZ, R9 ;  /* 0x000000ffff0f6224 */ /* 0x000fca00078e0009 */
[----:B------:R0:W-:Y:S01]  /*12370*/  @P6 STG.E.U16 desc[UR46][R14.64+0x32], R20 ;  /* 0x000032140e006986 */ /* 0x0001e2000c10152e */
[----:B------:R-:W-:-:S03]  /*12380*/  IADD3 R8, P6, R8, UR13, RZ ;  /* 0x0000000d08087c10 */ /* 0x000fc6000ffde0ff */
[----:B------:R-:W-:Y:S01]  /*12390*/  @P3 STG.E.U16 desc[UR46][R10.64+0x30], R17 ;  /* 0x000030110a003986 */ /* 0x000fe2000c10152e */
[----:B------:R-:W-:Y:S02]  /*123a0*/  ISETP.GT.AND P3, PT, R3, 0x100, PT ;  /* 0x000001000300780c */ /* 0x000fe40003f64270 */
[----:B------:R-:W-:Y:S01]  /*123b0*/  IADD3.X R9, R9, UR12, RZ, P6, !PT ;  /* 0x0000000c09097c10 */ /* 0x000fe2000b7fe4ff */
[----:B------:R1:W-:Y:S01]  /*123c0*/  @P2 STG.E.U16 desc[UR46][R10.64+0x32], R18 ;  /* 0x000032120a002986 */ /* 0x0003e2000c10152e */
[C---:B------:R-:W-:Y:S02]  /*123d0*/  ISETP.GT.AND P2, PT, R0.reuse, RZ, P3 ;  /* 0x000000ff0000720c */ /* 0x040fe40001f44270 */
[----:B------:R-:W-:Y:S02]  /*123e0*/  ISETP.GT.AND P6, PT, R0, 0x1, P3 ;  /* 0x000000010000780c */ /* 0x000fe40001fc4270 */
[----:B------:R-:W-:Y:S01]  /*123f0*/  MOV R19, UR8 ;  /* 0x0000000800137c02 */ /* 0x000fe20008000f00 */
[----:B0-----:R-:W-:-:S04]  /*12400*/  IMAD.U32 R15, RZ, RZ, UR11 ;  /* 0x0000000bff0f7e24 */ /* 0x001fc8000f8e00ff */
[----:B-1----:R-:W-:-:S04]  /*12410*/  IMAD.WIDE.U32 R18, R19, 0xf0, R6 ;  /* 0x000000f013127825 */ /* 0x002fc800078e0006 */
[----:B------:R-:W-:Y:S01]  /*12420*/  @P2 STG.E.U16 desc[UR46][R8.64], R216 ;  /* 0x000000d808002986 */ /* 0x000fe2000c10152e */
[----:B------:R-:W-:-:S03]  /*12430*/  IMAD.U32 R11, RZ, RZ, UR5 ;  /* 0x00000005ff0b7e24 */ /* 0x000fc6000f8e00ff */
[----:B------:R-:W-:Y:S01]  /*12440*/  @P6 STG.E.U16 desc[UR46][R8.64+0x2], R217 ;  /* 0x000002d908006986 */ /* 0x000fe2000c10152e */
[----:B------:R-:W-:Y:S01]  /*12450*/  VIADD R19, R19, UR4 ;  /* 0x0000000413137c36 */ /* 0x000fe20008000000 */
[----:B------:R-:W-:-:S04]  /*12460*/  IADD3 R10, P2, P6, R15, UR13, R18 ;  /* 0x0000000d0f0a7c10 */ /* 0x000fc8000fe5e012 */
[----:B------:R-:W-:Y:S02]  /*12470*/  IADD3.X R11, R11, UR12, R19, P2, P6 ;  /* 0x0000000c0b0b7c10 */ /* 0x000fe400097ec413 */
[----:B------:R-:W-:Y:S02]  /*12480*/  IADD3 R14, P6, R8, UR11, RZ ;  /* 0x0000000b080e7c10 */ /* 0x000fe4000ffde0ff */
[----:B------:R-:W-:Y:S02]  /*12490*/  ISETP.GT.AND P2, PT, R3, 0x108, PT ;  /* 0x000001080300780c */ /* 0x000fe40003f44270 */
[----:B------:R-:W-:Y:S02]  /*124a0*/  IADD3.X R15, R9, UR5, RZ, P6, !PT ;  /* 0x00000005090f7c10 */ /* 0x000fe4000b7fe4ff */
[----:B------:R-:W-:-:S13]  /*124b0*/  ISETP.GT.AND P6, PT, R0, RZ, P2 ;  /* 0x000000ff0000720c */ /* 0x000fda00017c4270 */
[----:B------:R-:W-:Y:S01]  /*124c0*/  @P6 STG.E.U16 desc[UR46][R14.64], R218 ;  /* 0x000000da0e006986 */ /* 0x000fe2000c10152e */
[----:B------:R-:W-:-:S13]  /*124d0*/  ISETP.GT.AND P6, PT, R0, 0x1, P2 ;  /* 0x000000010000780c */ /* 0x000fda00017c4270 */
[----:B------:R0:W-:Y:S01]  /*124e0*/  @P6 STG.E.U16 desc[UR46][R14.64+0x2], R219 ;  /* 0x000002db0e006986 */ /* 0x0001e2000c10152e */
[----:B------:R-:W-:-:S13]  /*124f0*/  ISETP.GT.AND P6, PT, R0, 0x8, P3 ;  /* 0x000000080000780c */ /* 0x000fda0001fc4270 */
[----:B------:R-:W-:Y:S01]  /*12500*/  @P6 STG.E.U16 desc[UR46][R8.64+0x10], R220 ;  /* 0x000010dc08006986 */ /* 0x000fe2000c10152e */
[----:B------:R-:W-:-:S13]  /*12510*/  ISETP.GT.AND P6, PT, R0, 0x9, P3 ;  /* 0x000000090000780c */ /* 0x000fda0001fc4270 */
[----:B------:R-:W-:Y:S01]  /*12520*/  @P6 STG.E.U16 desc[UR46][R8.64+0x12], R221 ;  /* 0x000012dd08006986 */ /* 0x000fe2000c10152e */
[----:B0-----:R-:W-:-:S04]  /*12530*/  IADD3 R14, P6, R8, UR11, RZ ;  /* 0x0000000b080e7c10 */ /* 0x001fc8000ffde0ff */
[----:B------:R-:W-:Y:S02]  /*12540*/  IADD3.X R15, R9, UR5, RZ, P6, !PT ;  /* 0x00000005090f7c10 */ /* 0x000fe4000b7fe4ff */
[----:B------:R-:W-:-:S13]  /*12550*/  ISETP.GT.AND P6, PT, R0, 0x8, P2 ;  /* 0x000000080000780c */ /* 0x000fda00017c4270 */
[----:B------:R-:W-:Y:S01]  /*12560*/  @P6 STG.E.U16 desc[UR46][R14.64+0x10], R222 ;  /* 0x000010de0e006986 */ /* 0x000fe2000c10152e */
[----:B------:R-:W-:-:S13]  /*12570*/  ISETP.GT.AND P6, PT, R0, 0x9, P2 ;  /* 0x000000090000780c */ /* 0x000fda00017c4270 */
[----:B------:R-:W-:Y:S01]  /*12580*/  @P6 STG.E.U16 desc[UR46][R12.64+0x12], R223 ;  /* 0x000012df0c006986 */ /* 0x000fe2000c10152e */
[----:B------:R-:W-:-:S13]  /*12590*/  ISETP.GT.AND P6, PT, R0, 0x10, P3 ;  /* 0x000000100000780c */ /* 0x000fda0001fc4270 */
[----:B------:R-:W-:Y:S01]  /*125a0*/  @P6 STG.E.U16 desc[UR46][R8.64+0x20], R224 ;  /* 0x000020e008006986 */ /* 0x000fe2000c10152e */
[----:B------:R-:W-:Y:S02]  /*125b0*/  ISETP.GT.AND P6, PT, R0, 0x11, P3 ;  /* 0x000000110000780c */ /* 0x000fe40001fc4270 */
[----:B------:R-:W-:-:S11]  /*125c0*/  F2FP.BF16.F32.PACK_AB R226, RZ, R226 ;  /* 0x000000e2ffe2723e */ /* 0x000fd600000010ff */
[----:B------:R-:W-:Y:S01]  /*125d0*/  @P6 STG.E.U16 desc[UR46][R8.64+0x22], R225 ;  /* 0x000022e108006986 */ /* 0x000fe2000c10152e */
[----:B------:R-:W-:Y:S01]  /*125e0*/  ISETP.GT.AND P6, PT, R0, 0x10, P2 ;  /* 0x000000100000780c */ /* 0x000fe200017c4270 */
[----:B------:R-:W-:-:S12]  /*125f0*/  FMUL R227, R227, R2 ;  /* 0x00000002e3e37220 */ /* 0x000fd80000400000 */
[----:B------:R-:W-:Y:S01]  /*12600*/  @P6 STG.E.U16 desc[UR46][R12.64+0x20], R226 ;  /* 0x000020e20c006986 */ /* 0x000fe2000c10152e */
[----:B------:R-:W-:Y:S02]  /*12610*/  ISETP.GT.AND P6, PT, R0, 0x11, P2 ;  /* 0x000000110000780c */ /* 0x000fe400017c4270 */
[----:B------:R-:W-:Y:S01]  /*12620*/  F2FP.BF16.F32.PACK_AB R227, RZ, R227 ;  /* 0x000000e3ffe3723e */ /* 0x000fe200000010ff */
[----:B------:R-:W-:-:S10]  /*12630*/  FMUL R228, R228, R2 ;  /* 0x00000002e4e47220 */ /* 0x000fd40000400000 */
        /* <DEDUP_REMOVED lines=8> */
[----:B------:R0:W-:Y:S01]  /*126c0*/  @P6 STG.E.U16 desc[UR46][R8.64+0x32], R229 ;  /* 0x000032e508006986 */ /* 0x0001e2000c10152e */
[----:B------:R-:W-:Y:S02]  /*126d0*/  ISETP.GT.AND P6, PT, R0, 0x18, P2 ;  /* 0x000000180000780c */ /* 0x000fe400017c4270 */
[----:B------:R-:W-:Y:S01]  /*126e0*/  F2FP.BF16.F32.PACK_AB R230, RZ, R230 ;  /* 0x000000e6ffe6723e */ /* 0x000fe200000010ff */
[----:B------:R-:W-:-:S10]  /*126f0*/  FMUL R231, R231, R2 ;  /* 0x00000002e7e77220 */ /* 0x000fd40000400000 */
[----:B0-----:R-:W-:Y:S01]  /*12700*/  @P6 IMAD.MOV.U32 R8, RZ, RZ, R12 ;  /* 0x000000ffff086224 */ /* 0x001fe200078e000c */
[----:B------:R-:W-:-:S05]  /*12710*/  @P6 MOV R9, R13 ;  /* 0x0000000d00096202 */ /* 0x000fca0000000f00 */
[----:B------:R0:W-:Y:S01]  /*12720*/  @P6 STG.E.U16 desc[UR46][R8.64+0x30], R230 ;  /* 0x000030e608006986 */ /* 0x0001e2000c10152e */
[----:B------:R-:W-:Y:S02]  /*12730*/  ISETP.GT.AND P6, PT, R0, 0x19, P2 ;  /* 0x000000190000780c */ /* 0x000fe400017c4270 */
[----:B------:R-:W-:Y:S01]  /*12740*/  F2FP.BF16.F32.PACK_AB R231, RZ, R231 ;  /* 0x000000e7ffe7723e */ /* 0x000fe200000010ff */
[----:B------:R-:W-:-:S10]  /*12750*/  FMUL R200, R200, R2 ;  /* 0x00000002c8c87220 */ /* 0x000fd40000400000 */
[----:B------:R1:W-:Y:S01]  /*12760*/  @P6 STG.E.U16 desc[UR46][R12.64+0x32], R231 ;  /* 0x000032e70c006986 */ /* 0x0003e2000c10152e */
        /* <DEDUP_REMOVED lines=69> */
[----:B------:R-:W-:-:S11]  /*12bc0*/  F2FP.BF16.F32.PACK_AB R185, RZ, R185 ;  /* 0x000000b9ffb9723e */ /* 0x000fd600000010ff */
[----:B0-----:R-:W-:Y:S02]  /*12bd0*/  @P6 IMAD.MOV.U32 R8, RZ, RZ, R18 ;  /* 0x000000ffff086224 */ /* 0x001fe400078e0012 */
[----:B------:R-:W-:-:S05]  /*12be0*/  @P6 IMAD.MOV.U32 R9, RZ, RZ, R19 ;  /* 0x000000ffff096224 */ /* 0x000fca00078e0013 */
[----:B------:R0:W-:Y:S01]  /*12bf0*/  @P6 STG.E.U16 desc[UR46][R8.64+0x42], R185 ;  /* 0x000042b908006986 */ /* 0x0001e2000c10152e */
[----:B-1----:R-:W-:-:S04]  /*12c00*/  IADD3 R12, P6, R18, UR11, RZ ;  /* 0x0000000b120c7c10 */ /* 0x002fc8000ffde0ff */
[----:B------:R-:W-:Y:S02]  /*12c10*/  IADD3.X R13, R19, UR5, RZ, P6, !PT ;  /* 0x00000005130d7c10 */ /* 0x000fe4000b7fe4ff */
[----:B------:R-:W-:Y:S01]  /*12c20*/  ISETP.GT.AND P6, PT, R0, 0x20, P4 ;  /* 0x000000200000780c */ /* 0x000fe200027c4270 */
[----:B------:R-:W-:-:S05]  /*12c30*/  FMUL R186, R186, R2 ;  /* 0x00000002baba7220 */ /* 0x000fca0000400000 */
[----:B------:R-:W-:-:S07]  /*12c40*/  F2FP.BF16.F32.PACK_AB R186, RZ, R186 ;  /* 0x000000baffba723e */ /* 0x000fce00000010ff */
[----:B------:R-:W-:Y:S01]  /*12c50*/  @P6 STG.E.U16 desc[UR46][R12.64+0x40], R186 ;  /* 0x000040ba0c006986 */ /* 0x000fe2000c10152e */
[----:B------:R-:W-:Y:S01]  /*12c60*/  ISETP.GT.AND P6, PT, R0, 0x21, P4 ;  /* 0x000000210000780c */ /* 0x000fe200027c4270 */
[----:B------:R-:W-:-:S05]  /*12c70*/  FMUL R187, R187, R2 ;  /* 0x00000002bbbb7220 */ /* 0x000fca0000400000 */
[----:B------:R-:W-:-:S07]  /*12c80*/  F2FP.BF16.F32.PACK_AB R187, RZ, R187 ;  /* 0x000000bbffbb723e */ /* 0x000fce00000010ff */
[----:B0-----:R-:W-:Y:S02]  /*12c90*/  @P6 IMAD.MOV.U32 R8, RZ, RZ, R12 ;  /* 0x000000ffff086224 */ /* 0x001fe400078e000c */
[----:B------:R-:W-:-:S05]  /*12ca0*/  @P6 IMAD.MOV.U32 R9, RZ, RZ, R13 ;  /* 0x000000ffff096224 */ /* 0x000fca00078e000d */
[----:B------:R0:W-:Y:S01]  /*12cb0*/  @P6 STG.E.U16 desc[UR46][R8.64+0x42], R187 ;  /* 0x000042bb08006986 */ /* 0x0001e2000c10152e */
[----:B------:R-:W-:Y:S01]  /*12cc0*/  ISETP.GT.AND P6, PT, R0, 0x28, P1 ;  /* 0x000000280000780c */ /* 0x000fe20000fc4270 */
[----:B------:R-:W-:-:S05]  /*12cd0*/  FMUL R188, R188, R2 ;  /* 0x00000002bcbc7220 */ /* 0x000fca0000400000 */
[----:B------:R-:W-:-:S07]  /*12ce0*/  F2FP.BF16.F32.PACK_AB R188, RZ, R188 ;  /* 0x000000bcffbc723e */ /* 0x000fce00000010ff */
[----:B0-----:R-:W-:Y:S01]  /*12cf0*/  @P6 MOV R8, R18 ;  /* 0x0000001200086202 */ /* 0x001fe20000000f00 */
[----:B------:R-:W-:-:S05]  /*12d00*/  @P6 IMAD.MOV.U32 R9, RZ, RZ, R19 ;  /* 0x000000ffff096224 */ /* 0x000fca00078e0013 */
[----:B------:R0:W-:Y:S01]  /*12d10*/  @P6 STG.E.U16 desc[UR46][R8.64+0x50], R188 ;  /* 0x000050bc08006986 */ /* 0x0001e2000c10152e */
        /* <DEDUP_REMOVED lines=9> */
[----:B0-----:R-:W-:Y:S01]  /*12db0*/  @P6 IMAD.MOV.U32 R8, RZ, RZ, R12 ;  /* 0x000000ffff086224 */ /* 0x001fe200078e000c */
[----:B------:R-:W-:-:S05]  /*12dc0*/  @P6 MOV R9, R13 ;  /* 0x0000000d00096202 */ /* 0x000fca0000000f00 */
        /* <DEDUP_REMOVED lines=41> */
[----:B------:R-:W-:Y:S02]  /*13060*/  @P6 IMAD.MOV.U32 R9, RZ, RZ, R19 ;  /* 0x000000ffff096224 */ /* 0x000fe400078e0013 */
[----:B------:R-:W-:-:S03]  /*13070*/  FMUL R198, R198, R2 ;  /* 0x00000002c6c67220 */ /* 0x000fc60000400000 */
        /* <DEDUP_REMOVED lines=9> */
[----:B0-----:R-:W-:-:S04]  /*13110*/  IADD3 R8, P6, R18, UR13, RZ ;  /* 0x0000000d12087c10 */ /* 0x001fc8000ffde0ff */
[----:B------:R-:W-:Y:S02]  /*13120*/  IADD3.X R9, R19, UR12, RZ, P6, !PT ;  /* 0x0000000c13097c10 */ /* 0x000fe4000b7fe4ff */
        /* <DEDUP_REMOVED lines=8> */
[----:B------:R-:W-:-:S04]  /*131b0*/  IADD3 R14, P6, R8, UR11, RZ ;  /* 0x0000000b080e7c10 */ /* 0x000fc8000ffde0ff */
[----:B------:R-:W-:Y:S02]  /*131c0*/  IADD3.X R15, R9, UR5, RZ, P6, !PT ;  /* 0x00000005090f7c10 */ /* 0x000fe4000b7fe4ff */
        /* <DEDUP_REMOVED lines=122> */
[----:B0-----:R-:W-:Y:S01]  /*13970*/  @P6 MOV R14, R18 ;  /* 0x00000012000e6202 */ /* 0x001fe20000000f00 */
        /* <DEDUP_REMOVED lines=19> */
[----:B0-----:R-:W-:Y:S01]  /*13ab0*/  @P6 IMAD.MOV.U32 R14, RZ, RZ, R18 ;  /* 0x000000ffff0e6224 */ /* 0x001fe200078e0012 */
[----:B------:R-:W-:-:S05]  /*13ac0*/  @P6 MOV R15, R19 ;  /* 0x00000013000f6202 */ /* 0x000fca0000000f00 */
        /* <DEDUP_REMOVED lines=21> */
[----:B------:R-:W-:Y:S01]  /*13c20*/  ISETP.GT.AND P6, PT, R0, 0x51, P1 ;  /* 0x000000510000780c */ /* 0x000fe20000fc4270 */
[----:B------:R-:W-:-:S05]  /*13c30*/  FMUL R145, R145, R2 ;  /* 0x0000000291917220 */ /* 0x000fca0000400000 */
[----:B------:R-:W-:-:S07]  /*13c40*/  F2FP.BF16.F32.PACK_AB R145, RZ, R145 ;  /* 0x00000091ff91723e */ /* 0x000fce00000010ff */
[----:B0-----:R-:W-:Y:S01]  /*13c50*/  @P6 MOV R14, R18 ;  /* 0x00000012000e6202 */ /* 0x001fe20000000f00 */
        /* <DEDUP_REMOVED lines=19> */
[----:B0-----:R-:W-:Y:S01]  /*13d90*/  @P6 IMAD.MOV.U32 R14, RZ, RZ, R18 ;  /* 0x000000ffff0e6224 */ /* 0x001fe200078e0012 */
[----:B------:R-:W-:Y:S01]  /*13da0*/  @P6 MOV R15, R19 ;  /* 0x00000013000f6202 */ /* 0x000fe20000000f00 */
[----:B------:R-:W-:-:S04]  /*13db0*/  FMUL R150, R150, R2 ;  /* 0x0000000296967220 */ /* 0x000fc80000400000 */
        /* <DEDUP_REMOVED lines=329> */
[C---:B------:R-:W-:Y:S02]  /*15250*/  ISETP.GT.AND P6, PT, R0.reuse, 0x98, P0 ;  /* 0x000000980000780c */ /* 0x040fe400007c4270 */
[----:B------:R-:W-:Y:S02]  /*15260*/  F2FP.BF16.F32.PACK_AB R68, RZ, R68 ;  /* 0x00000044ff44723e */ /* 0x000fe400000010ff */
[----:B------:R-:W-:Y:S01]  /*15270*/  ISETP.GT.AND P0, PT, R0, 0x99, P0 ;  /* 0x000000990000780c */ /* 0x000fe20000704270 */
[-C--:B------:R-:W-:Y:S01]  /*15280*/  FMUL R69, R69, R2.reuse ;  /* 0x0000000245457220 */ /* 0x080fe20000400000 */
[----:B------:R-:W-:-:S07]  /*15290*/  FMUL R70, R70, R2 ;  /* 0x0000000246467220 */ /* 0x000fce0000400000 */
[----:B------:R-:W-:Y:S01]  /*152a0*/  @P6 STG.E.U16 desc[UR46][R4.64+0x130], R68 ;  /* 0x0001304404006986 */ /* 0x000fe2000c10152e */
[C---:B------:R-:W-:Y:S02]  /*152b0*/  ISETP.GT.AND P6, PT, R0.reuse, 0x98, P5 ;  /* 0x000000980000780c */ /* 0x040fe40002fc4270 */
[----:B------:R-:W-:Y:S02]  /*152c0*/  F2FP.BF16.F32.PACK_AB R69, RZ, R69 ;  /* 0x00000045ff45723e */ /* 0x000fe400000010ff */
[----:B------:R-:W-:Y:S02]  /*152d0*/  F2FP.BF16.F32.PACK_AB R70, RZ, R70 ;  /* 0x00000046ff46723e */ /* 0x000fe400000010ff */
[----:B------:R-:W-:Y:S01]  /*152e0*/  ISETP.GT.AND P5, PT, R0, 0x99, P5 ;  /* 0x000000990000780c */ /* 0x000fe20002fa4270 */
[----:B------:R0:W-:Y:S01]  /*152f0*/  @P0 STG.E.U16 desc[UR46][R4.64+0x132], R69 ;  /* 0x0001324504000986 */ /* 0x0001e2000c10152e */
[----:B------:R-:W-:-:S05]  /*15300*/  FMUL R71, R71, R2 ;  /* 0x0000000247477220 */ /* 0x000fca0000400000 */
[----:B------:R-:W-:Y:S01]  /*15310*/  @P6 STG.E.U16 desc[UR46][R6.64+0x130], R70 ;  /* 0x0001304606006986 */ /* 0x000fe2000c10152e */
[C---:B------:R-:W-:Y:S02]  /*15320*/  ISETP.GT.AND P6, PT, R0.reuse, 0x80, P1 ;  /* 0x000000800000780c */ /* 0x040fe40000fc4270 */
[----:B------:R-:W-:Y:S02]  /*15330*/  F2FP.BF16.F32.PACK_AB R71, RZ, R71 ;  /* 0x00000047ff47723e */ /* 0x000fe400000010ff */
[----:B------:R-:W-:Y:S01]  /*15340*/  ISETP.GT.AND P0, PT, R0, 0x81, P1 ;  /* 0x000000810000780c */ /* 0x000fe20000f04270 */
[-C--:B------:R-:W-:Y:S02]  /*15350*/  FMUL R40, R40, R2.reuse ;  /* 0x0000000228287220 */ /* 0x080fe40000400000 */
[----:B------:R-:W-:Y:S01]  /*15360*/  @P5 STG.E.U16 desc[UR46][R6.64+0x132], R71 ;  /* 0x0001324706005986 */ /* 0x000fe2000c10152e */
[----:B------:R-:W-:Y:S01]  /*15370*/  ISETP.GT.AND P5, PT, R0, 0x80, P4 ;  /* 0x000000800000780c */ /* 0x000fe200027a4270 */
[----:B------:R-:W-:Y:S01]  /*15380*/  FMUL R41, R41, R2 ;  /* 0x0000000229297220 */ /* 0x000fe20000400000 */
[----:B------:R-:W-:-:S03]  /*15390*/  F2FP.BF16.F32.PACK_AB R40, RZ, R40 ;  /* 0x00000028ff28723e */ /* 0x000fc600000010ff */
[----:B0-----:R-:W-:Y:S02]  /*153a0*/  @P6 IMAD.MOV.U32 R4, RZ, RZ, R18 ;  /* 0x000000ffff046224 */ /* 0x001fe400078e0012 */
[----:B------:R-:W-:Y:S01]  /*153b0*/  @P6 IMAD.MOV.U32 R5, RZ, RZ, R19 ;  /* 0x000000ffff056224 */ /* 0x000fe200078e0013 */
[----:B------:R-:W-:Y:S01]  /*153c0*/  F2FP.BF16.F32.PACK_AB R41, RZ, R41 ;  /* 0x00000029ff29723e */ /* 0x000fe200000010ff */
[----:B------:R-:W-:-:S03]  /*153d0*/  FMUL R42, R42, R2 ;  /* 0x000000022a2a7220 */ /* 0x000fc60000400000 */
[----:B------:R0:W-:Y:S01]  /*153e0*/  @P6 STG.E.U16 desc[UR46][R4.64+0x100], R40 ;  /* 0x0001002804006986 */ /* 0x0001e2000c10152e */
[----:B------:R-:W-:Y:S02]  /*153f0*/  ISETP.GT.AND P6, PT, R0, 0x81, P4 ;  /* 0x000000810000780c */ /* 0x000fe400027c4270 */
[----:B------:R-:W-:Y:S01]  /*15400*/  F2FP.BF16.F32.PACK_AB R42, RZ, R42 ;  /* 0x0000002aff2a723e */ /* 0x000fe200000010ff */
[----:B------:R-:W-:Y:S01]  /*15410*/  FMUL R43, R43, R2 ;  /* 0x000000022b2b7220 */ /* 0x000fe20000400000 */
[----:B0-----:R-:W-:Y:S01]  /*15420*/  @P0 IMAD.MOV.U32 R4, RZ, RZ, R18 ;  /* 0x000000ffff040224 */ /* 0x001fe200078e0012 */
[----:B------:R-:W-:-:S05]  /*15430*/  @P0 MOV R5, R19 ;  /* 0x0000001300050202 */ /* 0x000fca0000000f00 */
[----:B------:R0:W-:Y:S01]  /*15440*/  @P0 STG.E.U16 desc[UR46][R4.64+0x102], R41 ;  /* 0x0001022904000986 */ /* 0x0001e2000c10152e */
[----:B------:R-:W-:Y:S01]  /*15450*/  ISETP.GT.AND P0, PT, R0, 0x88, P1 ;  /* 0x000000880000780c */ /* 0x000fe20000f04270 */
[----:B------:R-:W-:Y:S01]  /*15460*/  FMUL R44, R44, R2 ;  /* 0x000000022c2c7220 */ /* 0x000fe20000400000 */
[----:B------:R-:W-:Y:S01]  /*15470*/  F2FP.BF16.F32.PACK_AB R43, RZ, R43 ;  /* 0x0000002bff2b723e */ /* 0x000fe200000010ff */
[----:B0-----:R-:W-:Y:S02]  /*15480*/  @P5 IMAD.MOV.U32 R4, RZ, RZ, R12 ;  /* 0x000000ffff045224 */ /* 0x001fe400078e000c */
[----:B------:R-:W-:-:S05]  /*15490*/  @P5 IMAD.MOV.U32 R5, RZ, RZ, R13 ;  /* 0x000000ffff055224 */ /* 0x000fca00078e000d */
[----:B------:R0:W-:Y:S01]  /*154a0*/  @P5 STG.E.U16 desc[UR46][R4.64+0x100], R42 ;  /* 0x0001002a04005986 */ /* 0x0001e2000c10152e */
[----:B------:R-:W-:Y:S01]  /*154b0*/  ISETP.GT.AND P5, PT, R0, 0x89, P1 ;  /* 0x000000890000780c */ /* 0x000fe20000fa4270 */
[----:B------:R-:W-:Y:S01]  /*154c0*/  FMUL R45, R45, R2 ;  /* 0x000000022d2d7220 */ /* 0x000fe20000400000 */
[----:B------:R-:W-:Y:S01]  /*154d0*/  F2FP.BF16.F32.PACK_AB R44, RZ, R44 ;  /* 0x0000002cff2c723e */ /* 0x000fe200000010ff */
[----:B0-----:R-:W-:Y:S02]  /*154e0*/  @P6 IMAD.MOV.U32 R4, RZ, RZ, R12 ;  /* 0x000000ffff046224 */ /* 0x001fe400078e000c */
[----:B------:R-:W-:-:S05]  /*154f0*/  @P6 IMAD.MOV.U32 R5, RZ, RZ, R13 ;  /* 0x000000ffff056224 */ /* 0x000fca00078e000d */
[----:B------:R0:W-:Y:S01]  /*15500*/  @P6 STG.E.U16 desc[UR46][R4.64+0x102], R43 ;  /* 0x0001022b04006986 */ /* 0x0001e2000c10152e */
[----:B------:R-:W-:Y:S02]  /*15510*/  F2FP.BF16.F32.PACK_AB R45, RZ, R45 ;  /* 0x0000002dff2d723e */ /* 0x000fe400000010ff */
[----:B0-----:R-:W-:Y:S01]  /*15520*/  @P0 MOV R4, R18 ;  /* 0x0000001200040202 */ /* 0x001fe20000000f00 */
[----:B------:R-:W-:-:S05]  /*15530*/  @P0 IMAD.MOV.U32 R5, RZ, RZ, R19 ;  /* 0x000000ffff050224 */ /* 0x000fca00078e0013 */
[----:B------:R0:W-:Y:S01]  /*15540*/  @P0 STG.E.U16 desc[UR46][R4.64+0x110], R44 ;  /* 0x0001102c04000986 */ /* 0x0001e2000c10152e */
[----:B------:R-:W-:Y:S01]  /*15550*/  ISETP.GT.AND P0, PT, R0, 0x88, P4 ;  /* 0x000000880000780c */ /* 0x000fe20002704270 */
[----:B------:R-:W-:Y:S01]  /*15560*/  FMUL R46, R46, R2 ;  /* 0x000000022e2e7220 */ /* 0x000fe20000400000 */
[----:B0-----:R-:W-:Y:S02]  /*15570*/  @P5 IMAD.MOV.U32 R4, RZ, RZ, R18 ;  /* 0x000000ffff045224 */ /* 0x001fe400078e0012 */
[----:B------:R-:W-:-:S05]  /*15580*/  @P5 IMAD.MOV.U32 R5, RZ, RZ, R19 ;  /* 0x000000ffff055224 */ /* 0x000fca00078e0013 */
[----:B------:R0:W-:Y:S01]  /*15590*/  @P5 STG.E.U16 desc[UR46][R4.64+0x112], R45 ;  /* 0x0001122d04005986 */ /* 0x0001e2000c10152e */
[C---:B------:R-:W-:Y:S01]  /*155a0*/  ISETP.GT.AND P5, PT, R0.reuse, 0x89, P4 ;  /* 0x000000890000780c */ /* 0x040fe200027a4270 */
[----:B------:R-:W-:Y:S01]  /*155b0*/  FMUL R47, R47, R2 ;  /* 0x000000022f2f7220 */ /* 0x000fe20000400000 */
[----:B------:R-:W-:Y:S02]  /*155c0*/  F2FP.BF16.F32.PACK_AB R46, RZ, R46 ;  /* 0x0000002eff2e723e */ /* 0x000fe400000010ff */
[----:B------:R-:W-:Y:S01]  /*155d0*/  ISETP.GT.AND P6, PT, R0, 0x90, P1 ;  /* 0x000000900000780c */ /* 0x000fe20000fc4270 */
[----:B0-----:R-:W-:Y:S01]  /*155e0*/  @P0 IMAD.MOV.U32 R4, RZ, RZ, R12 ;  /* 0x000000ffff040224 */ /* 0x001fe200078e000c */
[----:B------:R-:W-:Y:S02]  /*155f0*/  @P0 MOV R5, R13 ;  /* 0x0000000d00050202 */ /* 0x000fe40000000f00 */
[----:B------:R-:W-:-:S03]  /*15600*/  F2FP.BF16.F32.PACK_AB R47, RZ, R47 ;  /* 0x0000002fff2f723e */ /* 0x000fc600000010ff */
[----:B------:R0:W-:Y:S01]  /*15610*/  @P0 STG.E.U16 desc[UR46][R4.64+0x110], R46 ;  /* 0x0001102e04000986 */ /* 0x0001e2000c10152e */
[----:B------:R-:W-:Y:S01]  /*15620*/  FMUL R48, R48, R2 ;  /* 0x0000000230307220 */ /* 0x000fe20000400000 */
[----:B0-----:R-:W-:Y:S02]  /*15630*/  @P5 IMAD.MOV.U32 R4, RZ, RZ, R12 ;  /* 0x000000ffff045224 */ /* 0x001fe400078e000c */
[----:B------:R-:W-:Y:S02]  /*15640*/  @P5 IMAD.MOV.U32 R5, RZ, RZ, R13 ;  /* 0x000000ffff055224 */ /* 0x000fe400078e000d */
[----:B------:R-:W-:-:S03]  /*15650*/  F2FP.BF16.F32.PACK_AB R48, RZ, R48 ;  /* 0x00000030ff30723e */ /* 0x000fc600000010ff */
[----:B------:R0:W-:Y:S01]  /*15660*/  @P5 STG.E.U16 desc[UR46][R4.64+0x112], R47 ;  /* 0x0001122f04005986 */ /* 0x0001e2000c10152e */
[----:B------:R-:W-:Y:S01]  /*15670*/  ISETP.GT.AND P5, PT, R0, 0x91, P1 ;  /* 0x000000910000780c */ /* 0x000fe20000fa4270 */
[----:B------:R-:W-:Y:S01]  /*15680*/  FMUL R49, R49, R2 ;  /* 0x0000000231317220 */ /* 0x000fe20000400000 */
[----:B0-----:R-:W-:Y:S02]  /*15690*/  @P6 IMAD.MOV.U32 R4, RZ, RZ, R18 ;  /* 0x000000ffff046224 */ /* 0x001fe400078e0012 */
[----:B------:R-:W-:-:S05]  /*156a0*/  @P6 IMAD.MOV.U32 R5, RZ, RZ, R19 ;  /* 0x000000ffff056224 */ /* 0x000fca00078e0013 */
[----:B------:R0:W-:Y:S01]  /*156b0*/  @P6 STG.E.U16 desc[UR46][R4.64+0x120], R48 ;  /* 0x0001203004006986 */ /* 0x0001e2000c10152e */
[----:B------:R-:W-:Y:S02]  /*156c0*/  ISETP.GT.AND P6, PT, R0, 0x90, P4 ;  /* 0x000000900000780c */ /* 0x000fe400027c4270 */
[----:B------:R-:W-:Y:S01]  /*156d0*/  F2FP.BF16.F32.PACK_AB R49, RZ, R49 ;  /* 0x00000031ff31723e */ /* 0x000fe200000010ff */
[----:B------:R-:W-:Y:S01]  /*156e0*/  FMUL R50, R50, R2 ;  /* 0x0000000232327220 */ /* 0x000fe20000400000 */
[----:B------:R-:W-:Y:S02]  /*156f0*/  ISETP.GT.AND P0, PT, R0, 0x98, P1 ;  /* 0x000000980000780c */ /* 0x000fe40000f04270 */
[----:B0-----:R-:W-:Y:S01]  /*15700*/  @P5 MOV R4, R18 ;  /* 0x0000001200045202 */ /* 0x001fe20000000f00 */
[----:B------:R-:W-:Y:S01]  /*15710*/  @P5 IMAD.MOV.U32 R5, RZ, RZ, R19 ;  /* 0x000000ffff055224 */ /* 0x000fe200078e0013 */
[----:B------:R-:W-:-:S04]  /*15720*/  F2FP.BF16.F32.PACK_AB R50, RZ, R50 ;  /* 0x00000032ff32723e */ /* 0x000fc800000010ff */
[----:B------:R0:W-:Y:S01]  /*15730*/  @P5 STG.E.U16 desc[UR46][R4.64+0x122], R49 ;  /* 0x0001223104005986 */ /* 0x0001e2000c10152e */
[C---:B------:R-:W-:Y:S01]  /*15740*/  ISETP.GT.AND P5, PT, R0.reuse, 0x91, P4 ;  /* 0x000000910000780c */ /* 0x040fe200027a4270 */
[-C--:B------:R-:W-:Y:S01]  /*15750*/  FMUL R51, R51, R2.reuse ;  /* 0x0000000233337220 */ /* 0x080fe20000400000 */
[----:B------:R-:W-:Y:S01]  /*15760*/  ISETP.GT.AND P1, PT, R0, 0x99, P1 ;  /* 0x000000990000780c */ /* 0x000fe20000f24270 */
[-C--:B------:R-:W-:Y:S01]  /*15770*/  FMUL R52, R52, R2.reuse ;  /* 0x0000000234347220 */ /* 0x080fe20000400000 */
[----:B0-----:R-:W-:Y:S01]  /*15780*/  @P6 IMAD.MOV.U32 R4, RZ, RZ, R12 ;  /* 0x000000ffff046224 */ /* 0x001fe200078e000c */
[----:B------:R-:W-:Y:S01]  /*15790*/  @P6 MOV R5, R13 ;  /* 0x0000000d00056202 */ /* 0x000fe20000000f00 */
[----:B------:R-:W-:-:S04]  /*157a0*/  FMUL R53, R53, R2 ;  /* 0x0000000235357220 */ /* 0x000fc80000400000 */
[----:B------:R0:W-:Y:S01]  /*157b0*/  @P6 STG.E.U16 desc[UR46][R4.64+0x120], R50 ;  /* 0x0001203204006986 */ /* 0x0001e2000c10152e */
[C---:B------:R-:W-:Y:S01]  /*157c0*/  ISETP.GT.AND P6, PT, R0.reuse, 0x98, P4 ;  /* 0x000000980000780c */ /* 0x040fe200027c4270 */
[----:B------:R-:W-:Y:S01]  /*157d0*/  @P0 IMAD.MOV.U32 R6, RZ, RZ, R18 ;  /* 0x000000ffff060224 */ /* 0x000fe200078e0012 */
[----:B------:R-:W-:Y:S01]  /*157e0*/  F2FP.BF16.F32.PACK_AB R51, RZ, R51 ;  /* 0x00000033ff33723e */ /* 0x000fe200000010ff */
[----:B------:R-:W-:Y:S01]  /*157f0*/  @P0 IMAD.MOV.U32 R7, RZ, RZ, R19 ;  /* 0x000000ffff070224 */ /* 0x000fe200078e0013 */
[----:B------:R-:W-:Y:S01]  /*15800*/  ISETP.GT.AND P4, PT, R0, 0x99, P4 ;  /* 0x000000990000780c */ /* 0x000fe20002784270 */
[----:B------:R-:W-:Y:S01]  /*15810*/  FMUL R54, R54, R2 ;  /* 0x0000000236367220 */ /* 0x000fe20000400000 */
[----:B------:R-:W-:Y:S01]  /*15820*/  F2FP.BF16.F32.PACK_AB R52, RZ, R52 ;  /* 0x00000034ff34723e */ /* 0x000fe200000010ff */
[----:B------:R-:W-:Y:S01]  /*15830*/  FMUL R55, R55, R2 ;  /* 0x0000000237377220 */ /* 0x000fe20000400000 */
[----:B------:R-:W-:Y:S01]  /*15840*/  F2FP.BF16.F32.PACK_AB R53, RZ, R53 ;  /* 0x00000035ff35723e */ /* 0x000fe200000010ff */
[----:B0-----:R-:W-:-:S02]  /*15850*/  @P5 IMAD.MOV.U32 R4, RZ, RZ, R12 ;  /* 0x000000ffff045224 */ /* 0x001fc400078e000c */
[----:B------:R-:W-:Y:S01]  /*15860*/  @P5 IMAD.MOV.U32 R5, RZ, RZ, R13 ;  /* 0x000000ffff055224 */ /* 0x000fe200078e000d */
[----:B------:R-:W-:-:S04]  /*15870*/  F2FP.BF16.F32.PACK_AB R54, RZ, R54 ;  /* 0x00000036ff36723e */ /* 0x000fc800000010ff */
[----:B------:R0:W-:Y:S01]  /*15880*/  @P5 STG.E.U16 desc[UR46][R4.64+0x122], R51 ;  /* 0x0001223304005986 */ /* 0x0001e2000c10152e */
[----:B------:R-:W-:-:S03]  /*15890*/  F2FP.BF16.F32.PACK_AB R55, RZ, R55 ;  /* 0x00000037ff37723e */ /* 0x000fc600000010ff */
[----:B------:R-:W-:Y:S04]  /*158a0*/  @P0 STG.E.U16 desc[UR46][R6.64+0x130], R52 ;  /* 0x0001303406000986 */ /* 0x000fe8000c10152e */
[----:B------:R-:W-:Y:S01]  /*158b0*/  @P1 STG.E.U16 desc[UR46][R18.64+0x132], R53 ;  /* 0x0001323512001986 */ /* 0x000fe2000c10152e */
[C---:B------:R-:W-:Y:S01]  /*158c0*/  ISETP.GT.AND P1, PT, R0.reuse, 0x80, P2 ;  /* 0x000000800000780c */ /* 0x040fe20001724270 */
[----:B0-----:R-:W-:Y:S02]  /*158d0*/  @P6 IMAD.MOV.U32 R4, RZ, RZ, R12 ;  /* 0x000000ffff046224 */ /* 0x001fe400078e000c */
[----:B------:R-:W-:Y:S01]  /*158e0*/  @P6 IMAD.MOV.U32 R5, RZ, RZ, R13 ;  /* 0x000000ffff056224 */ /* 0x000fe200078e000d */
[C---:B------:R-:W-:Y:S02]  /*158f0*/  ISETP.GT.AND P0, PT, R0.reuse, 0x80, P3 ;  /* 0x000000800000780c */ /* 0x040fe40001f04270 */
[----:B------:R-:W-:-:S02]  /*15900*/  ISETP.GT.AND P5, PT, R0, 0x81, P3 ;  /* 0x000000810000780c */ /* 0x000fc40001fa4270 */
[----:B------:R0:W-:Y:S01]  /*15910*/  @P6 STG.E.U16 desc[UR46][R4.64+0x130], R54 ;  /* 0x0001303604006986 */ /* 0x0001e2000c10152e */
[-C--:B------:R-:W-:Y:S01]  /*15920*/  FMUL R24, R24, R2.reuse ;  /* 0x0000000218187220 */ /* 0x080fe20000400000 */
[-C--:B------:R-:W-:Y:S02]  /*15930*/  FMUL R25, R25, R2.reuse ;  /* 0x0000000219197220 */ /* 0x080fe40000400000 */
[----:B------:R-:W-:Y:S01]  /*15940*/  @P4 STG.E.U16 desc[UR46][R12.64+0x132], R55 ;  /* 0x000132370c004986 */ /* 0x000fe2000c10152e */
[----:B------:R-:W-:Y:S01]  /*15950*/  ISETP.GT.AND P4, PT, R0, 0x81, P2 ;  /* 0x000000810000780c */ /* 0x000fe20001784270 */
[----:B------:R-:W-:Y:S01]  /*15960*/  FMUL R26, R26, R2 ;  /* 0x000000021a1a7220 */ /* 0x000fe20000400000 */
[----:B------:R-:W-:Y:S02]  /*15970*/  F2FP.BF16.F32.PACK_AB R24, RZ, R24 ;  /* 0x00000018ff18723e */ /* 0x000fe400000010ff */
[----:B------:R-:W-:Y:S01]  /*15980*/  F2FP.BF16.F32.PACK_AB R25, RZ, R25 ;  /* 0x00000019ff19723e */ /* 0x000fe200000010ff */
[----:B------:R-:W-:Y:S01]  /*15990*/  FMUL R27, R27, R2 ;  /* 0x000000021b1b7220 */ /* 0x000fe20000400000 */
[----:B------:R-:W-:Y:S01]  /*159a0*/  F2FP.BF16.F32.PACK_AB R26, RZ, R26 ;  /* 0x0000001aff1a723e */ /* 0x000fe200000010ff */
[----:B0-----:R-:W-:Y:S01]  /*159b0*/  @P1 IMAD.MOV.U32 R5, RZ, RZ, R11 ;  /* 0x000000ffff051224 */ /* 0x001fe200078e000b */
[----:B------:R-:W-:-:S02]  /*159c0*/  @P1 MOV R4, R10 ;  /* 0x0000000a00041202 */ /* 0x000fc40000000f00 */
[C---:B------:R-:W-:Y:S01]  /*159d0*/  ISETP.GT.AND P6, PT, R0.reuse, 0x88, P2 ;  /* 0x000000880000780c */ /* 0x040fe200017c4270 */
[----:B------:R-:W-:Y:S01]  /*159e0*/  @P0 STG.E.U16 desc[UR46][R8.64+0x100], R24 ;  /* 0x0001001808000986 */ /* 0x000fe2000c10152e */
[----:B------:R-:W-:-:S03]  /*159f0*/  ISETP.GT.AND P0, PT, R0, 0x88, P3 ;  /* 0x000000880000780c */ /* 0x000fc60001f04270 */
[----:B------:R-:W-:Y:S01]  /*15a00*/  @P5 STG.E.U16 desc[UR46][R8.64+0x102], R25 ;  /* 0x0001021908005986 */ /* 0x000fe2000c10152e */
[----:B------:R-:W-:Y:S01]  /*15a10*/  ISETP.GT.AND P5, PT, R0, 0x89, P3 ;  /* 0x000000890000780c */ /* 0x000fe20001fa4270 */
[-C--:B------:R-:W-:Y:S01]  /*15a20*/  FMUL R28, R28, R2.reuse ;  /* 0x000000021c1c7220 */ /* 0x080fe20000400000 */
[----:B------:R-:W-:Y:S01]  /*15a30*/  F2FP.BF16.F32.PACK_AB R27, RZ, R27 ;  /* 0x0000001bff1b723e */ /* 0x000fe200000010ff */
[----:B------:R0:W-:Y:S01]  /*15a40*/  @P1 STG.E.U16 desc[UR46][R4.64+0x100], R26 ;  /* 0x0001001a04001986 */ /* 0x0001e2000c10152e */
[----:B------:R-:W-:Y:S01]  /*15a50*/  ISETP.GT.AND P1, PT, R0, 0x89, P2 ;  /* 0x000000890000780c */ /* 0x000fe20001724270 */
[-C--:B------:R-:W-:Y:S01]  /*15a60*/  FMUL R29, R29, R2.reuse ;  /* 0x000000021d1d7220 */ /* 0x080fe20000400000 */
[----:B------:R-:W-:Y:S01]  /*15a70*/  FMUL R30, R30, R2 ;  /* 0x000000021e1e7220 */ /* 0x000fe20000400000 */
[----:B------:R-:W-:Y:S01]  /*15a80*/  F2FP.BF16.F32.PACK_AB R28, RZ, R28 ;  /* 0x0000001cff1c723e */ /* 0x000fe200000010ff */
[----:B0-----:R-:W-:Y:S02]  /*15a90*/  @P4 IMAD.MOV.U32 R4, RZ, RZ, R10 ;  /* 0x000000ffff044224 */ /* 0x001fe400078e000a */
[----:B------:R-:W-:Y:S01]  /*15aa0*/  @P4 IMAD.MOV.U32 R5, RZ, RZ, R11 ;  /* 0x000000ffff054224 */ /* 0x000fe200078e000b */
[----:B------:R-:W-:Y:S01]  /*15ab0*/  F2FP.BF16.F32.PACK_AB R29, RZ, R29 ;  /* 0x0000001dff1d723e */ /* 0x000fe200000010ff */
[----:B------:R-:W-:Y:S01]  /*15ac0*/  FMUL R31, R31, R2 ;  /* 0x000000021f1f7220 */ /* 0x000fe20000400000 */
[----:B------:R-:W-:-:S02]  /*15ad0*/  F2FP.BF16.F32.PACK_AB R30, RZ, R30 ;  /* 0x0000001eff1e723e */ /* 0x000fc400000010ff */
[----:B------:R0:W-:Y:S01]  /*15ae0*/  @P4 STG.E.U16 desc[UR46][R4.64+0x102], R27 ;  /* 0x0001021b04004986 */ /* 0x0001e2000c10152e */
[----:B------:R-:W-:Y:S01]  /*15af0*/  ISETP.GT.AND P4, PT, R0, 0x90, P3 ;  /* 0x000000900000780c */ /* 0x000fe20001f84270 */
[----:B------:R-:W-:Y:S02]  /*15b00*/  FMUL R32, R32, R2 ;  /* 0x0000000220207220 */ /* 0x000fe40000400000 */
[----:B------:R-:W-:Y:S01]  /*15b10*/  @P0 STG.E.U16 desc[UR46][R8.64+0x110], R28 ;  /* 0x0001101c08000986 */ /* 0x000fe2000c10152e */
[----:B------:R-:W-:-:S03]  /*15b20*/  F2FP.BF16.F32.PACK_AB R31, RZ, R31 ;  /* 0x0000001fff1f723e */ /* 0x000fc600000010ff */
[----:B------:R-:W-:Y:S01]  /*15b30*/  @P5 STG.E.U16 desc[UR46][R8.64+0x112], R29 ;  /* 0x0001121d08005986 */ /* 0x000fe2000c10152e */
[----:B0-----:R-:W-:Y:S01]  /*15b40*/  @P6 IMAD.MOV.U32 R4, RZ, RZ, R10 ;  /* 0x000000ffff046224 */ /* 0x001fe200078e000a */
[----:B------:R-:W-:Y:S02]  /*15b50*/  @P6 MOV R5, R11 ;  /* 0x0000000b00056202 */ /* 0x000fe40000000f00 */
[----:B------:R-:W-:-:S03]  /*15b60*/  F2FP.BF16.F32.PACK_AB R32, RZ, R32 ;  /* 0x00000020ff20723e */ /* 0x000fc600000010ff */
[----:B------:R0:W-:Y:S01]  /*15b70*/  @P6 STG.E.U16 desc[UR46][R4.64+0x110], R30 ;  /* 0x0001101e04006986 */ /* 0x0001e2000c10152e */
[C---:B------:R-:W-:Y:S02]  /*15b80*/  ISETP.GT.AND P5, PT, R0.reuse, 0x90, P2 ;  /* 0x000000900000780c */ /* 0x040fe400017a4270 */
[----:B------:R-:W-:Y:S01]  /*15b90*/  ISETP.GT.AND P0, PT, R0, 0x91, P3 ;  /* 0x000000910000780c */ /* 0x000fe20001f04270 */
[-C--:B------:R-:W-:Y:S01]  /*15ba0*/  FMUL R33, R33, R2.reuse ;  /* 0x0000000221217220 */ /* 0x080fe20000400000 */
[----:B0-----:R-:W-:Y:S02]  /*15bb0*/  @P1 IMAD.MOV.U32 R4, RZ, RZ, R10 ;  /* 0x000000ffff041224 */ /* 0x001fe400078e000a */
[----:B------:R-:W-:Y:S02]  /*15bc0*/  @P1 IMAD.MOV.U32 R5, RZ, RZ, R11 ;  /* 0x000000ffff051224 */ /* 0x000fe400078e000b */
[----:B------:R-:W-:-:S03]  /*15bd0*/  FMUL R34, R34, R2 ;  /* 0x0000000222227220 */ /* 0x000fc60000400000 */
[----:B------:R0:W-:Y:S04]  /*15be0*/  @P1 STG.E.U16 desc[UR46][R4.64+0x112], R31 ;  /* 0x0001121f04001986 */ /* 0x0001e8000c10152e */
[----:B------:R-:W-:Y:S01]  /*15bf0*/  @P4 STG.E.U16 desc[UR46][R8.64+0x120], R32 ;  /* 0x0001202008004986 */ /* 0x000fe2000c10152e */
[C---:B------:R-:W-:Y:S02]  /*15c00*/  ISETP.GT.AND P4, PT, R0.reuse, 0x91, P2 ;  /* 0x000000910000780c */ /* 0x040fe40001784270 */
[----:B------:R-:W-:Y:S02]  /*15c10*/  F2FP.BF16.F32.PACK_AB R33, RZ, R33 ;  /* 0x00000021ff21723e */ /* 0x000fe400000010ff */
[----:B------:R-:W-:Y:S01]  /*15c20*/  ISETP.GT.AND P6, PT, R0, 0x98, P2 ;  /* 0x000000980000780c */ /* 0x000fe200017c4270 */
[----:B------:R-:W-:Y:S01]  /*15c30*/  FMUL R35, R35, R2 ;  /* 0x0000000223237220 */ /* 0x000fe20000400000 */
[----:B------:R-:W-:Y:S01]  /*15c40*/  F2FP.BF16.F32.PACK_AB R34, RZ, R34 ;  /* 0x00000022ff22723e */ /* 0x000fe200000010ff */
[----:B0-----:R-:W-:-:S02]  /*15c50*/  @P5 IMAD.MOV.U32 R4, RZ, RZ, R10 ;  /* 0x000000ffff045224 */ /* 0x001fc400078e000a */
[----:B------:R-:W-:Y:S01]  /*15c60*/  @P5 IMAD.MOV.U32 R5, RZ, RZ, R11 ;  /* 0x000000ffff055224 */ /* 0x000fe200078e000b */
[C---:B------:R-:W-:Y:S01]  /*15c70*/  ISETP.GT.AND P1, PT, R0.reuse, 0x98, P3 ;  /* 0x000000980000780c */ /* 0x040fe20001f24270 */
[----:B------:R-:W-:Y:S01]  /*15c80*/  @P0 STG.E.U16 desc[UR46][R8.64+0x122], R33 ;  /* 0x0001222108000986 */ /* 0x000fe2000c10152e */
[----:B------:R-:W-:Y:S01]  /*15c90*/  ISETP.GT.AND P3, PT, R0, 0x99, P3 ;  /* 0x000000990000780c */ /* 0x000fe20001f64270 */
[-C--:B------:R-:W-:Y:S01]  /*15ca0*/  FMUL R36, R36, R2.reuse ;  /* 0x0000000224247220 */ /* 0x080fe20000400000 */
[----:B------:R-:W-:Y:S01]  /*15cb0*/  ISETP.GT.AND P2, PT, R0, 0x99, P2 ;  /* 0x000000990000780c */ /* 0x000fe20001744270 */
[----:B------:R0:W-:Y:S01]  /*15cc0*/  @P5 STG.E.U16 desc[UR46][R4.64+0x120], R34 ;  /* 0x0001202204005986 */ /* 0x0001e2000c10152e */
[-C--:B------:R-:W-:Y:S01]  /*15cd0*/  FMUL R37, R37, R2.reuse ;  /* 0x0000000225257220 */ /* 0x080fe20000400000 */
[----:B------:R-:W-:Y:S01]  /*15ce0*/  F2FP.BF16.F32.PACK_AB R35, RZ, R35 ;  /* 0x00000023ff23723e */ /* 0x000fe200000010ff */
[-C--:B------:R-:W-:Y:S01]  /*15cf0*/  FMUL R38, R38, R2.reuse ;  /* 0x0000000226267220 */ /* 0x080fe20000400000 */
[----:B------:R-:W-:Y:S01]  /*15d00*/  FMUL R39, R39, R2 ;  /* 0x0000000227277220 */ /* 0x000fe20000400000 */
[----:B------:R-:W-:-:S02]  /*15d10*/  F2FP.BF16.F32.PACK_AB R36, RZ, R36 ;  /* 0x00000024ff24723e */ /* 0x000fc400000010ff */
[----:B------:R-:W-:Y:S02]  /*15d20*/  F2FP.BF16.F32.PACK_AB R37, RZ, R37 ;  /* 0x00000025ff25723e */ /* 0x000fe400000010ff */
[----:B0-----:R-:W-:Y:S01]  /*15d30*/  @P4 MOV R4, R10 ;  /* 0x0000000a00044202 */ /* 0x001fe20000000f00 */
[----:B------:R-:W-:Y:S01]  /*15d40*/  @P4 IMAD.MOV.U32 R5, RZ, RZ, R11 ;  /* 0x000000ffff054224 */ /* 0x000fe200078e000b */
[----:B------:R-:W-:Y:S02]  /*15d50*/  F2FP.BF16.F32.PACK_AB R38, RZ, R38 ;  /* 0x00000026ff26723e */ /* 0x000fe400000010ff */
[----:B------:R-:W-:Y:S02]  /*15d60*/  F2FP.BF16.F32.PACK_AB R39, RZ, R39 ;  /* 0x00000027ff27723e */ /* 0x000fe400000010ff */
[----:B------:R0:W-:Y:S04]  /*15d70*/  @P4 STG.E.U16 desc[UR46][R4.64+0x122], R35 ;  /* 0x0001222304004986 */ /* 0x0001e8000c10152e */
[----:B------:R1:W-:Y:S04]  /*15d80*/  @P1 STG.E.U16 desc[UR46][R8.64+0x130], R36 ;  /* 0x0001302408001986 */ /* 0x0003e8000c10152e */
[----:B------:R1:W-:Y:S01]  /*15d90*/  @P3 STG.E.U16 desc[UR46][R8.64+0x132], R37 ;  /* 0x0001322508003986 */ /* 0x0003e2000c10152e */
[----:B0-----:R-:W-:-:S02]  /*15da0*/  @P6 IMAD.MOV.U32 R4, RZ, RZ, R10 ;  /* 0x000000ffff046224 */ /* 0x001fc400078e000a */
[----:B------:R-:W-:-:S05]  /*15db0*/  @P6 IMAD.MOV.U32 R5, RZ, RZ, R11 ;  /* 0x000000ffff056224 */ /* 0x000fca00078e000b */
[----:B------:R1:W-:Y:S04]  /*15dc0*/  @P6 STG.E.U16 desc[UR46][R4.64+0x130], R38 ;  /* 0x0001302604006986 */ /* 0x0003e8000c10152e */
[----:B------:R1:W-:Y:S02]  /*15dd0*/  @P2 STG.E.U16 desc[UR46][R10.64+0x132], R39 ;  /* 0x000132270a002986 */ /* 0x0003e4000c10152e */
.L_x_502:
[----:B------:R-:W-:Y:S05]  /*15de0*/  BSYNC B0 ;  /* 0x0000000000007941 */ /* 0x000fea0003800000 */
.L_x_28:
[----:B01----:R-:W2:Y:S04]  /*15df0*/  LDL.LU R5, [R1+0x9c] ;  /* 0x00009c0001057983 */ /* 0x003ea80000300800 */
[----:B------:R-:W2:Y:S01]  /*15e00*/  LDL.LU R4, [R1+0xa0] ;  /* 0x0000a00001047983 */ /* 0x000ea20000300800 */
[----:B------:R-:W-:Y:S01]  /*15e10*/  ULDC UR4, c[0x0][0xc] ;  /* 0x0000030000047ab9 */ /* 0x000fe20000000800 */
[----:B------:R-:W-:Y:S01]  /*15e20*/  ULDC UR5, c[0x0][0x10] ;  /* 0x0000040000057ab9 */ /* 0x000fe20000000800 */
[----:B-----5:R-:W2:Y:S01]  /*15e30*/  LDC R3, c[0x0][0x14] ;  /* 0x00000500ff037b82 */ /* 0x020ea20000000800 */
[----:B------:R-:W-:Y:S01]  /*15e40*/  UIMAD.WIDE.U32 UR4, UR4, UR5, URZ ;  /* 0x00000005040472a5 */ /* 0x000fe2000f8e003f */
[----:B------:R-:W-:Y:S01]  /*15e50*/  PRMT R0, RZ, 0x7610, R0 ;  /* 0x00007610ff007816 */ /* 0x000fe20000000000 */
[----:B------:R-:W-:Y:S01]  /*15e60*/  UMOV UR43, 0xffffffff ;  /* 0xffffffff002b7882 */ /* 0x000fe20000000000 */
[----:B------:R-:W-:-:S03]  /*15e70*/  UMOV UR40, 0xffffffff ;  /* 0xffffffff00287882 */ /* 0x000fc60000000000 */
[----:B--2---:R-:W-:-:S04]  /*15e80*/  IMAD.WIDE.U32 R4, R3, UR4, R4 ;  /* 0x0000000403047c25 */ /* 0x004fc8000f8e0004 */
[----:B------:R-:W-:Y:S01]  /*15e90*/  IMAD R3, R3, UR5, RZ ;  /* 0x0000000503037c24 */ /* 0x000fe2000f8e02ff */
[----:B------:R-:W-:Y:S01]  /*15ea0*/  MOV R7, R4 ;  /* 0x0000000400077202 */ /* 0x000fe20000000f00 */
[----:B------:R-:W-:Y:S02]  /*15eb0*/  ULDC.64 UR4, c[0x0][0x650] ;  /* 0x0001940000047ab9 */ /* 0x000fe40000000a00 */
[----:B------:R-:W-:Y:S01]  /*15ec0*/  IMAD.IADD R6, R5, 0x1, R3 ;  /* 0x0000000105067824 */ /* 0x000fe200078e0203 */
[----:B------:R-:W-:-:S04]  /*15ed0*/  ISETP.GE.U32.AND P0, PT, R4, UR4, PT ;  /* 0x0000000404007c0c */ /* 0x000fc8000bf06070 */
[----:B------:R0:W-:Y:S01]  /*15ee0*/  STL [R1+0x9c], R6 ;  /* 0x00009c0601007387 */ /* 0x0001e20000100800 */
[----:B------:R-:W-:-:S03]  /*15ef0*/  ISETP.GE.U32.AND.EX P0, PT, R6, UR5, PT, P0 ;  /* 0x0000000506007c0c */ /* 0x000fc6000bf06100 */
[----:B------:R0:W-:Y:S10]  /*15f00*/  STL [R1+0xa0], R7 ;  /* 0x0000a00701007387 */ /* 0x0001f40000100800 */
[----:B0-----:R-:W-:Y:S05]  /*15f10*/  @P0 BRA `(.L_x_503) ;  /* 0x0000000400880947 */ /* 0x001fea0003800000 */
[----:B------:R-:W0:Y:S01]  /*15f20*/  S2UR UR6, SR_CTAID.X ;  /* 0x00000000000679c3 */ /* 0x000e220000002500 */
[----:B------:R-:W-:Y:S01]  /*15f30*/  ULDC.64 UR12, c[0x0][0x628] ;  /* 0x00018a00000c7ab9 */ /* 0x000fe20000000a00 */
[----:B------:R-:W-:Y:S01]  /*15f40*/  ULDC UR4, c[0x0][0x150] ;  /* 0x0000540000047ab9 */ /* 0x000fe20000000800 */
[----:B------:R-:W-:Y:S01]  /*15f50*/  ISETP.NE.U32.AND P0, PT, RZ, UR12, PT ;  /* 0x0000000cff007c0c */ /* 0x000fe2000bf05070 */
[----:B------:R-:W-:Y:S01]  /*15f60*/  ULDC UR15, c[0x0][0x630] ;  /* 0x00018c00000f7ab9 */ /* 0x000fe20000000800 */
[C---:B------:R-:W-:Y:S01]  /*15f70*/  R2UR UR16, R7.reuse ;  /* 0x00000000071072ca */ /* 0x040fe200000e0000 */
[----:B------:R-:W-:Y:S01]  /*15f80*/  ULDC UR19, c[0x0][0x154] ;  /* 0x0000550000137ab9 */ /* 0x000fe20000000800 */
[----:B------:R-:W-:Y:S01]  /*15f90*/  ISETP.NE.AND.EX P0, PT, RZ, UR13, PT, P0 ;  /* 0x0000000dff007c0c */ /* 0x000fe2000bf05300 */
[----:B------:R-:W1:Y:S01]  /*15fa0*/  S2UR UR18, SR_CTAID.Y ;  /* 0x00000000001279c3 */ /* 0x000e620000002600 */
[----:B------:R-:W-:Y:S02]  /*15fb0*/  R2UR UR17, R6 ;  /* 0x00000000061172ca */ /* 0x000fe400000e0000 */
[----:B------:R-:W-:-:S02]  /*15fc0*/  R2UR UR10, R7 ;  /* 0x00000000070a72ca */ /* 0x000fc400000e0000 */
[----:B------:R-:W-:Y:S02]  /*15fd0*/  R2UR UR11, R6 ;  /* 0x00000000060b72ca */ /* 0x000fe400000e0000 */
[----:B0-----:R-:W-:-:S05]  /*15fe0*/  I2FP.F32.U32 R0, UR6 ;  /* 0x0000000600007c45 */ /* 0x001fca0008201000 */
[----:B------:R-:W-:-:S04]  /*15ff0*/  FMUL R0, R0, UR4 ;  /* 0x0000000400007c20 */ /* 0x000fc80008400000 */
[----:B------:R0:W2:Y:S01]  /*16000*/  F2I.U32.TRUNC.NTZ R3, R0 ;  /* 0x0000000000037305 */ /* 0x0000a2000020f000 */
[----:B-1----:R-:W-:Y:S05]  /*16010*/  @!P0 BRA `(.L_x_504) ;  /* 0x0000000000308947 */ /* 0x002fea0003800000 */
        /* <DEDUP_REMOVED lines=12> */
.L_x_504:
[----:B------:R-:W-:Y:S01]  /*160e0*/  USHF.R.U64 UR40, UR10, UR15, UR11 ;  /* 0x0000000f0a287299 */ /* 0x000fe2000800120b */
[----:B0-----:R-:W-:Y:S01]  /*160f0*/  I2FP.F32.U32 R0, UR18 ;  /* 0x0000001200007c45 */ /* 0x001fe20008201000 */
[----:B------:R-:W-:Y:S02]  /*16100*/  USHF.R.U32.HI UR4, URZ, UR15, UR11 ;  /* 0x0000000f3f047299 */ /* 0x000fe4000801160b */
        /* <DEDUP_REMOVED lines=8> */
[----:B------:R-:W-:Y:S01]  /*16190*/  UIMAD.WIDE.U32 UR8, UR10, UR12, UR8 ;  /* 0x0000000c0a0872a5 */ /* 0x000fe2000f8e0008 */
[----:B--2---:R-:W-:Y:S01]  /*161a0*/  R2UR UR12, R3 ;  /* 0x00000000030c72ca */ /* 0x004fe200000e0000 */
[----:B------:R-:W-:Y:S01]  /*161b0*/  UIMAD UR10, UR10, UR13, UR4 ;  /* 0x0000000d0a0a72a4 */ /* 0x000fe2000f8e0204 */
[----:B------:R-:W-:Y:S01]  /*161c0*/  ULDC UR11, c[0x0][0x618] ;  /* 0x00018600000b7ab9 */ /* 0x000fe20000000800 */
[----:B------:R-:W-:Y:S02]  /*161d0*/  ULDC UR21, c[0x0][0x658] ;  /* 0x0001960000157ab9 */ /* 0x000fe40000000800 */
[----:B------:R-:W-:Y:S01]  /*161e0*/  UIADD3 UR9, UR9, UR10, URZ ;  /* 0x0000000a09097290 */ /* 0x000fe2000fffe03f */
[----:B------:R-:W-:Y:S01]  /*161f0*/  UMOV UR15, 0xffffffff ;  /* 0xffffffff000f7882 */ /* 0x000fe20000000000 */
[----:B------:R-:W-:Y:S01]  /*16200*/  ULDC.64 UR4, c[0x0][0x640] ;  /* 0x0001900000047ab9 */ /* 0x000fe20000000a00 */
[----:B------:R-:W-:Y:S01]  /*16210*/  USHF.L.U32 UR15, UR15, UR21, URZ ;  /* 0x000000150f0f7299 */ /* 0x000fe2000800063f */
[----:B------:R-:W-:Y:S01]  /*16220*/  ISETP.NE.U32.AND P0, PT, RZ, UR4, PT ;  /* 0x00000004ff007c0c */ /* 0x000fe2000bf05070 */
[----:B------:R-:W-:-:S02]  /*16230*/  USHF.R.U64 UR16, UR8, UR11, UR9 ;  /* 0x0000000b08107299 */ /* 0x000fc40008001209 */
[----:B------:R-:W-:Y:S01]  /*16240*/  USHF.R.U32.HI UR8, URZ, UR11, UR9 ;  /* 0x0000000b3f087299 */ /* 0x000fe20008011609 */
[----:B0-----:R-:W-:Y:S01]  /*16250*/  R2UR UR14, R0 ;  /* 0x00000000000e72ca */ /* 0x001fe200000e0000 */
[----:B------:R-:W-:Y:S01]  /*16260*/  ULDC UR17, c[0x0][0x608] ;  /* 0x0001820000117ab9 */ /* 0x000fe20000000800 */
[----:B------:R-:W-:Y:S01]  /*16270*/  ULOP3.LUT UR44, URZ, UR15, URZ, 0x33, !UPT ;  /* 0x0000000f3f2c7292 */ /* 0x000fe2000f8e333f */
[----:B------:R-:W-:Y:S01]  /*16280*/  ISETP.NE.AND.EX P0, PT, RZ, UR5, PT, P0 ;  /* 0x00000005ff007c0c */ /* 0x000fe2000bf05300 */
[----:B------:R-:W-:Y:S02]  /*16290*/  USHF.R.U64 UR15, UR16, UR17, UR8 ;  /* 0x00000011100f7299 */ /* 0x000fe40008001208 */
[----:B------:R-:W-:Y:S02]  /*162a0*/  USHF.R.U32.HI UR8, URZ, UR17, UR8 ;  /* 0x000000113f087299 */ /* 0x000fe40008011608 */
[----:B------:R-:W-:Y:S02]  /*162b0*/  UIADD3 UR12, -UR12, URZ, URZ ;  /* 0x0000003f0c0c7290 */ /* 0x000fe4000fffe13f */
[----:B------:R-:W-:Y:S01]  /*162c0*/  USHF.R.U64 UR17, UR15, UR21, UR8 ;  /* 0x000000150f117299 */ /* 0x000fe20008001208 */
[----:B------:R-:W-:Y:S01]  /*162d0*/  UMOV UR19, 0x1 ;  /* 0x0000000100137882 */ /* 0x000fe20000000000 */
[----:B------:R-:W-:Y:S01]  /*162e0*/  ULDC UR13, c[0x0][0x144] ;  /* 0x00005100000d7ab9 */ /* 0x000fe20000000800 */
[----:B------:R-:W-:Y:S01]  /*162f0*/  ULDC UR7, c[0x0][0x600] ;  /* 0x0001800000077ab9 */ /* 0x000fe20000000800 */
[----:B------:R-:W-:-:S02]  /*16300*/  USHF.L.U32 UR24, UR19, UR21, URZ ;  /* 0x0000001513187299 */ /* 0x000fc4000800063f */
[----:B------:R-:W-:Y:S02]  /*16310*/  USHF.R.U32.HI UR8, URZ, UR21, UR8 ;  /* 0x000000153f087299 */ /* 0x000fe40008011608 */
[----:B------:R-:W-:Y:S02]  /*16320*/  UIMAD UR21, UR13, UR12, UR6 ;  /* 0x0000000c0d1572a4 */ /* 0x000fe4000f8e0206 */
[----:B------:R-:W-:Y:S02]  /*16330*/  UIADD3 UR20, UR7, -0x1, URZ ;  /* 0xffffffff07147890 */ /* 0x000fe4000fffe03f */
[----:B------:R-:W-:Y:S01]  /*16340*/  UIADD3 UR19, -UR14, URZ, URZ ;  /* 0x0000003f0e137290 */ /* 0x000fe2000fffe13f */
        /* <DEDUP_REMOVED lines=17> */
.L_x_505:
[----:B------:R-:W-:Y:S01]  /*16460*/  UISETP.NE.AND UP0, UPT, UR39, URZ, UPT ;  /* 0x0000003f2700728c */ /* 0x000fe2000bf05270 */
[----:B------:R-:W-:Y:S01]  /*16470*/  IMAD.MOV.U32 R0, RZ, RZ, 0x1 ;  /* 0x00000001ff007424 */ /* 0x000fe200078e00ff */
[----:B------:R-:W-:Y:S02]  /*16480*/  USHF.R.U64 UR4, UR6, UR22, UR8 ;  /* 0x0000001606047299 */ /* 0x000fe40008001208 */
[----:B------:R-:W-:Y:S02]  /*16490*/  ULOP3.LUT UR44, UR15, UR44, URZ, 0xc0, !UPT ;  /* 0x0000002c0f2c7292 */ /* 0x000fe4000f8ec03f */
[----:B------:R-:W-:Y:S02]  /*164a0*/  UIADD3 UR5, -UR4, URZ, URZ ;  /* 0x0000003f04057290 */ /* 0x000fe4000fffe13f */
[----:B------:R-:W-:Y:S02]  /*164b0*/  UIMAD UR44, UR24, UR4, UR44 ;  /* 0x00000004182c72a4 */ /* 0x000fe4000f8e022c */
[----:B------:R-:W-:-:S02]  /*164c0*/  ULOP3.LUT UR16, UR16, UR20, URZ, 0xc0, !UPT ;  /* 0x0000001410107292 */ /* 0x000fc4000f8ec03f */
[----:B------:R-:W-:Y:S02]  /*164d0*/  @UP0 UIMAD UR21, UR25, UR19, UR18 ;  /* 0x00000013191502a4 */ /* 0x000fe4000f8e0212 */
[----:B------:R-:W-:-:S03]  /*164e0*/  UIMAD UR4, UR5, UR23, UR17 ;  /* 0x00000017050472a4 */ /* 0x000fc6000f8e0211 */
[----:B------:R-:W-:Y:S01]  /*164f0*/  ULDC UR5, c[0x0][0x610] ;  /* 0x0001840000057ab9 */ /* 0x000fe20000000800 */
[----:B------:R-:W-:Y:S02]  /*16500*/  UIMAD UR4, UR4, UR7, UR16 ;  /* 0x00000007040472a4 */ /* 0x000fe4000f8e0210 */
[----:B------:R-:W-:-:S04]  /*16510*/  UIMAD UR44, UR44, UR5, UR21 ;  /* 0x000000052c2c72a4 */ /* 0x000fc8000f8e0215 */
[----:B------:R-:W-:Y:S02]  /*16520*/  USEL UR43, UR4, UR44, !UP0 ;  /* 0x0000002c042b7287 */ /* 0x000fe4000c000000 */
[----:B------:R-:W-:-:S12]  /*16530*/  USEL UR44, UR44, UR4, !UP0 ;  /* 0x000000042c2c7287 */ /* 0x000fd8000c000000 */
.L_x_503:
[----:B------:R-:W-:-:S13]  /*16540*/  LOP3.LUT P0, RZ, R0, 0xff, RZ, 0xc0, !PT ;  /* 0x000000ff00ff7812 */ /* 0x000fda000780c0ff */
[----:B------:R-:W-:Y:S05]  /*16550*/  @P0 BRA `(.L_x_506) ;  /* 0xfffffea800e40947 */ /* 0x000fea000383ffff */
[----:B------:R-:W-:Y:S05]  /*16560*/  EXIT ;  /* 0x000000000000794d */ /* 0x000fea0003800000 */
.L_x_3:
[----:B------:R-:W2:Y:S01]  /*16570*/  LDL R5, [R1+0xa0] ;  /* 0x0000a00001057983 */ /* 0x000ea20000100800 */
[----:B------:R-:W-:-:S03]  /*16580*/  ULDC.64 UR8, c[0x0][0x650] ;  /* 0x0001940000087ab9 */ /* 0x000fc60000000a00 */
[----:B------:R-:W3:Y:S01]  /*16590*/  LDL R4, [R1+0x9c] ;  /* 0x00009c0001047983 */ /* 0x000ee20000100800 */
[----:B------:R-:W-:Y:S01]  /*165a0*/  PRMT R0, RZ, 0x7610, R0 ;  /* 0x00007610ff007816 */ /* 0x000fe20000000000 */
[----:B------:R-:W-:Y:S02]  /*165b0*/  IMAD.MOV.U32 R3, RZ, RZ, -0x1 ;  /* 0xffffffffff037424 */ /* 0x000fe400078e00ff */
[----:B------:R-:W-:Y:S02]  /*165c0*/  IMAD.MOV.U32 R2, RZ, RZ, -0x1 ;  /* 0xffffffffff027424 */ /* 0x000fe400078e00ff */
[----:B------:R-:W-:Y:S01]  /*165d0*/  IMAD.MOV.U32 R9, RZ, RZ, -0x1 ;  /* 0xffffffffff097424 */ /* 0x000fe200078e00ff */
[----:B--2---:R-:W-:-:S04]  /*165e0*/  ISETP.GE.U32.AND P0, PT, R5, UR8, PT ;  /* 0x0000000805007c0c */ /* 0x004fc8000bf06070 */
[----:B---3--:R-:W-:-:S13]  /*165f0*/  ISETP.GE.U32.AND.EX P0, PT, R4, UR9, PT, P0 ;  /* 0x0000000904007c0c */ /* 0x008fda000bf06100 */
[----:B------:R-:W-:Y:S05]  /*16600*/  @P0 BRA `(.L_x_507) ;  /* 0x00000004008c0947 */ /* 0x000fea0003800000 */
[----:B------:R-:W-:Y:S01]  /*16610*/  I2FP.F32.U32 R0, UR4 ;  /* 0x0000000400007c45 */ /* 0x000fe20008201000 */
[----:B0-----:R-:W-:Y:S01]  /*16620*/  ULDC.64 UR16, c[0x0][0x628] ;  /* 0x00018a0000107ab9 */ /* 0x001fe20000000a00 */
        /* <DEDUP_REMOVED lines=24> */
.L_x_508:
        /* <DEDUP_REMOVED lines=24> */
[----:B------:R-:W-:Y:S01]  /*16930*/  UMOV UR19, 0x1 ;  /* 0x0000000100137882 */ /* 0x000fe20000000000 */
[----:B------:R-:W-:Y:S01]  /*16940*/  ULDC UR20, c[0x0][0x608] ;  /* 0x0001820000147ab9 */ /* 0x000fe20000000800 */
[----:B------:R-:W-:Y:S01]  /*16950*/  USHF.L.U32 UR26, UR19, UR23, URZ ;  /* 0x00000017131a7299 */ /* 0x000fe2000800063f */
[----:B------:R-:W-:Y:S01]  /*16960*/  ISETP.NE.AND.EX P0, PT, RZ, UR9, PT, P0 ;  /* 0x00000009ff007c0c */ /* 0x000fe2000bf05300 */
[----:B------:R-:W-:Y:S02]  /*16970*/  USHF.R.U64 UR19, UR18, UR20, UR11 ;  /* 0x0000001412137299 */ /* 0x000fe4000800120b */
[----:B------:R-:W-:Y:S02]  /*16980*/  USHF.R.U32.HI UR11, URZ, UR20, UR11 ;  /* 0x000000143f0b7299 */ /* 0x000fe4000801160b */
[----:B------:R-:W-:-:S02]  /*16990*/  UIADD3 UR15, -UR15, URZ, URZ ;  /* 0x0000003f0f0f7290 */ /* 0x000fc4000fffe13f */
[----:B------:R-:W-:Y:S01]  /*169a0*/  USHF.R.U64 UR20, UR19, UR23, UR11 ;  /* 0x0000001713147299 */ /* 0x000fe2000800120b */
[----:B------:R-:W-:Y:S01]  /*169b0*/  ULDC UR16, c[0x0][0x144] ;  /* 0x0000510000107ab9 */ /* 0x000fe20000000800 */
[----:B------:R-:W-:Y:S01]  /*169c0*/  ULDC UR6, c[0x0][0x600] ;  /* 0x0001800000067ab9 */ /* 0x000fe20000000800 */
[----:B------:R-:W-:Y:S02]  /*169d0*/  USHF.R.U32.HI UR11, URZ, UR23, UR11 ;  /* 0x000000173f0b7299 */ /* 0x000fe4000801160b */
[----:B------:R-:W-:Y:S02]  /*169e0*/  UIMAD UR23, UR16, UR15, UR4 ;  /* 0x0000000f101772a4 */ /* 0x000fe4000f8e0204 */
[----:B------:R-:W-:Y:S02]  /*169f0*/  UIADD3 UR22, UR6, -0x1, URZ ;  /* 0xffffffff06167890 */ /* 0x000fe4000fffe03f */
[----:B------:R-:W-:Y:S02]  /*16a00*/  ULOP3.LUT UR27, URZ, UR13, URZ, 0x33, !UPT ;  /* 0x0000000d3f1b7292 */ /* 0x000fe4000f8e333f */
        /* <DEDUP_REMOVED lines=18> */
.L_x_509:
[----:B------:R-:W-:Y:S01]  /*16b30*/  UISETP.NE.AND UP0, UPT, UR39, URZ, UPT ;  /* 0x0000003f2700728c */ /* 0x000fe2000bf05270 */
[----:B------:R-:W-:Y:S01]  /*16b40*/  MOV R0, 0x1 ;  /* 0x0000000100007802 */ /* 0x000fe20000000f00 */
[----:B------:R-:W-:Y:S01]  /*16b50*/  USHF.R.U64 UR8, UR4, UR24, UR11 ;  /* 0x0000001804087299 */ /* 0x000fe2000800120b */
[----:B------:R-:W-:Y:S01]  /*16b60*/  IMAD.U32 R9, RZ, RZ, UR5 ;  /* 0x00000005ff097e24 */ /* 0x000fe2000f8e00ff */
[----:B------:R-:W-:Y:S02]  /*16b70*/  ULOP3.LUT UR4, UR19, UR27, URZ, 0xc0, !UPT ;  /* 0x0000001b13047292 */ /* 0x000fe4000f8ec03f */
[----:B------:R-:W-:Y:S02]  /*16b80*/  ULOP3.LUT UR18, UR18, UR22, URZ, 0xc0, !UPT ;  /* 0x0000001612127292 */ /* 0x000fe4000f8ec03f */
[----:B------:R-:W-:-:S03]  /*16b90*/  UIMAD UR4, UR26, UR8, UR4 ;  /* 0x000000081a0472a4 */ /* 0x000fc6000f8e0204 */
[----:B------:R-:W-:Y:S02]  /*16ba0*/  @UP0 UIMAD UR23, UR28, UR21, UR7 ;  /* 0x000000151c1702a4 */ /* 0x000fe4000f8e0207 */
[----:B------:R-:W-:-:S03]  /*16bb0*/  UIADD3 UR7, -UR8, URZ, URZ ;  /* 0x0000003f08077290 */ /* 0x000fc6000fffe13f */
[----:B------:R-:W-:Y:S01]  /*16bc0*/  ULDC UR8, c[0x0][0x610] ;  /* 0x0001840000087ab9 */ /* 0x000fe20000000800 */
[----:B------:R-:W-:Y:S02]  /*16bd0*/  UIMAD UR7, UR7, UR25, UR20 ;  /* 0x00000019070772a4 */ /* 0x000fe4000f8e0214 */
[----:B------:R-:W-:Y:S02]  /*16be0*/  UIMAD UR4, UR4, UR8, UR23 ;  /* 0x00000008040472a4 */ /* 0x000fe4000f8e0217 */
[----:B------:R-:W-:-:S04]  /*16bf0*/  UIMAD UR7, UR7, UR6, UR18 ;  /* 0x00000006070772a4 */ /* 0x000fc8000f8e0212 */
[----:B------:R-:W-:Y:S02]  /*16c00*/  USEL UR6, UR7, UR4, !UP0 ;  /* 0x0000000407067287 */ /* 0x000fe4000c000000 */
[----:B------:R-:W-:-:S04]  /*16c10*/  USEL UR4, UR4, UR7, !UP0 ;  /* 0x0000000704047287 */ /* 0x000fc8000c000000 */
[----:B------:R-:W-:Y:S02]  /*16c20*/  IMAD.U32 R2, RZ, RZ, UR6 ;  /* 0x00000006ff027e24 */ /* 0x000fe4000f8e00ff */
[----:B------:R-:W-:-:S07]  /*16c30*/  IMAD.U32 R3, RZ, RZ, UR4 ;  /* 0x00000004ff037e24 */ /* 0x000fce000f8e00ff */
.L_x_507:
[----:B------:R-:W-:-:S08]  /*16c40*/  NOP ;  /* 0x0000000000007918 */ /* 0x000fd00000000000 */
[----:B0-----:R-:W0:-:S00]  /*16c50*/  USETMAXREG.DEALLOC.CTAPOOL 0x18 ;  /* 0x00000018000079c8 */ /* 0x001e0000080e0500 */
[----:B------:R-:W-:-:S13]  /*16c60*/  ISETP.NE.AND P0, PT, RZ, UR10, PT ;  /* 0x0000000aff007c0c */ /* 0x000fda000bf05270 */
[----:B------:R-:W-:Y:S05]  /*16c70*/  @P0 EXIT ;  /* 0x000000000000094d */ /* 0x000fea0003800000 */
[----:B0-----:R-:W-:Y:S01]  /*16c80*/  LOP3.LUT P0, RZ, R0, 0xff, RZ, 0xc0, !PT ;  /* 0x000000ff00ff7812 */ /* 0x001fe2000780c0ff */
[----:B------:R-:W-:Y:S01]  /*16c90*/  IMAD.MOV.U32 R0, RZ, RZ, 0x1 ;  /* 0x00000001ff007424 */ /* 0x000fe200078e00ff */
[----:B------:R-:W-:-:S11]  /*16ca0*/  MOV R6, RZ ;  /* 0x000000ff00067202 */ /* 0x000fd60000000f00 */
[----:B------:R-:W-:Y:S05]  /*16cb0*/  @!P0 BRA `(.L_x_510) ;  /* 0x0000000c00688947 */ /* 0x000fea0003800000 */
[----:B------:R-:W0:Y:S01]  /*16cc0*/  S2R R4, SR_TID.X ;  /* 0x0000000000047919 */ /* 0x000e220000002100 */
[----:B------:R-:W-:Y:S01]  /*16cd0*/  ULDC UR4, c[0x0][0x28c] ;  /* 0x0000a30000047ab9 */ /* 0x000fe20000000800 */
[----:B------:R-:W-:Y:S01]  /*16ce0*/  ULDC UR6, c[0x0][0x658] ;  /* 0x0001960000067ab9 */ /* 0x000fe20000000800 */
[----:B------:R-:W-:Y:S01]  /*16cf0*/  UIADD3 UR10, UR4, 0x3f, URZ ;  /* 0x0000003f040a7890 */ /* 0x000fe2000fffe03f */
[----:B------:R-:W-:Y:S01]  /*16d00*/  BSSY B0, `(.L_x_510) ;  /* 0x00000d5000007945 */ /* 0x000fe20003800000 */
[----:B------:R-:W-:Y:S01]  /*16d10*/  UMOV UR7, 0xffffffff ;  /* 0xffffffff00077882 */ /* 0x000fe20000000000 */
[----:B------:R-:W-:Y:S01]  /*16d20*/  ULDC UR5, c[0x0][0x600] ;  /* 0x0001800000057ab9 */ /* 0x000fe20000000800 */
[----:B------:R-:W-:Y:S01]  /*16d30*/  UMOV UR9, 0x1 ;  /* 0x0000000100097882 */ /* 0x000fe20000000000 */
[----:B------:R-:W-:Y:S01]  /*16d40*/  USHF.L.U32 UR7, UR7, UR6, URZ ;  /* 0x0000000607077299 */ /* 0x000fe2000800063f */
[----:B------:R-:W-:Y:S01]  /*16d50*/  IMAD.MOV.U32 R8, RZ, RZ, 0x1 ;  /* 0x00000001ff087424 */ /* 0x000fe200078e00ff */
[----:B------:R-:W-:Y:S01]  /*16d60*/  UIADD3 UR4, UR5, -0x1, URZ ;  /* 0xffffffff05047890 */ /* 0x000fe2000fffe03f */
[----:B------:R-:W-:Y:S01]  /*16d70*/  IMAD.MOV.U32 R0, RZ, RZ, 0x1 ;  /* 0x00000001ff007424 */ /* 0x000fe200078e00ff */
[----:B------:R-:W-:Y:S01]  /*16d80*/  USHF.R.S32.HI UR11, URZ, 0x1f, UR10 ;  /* 0x0000001f3f0b7899 */ /* 0x000fe2000801140a */
[----:B------:R-:W-:Y:S01]  /*16d90*/  IMAD.MOV.U32 R6, RZ, RZ, RZ ;  /* 0x000000ffff067224 */ /* 0x000fe200078e00ff */
[----:B------:R-:W-:Y:S01]  /*16da0*/  ULDC UR8, c[0x0][0xc] ;  /* 0x0000030000087ab9 */ /* 0x000fe20000000800 */
[----:B------:R-:W-:-:S02]  /*16db0*/  USHF.L.U32 UR5, UR9, UR6, URZ ;  /* 0x0000000609057299 */ /* 0x000fc4000800063f */
[----:B------:R-:W-:Y:S01]  /*16dc0*/  ULEA.HI UR11, UR11, UR10, URZ, 0x6 ;  /* 0x0000000a0b0b7291 */ /* 0x000fe2000f8f303f */
[----:B------:R-:W-:Y:S01]  /*16dd0*/  ULDC UR9, c[0x0][0x10] ;  /* 0x0000040000097ab9 */ /* 0x000fe20000000800 */
[----:B------:R-:W-:Y:S02]  /*16de0*/  ULOP3.LUT UR6, URZ, UR7, URZ, 0x33, !UPT ;  /* 0x000000073f067292 */ /* 0x000fe4000f8e333f */
[----:B------:R-:W-:Y:S01]  /*16df0*/  UIMAD.WIDE.U32 UR8, UR8, UR9, URZ ;  /* 0x00000009080872a5 */ /* 0x000fe2000f8e003f */
[----:B------:R-:W-:Y:S01]  /*16e00*/  ULDC UR7, c[0x0][0x14] ;  /* 0x0000050000077ab9 */ /* 0x000fe20000000800 */
[----:B------:R-:W-:Y:S02]  /*16e10*/  USHF.R.S32.HI UR19, URZ, 0x6, UR11 ;  /* 0x000000063f137899 */ /* 0x000fe4000801140b */
[----:B------:R-:W-:Y:S02]  /*16e20*/  UIMAD.WIDE.U32 UR22, UR8, UR7, URZ ;  /* 0x00000007081672a5 */ /* 0x000fe4000f8e003f */
[----:B------:R-:W-:-:S02]  /*16e30*/  UIMAD UR13, UR9, UR7, URZ ;  /* 0x00000007090d72a4 */ /* 0x000fc4000f8e023f */
[----:B------:R-:W-:Y:S01]  /*16e40*/  ULOP3.LUT UR21, UR38, 0x2, URZ, 0xfc, !UPT ;  /* 0x0000000226157892 */ /* 0x000fe2000f8efc3f */
[C---:B0-----:R-:W-:Y:S01]  /*16e50*/  LOP3.LUT P2, RZ, R4.reuse, 0x7f, RZ, 0xc0, !PT ;  /* 0x0000007f04ff7812 */ /* 0x041fe2000784c0ff */
[----:B------:R-:W-:Y:S01]  /*16e60*/  UIADD3 UR13, UR23, UR13, URZ ;  /* 0x0000000d170d7290 */ /* 0x000fe2000fffe03f */
[----:B------:R-:W-:Y:S01]  /*16e70*/  LOP3.LUT P0, RZ, R4, 0x1f, RZ, 0xc0, !PT ;  /* 0x0000001f04ff7812 */ /* 0x000fe2000780c0ff */
[----:B------:R-:W-:Y:S01]  /*16e80*/  UIADD3 UR26, UR19, 0x1, URZ ;  /* 0x00000001131a7890 */ /* 0x000fe2000fffe03f */
[----:B------:R-:W-:Y:S02]  /*16e90*/  ULDC.64 UR24, c[0x0][0x198] ;  /* 0x0000660000187ab9 */ /* 0x000fe40000000a00 */
[----:B------:R-:W-:-:S13]  /*16ea0*/  PLOP3.LUT P0, PT, P0, P2, PT, 0x8a, 0x0 ;  /* 0x000000000000781c */ /* 0x000fda0000705172 */
.L_x_522:
[----:B------:R-:W-:-:S03]  /*16eb0*/  UMOV UR7, 0xffffffff ;  /* 0xffffffff00077882 */ /* 0x000fc60000000000 */
[----:B------:R-:W-:Y:S05]  /*16ec0*/  BRA.DIV UR7, `(.L_x_511) ;  /* 0x0000000e07b07947 */ /* 0x000fea000b800000 */
[----:B------:R-:W-:-:S13]  /*16ed0*/  ELECT P6, URZ, PT ;  /* 0x00000000003f782f */ /* 0x000fda00038c0000 */
.L_x_532:
[----:B------:R-:W0:Y:S01]  /*16ee0*/  LDC R4, c[0x0][0x28c] ;  /* 0x0000a300ff047b82 */ /* 0x000e220000000800 */
[----:B------:R-:W-:Y:S01]  /*16ef0*/  BSSY B1, `(.L_x_512) ;  /* 0x0000038000017945 */ /* 0x000fe20003800000 */
[----:B0-----:R-:W-:-:S13]  /*16f00*/  ISETP.LT.OR P6, PT, R4, 0x1, !P6 ;  /* 0x000000010400780c */ /* 0x001fda00077c1670 */
[----:B------:R-:W-:Y:S05]  /*16f10*/  @P6 BRA `(.L_x_513) ;  /* 0x0000000000d46947 */ /* 0x000fea0003800000 */
[----:B------:R-:W-:Y:S01]  /*16f20*/  IMAD R2, R2, 0xa0, RZ ;  /* 0x000000a002027824 */ /* 0x000fe200078e02ff */
[----:B------:R-:W-:Y:S01]  /*16f30*/  MOV R11, UR26 ;  /* 0x0000001a000b7c02 */ /* 0x000fe20008000f00 */
[----:B------:R-:W-:Y:S02]  /*16f40*/  IMAD R3, R3, 0x180, RZ ;  /* 0x0000018003037824 */ /* 0x000fe400078e02ff */
[----:B------:R-:W-:Y:S02]  /*16f50*/  IMAD.MOV.U32 R13, RZ, RZ, RZ ;  /* 0x000000ffff0d7224 */ /* 0x000fe400078e00ff */
[----:B------:R-:W-:Y:S02]  /*16f60*/  IMAD.MOV.U32 R4, RZ, RZ, R0 ;  /* 0x000000ffff047224 */ /* 0x000fe400078e0000 */
[----:B------:R-:W-:-:S07]  /*16f70*/  IMAD.MOV.U32 R5, RZ, RZ, R6 ;  /* 0x000000ffff057224 */ /* 0x000fce00078e0006 */
.L_x_517:
[----:B------:R-:W0:Y:S01]  /*16f80*/  S2R R10, SR_CgaCtaId ;  /* 0x00000000000a7919 */ /* 0x000e220000008800 */
[----:B------:R-:W-:-:S04]  /*16f90*/  MOV R7, 0x400 ;  /* 0x0000040000077802 */ /* 0x000fc80000000f00 */
[----:B0-----:R-:W-:Y:S02]  /*16fa0*/  LEA R14, R10, R7, 0x18 ;  /* 0x000000070a0e7211 */ /* 0x001fe400078ec0ff */
[----:B------:R-:W-:Y:S01]  /*16fb0*/  SHF.L.U32 R7, R4, 0x1f, RZ ;  /* 0x0000001f04077819 */ /* 0x000fe200000006ff */
[----:B------:R-:W0:Y:S02]  /*16fc0*/  @!P2 LDC R10, c[0x0][0x500] ;  /* 0x00014000ff0aab82 */ /* 0x000e240000000800 */
[----:B------:R-:W-:-:S04]  /*16fd0*/  IMAD R12, R5, 0x8, R14 ;  /* 0x00000008050c7824 */ /* 0x000fc800078e020e */
[----:B------:R-:W1:Y:S02]  /*16fe0*/  SYNCS.PHASECHK.TRANS64.TRYWAIT P1, [R12+URZ+0x18], R7 ;  /* 0x000018070c0075a7 */ /* 0x000e64000802017f */
[----:B-1----:R-:W-:Y:S05]  /*16ff0*/  @!P1 BRA `(.L_x_514) ;  /* 0x0000000c00849947 */ /* 0x002fea0003800000 */
.L_x_533:
[----:B------:R-:W-:Y:S01]  /*17000*/  UPRMT UR7, UR21, 0x9910, URZ ;  /* 0x0000991015077896 */ /* 0x000fe2000800003f */
[----:B0-----:R0:W-:Y:S03]  /*17010*/  @!P2 SYNCS.ARRIVE.TRANS64 RZ, [R12+URZ], R10 ;  /* 0x0000000a0cffa9a7 */ /* 0x0011e6000800003f */
[----:B------:R-:W-:-:S06]  /*17020*/  UISETP.NE.AND UP0, UPT, UR7, 0x2, UPT ;  /* 0x000000020700788c */ /* 0x000fcc000bf05270 */
[----:B------:R-:W-:-:S13]  /*17030*/  PLOP3.LUT P1, PT, PT, PT, UP0, 0x80, 0x0 ;  /* 0x000000000000781c */ /* 0x000fda0003f2f008 */
[----:B0-----:R-:W-:Y:S05]  /*17040*/  @P1 BRA `(.L_x_515) ;  /* 0x0000000000041947 */ /* 0x001fea0003800000 */
[----:B------:R-:W-:Y:S01]  /*17050*/  BPT.TRAP 0x1 ;  /* 0x000000040000795c */ /* 0x000fe20000300000 */
.L_x_515:
[----:B------:R-:W-:Y:S05]  /*17060*/  @P0 BRA `(.L_x_516) ;  /* 0x0000000000040947 */ /* 0x000fea0003800000 */
[----:B------:R-:W-:Y:S01]  /*17070*/  BPT.TRAP 0x1 ;  /* 0x000000040000795c */ /* 0x000fe20000300000 */
.L_x_516:
[C-C-:B-1----:R-:W-:Y:S01]  /*17080*/  IMAD R7, R5.reuse, 0xc000, R14.reuse ;  /* 0x0000c00005077824 */ /* 0x142fe200078e020e */
[----:B------:R-:W-:Y:S01]  /*17090*/  R2UR UR9, R12 ;  /* 0x000000000c0972ca */ /* 0x000fe200000e0000 */
[----:B------:R-:W-:Y:S01]  /*170a0*/  IMAD R14, R5, 0x5000, R14 ;  /* 0x00005000050e7824 */ /* 0x000fe200078e020e */
[----:B------:R-:W-:Y:S01]  /*170b0*/  UIADD3 UR14, UP0, UR24, 0xf0, URZ ;  /* 0x000000f0180e7890 */ /* 0x000fe2000ff1e03f */
[----:B------:R-:W-:Y:S01]  /*170c0*/  R2UR UR11, R3 ;  /* 0x00000000030b72ca */ /* 0x000fe200000e0000 */
[----:B------:R-:W-:Y:S01]  /*170d0*/  UIADD3 UR28, UP1, UR24, 0x1f0, URZ ;  /* 0x000001f0181c7890 */ /* 0x000fe2000ff3e03f */
[----:B------:R-:W-:Y:S01]  /*170e0*/  R2UR UR7, R7 ;  /* 0x00000000070772ca */ /* 0x000fe200000e0000 */
[----:B------:R-:W-:Y:S01]  /*170f0*/  UIADD3.X UR15, URZ, UR25, URZ, UP0, !UPT ;  /* 0x000000193f0f7290 */ /* 0x000fe200087fe43f */
[----:B------:R-:W-:Y:S01]  /*17100*/  R2UR UR8, R14 ;  /* 0x000000000e0872ca */ /* 0x000fe200000e0000 */
[----:B------:R-:W-:Y:S01]  /*17110*/  VIADD R5, R5, 0x1 ;  /* 0x0000000105057836 */ /* 0x000fe20000000000 */
[----:B------:R-:W-:Y:S01]  /*17120*/  R2UR UR10, R13 ;  /* 0x000000000d0a72ca */ /* 0x000fe200000e0000 */
[----:B------:R-:W-:Y:S01]  /*17130*/  UIADD3.X UR29, URZ, UR25, URZ, UP1, !UPT ;  /* 0x000000193f1d7290 */ /* 0x000fe20008ffe43f */
[----:B------:R-:W-:Y:S01]  /*17140*/  R2UR UR12, R9 ;  /* 0x00000000090c72ca */ /* 0x000fe200000e0000 */
[----:B------:R-:W-:Y:S01]  /*17150*/  UMOV UR16, 0x0 ;  /* 0x0000000000107882 */ /* 0x000fe20000000000 */
[----:B------:R-:W-:Y:S01]  /*17160*/  IADD3 R11, R11, -0x1, RZ ;  /* 0xffffffff0b0b7810 */ /* 0x000fe20007ffe0ff */
[----:B------:R-:W-:Y:S01]  /*17170*/  UMOV UR17, 0x10000000 ;  /* 0x1000000000117882 */ /* 0x000fe20000000000 */
[----:B------:R-:W-:Y:S01]  /*17180*/  R2UR UR20, R2 ;  /* 0x00000000021472ca */ /* 0x000fe200000e0000 */
[----:B------:R-:W-:Y:S01]  /*17190*/  VIADD R13, R13, 0x40 ;  /* 0x000000400d0d7836 */ /* 0x000fe20000000000 */
[----:B------:R-:W-:Y:S01]  /*171a0*/  ISETP.GT.AND P3, PT, R11, 0x1, PT ;  /* 0x000000010b00780c */ /* 0x000fe20003f64270 */
[----:B------:R-:W-:Y:S01]  /*171b0*/  UIADD3 UR7, UR7, 0x100, URZ ;  /* 0x0000010007077890 */ /* 0x000fe2000fffe03f */
[----:B------:R-:W-:Y:S01]  /*171c0*/  ISETP.NE.AND P1, PT, R5, 0x3, PT ;  /* 0x000000030500780c */ /* 0x000fe20003f25270 */
[----:B------:R-:W-:-:S03]  /*171d0*/  UIADD3 UR18, UR8, 0x24100, URZ ;  /* 0x0002410008127890 */ /* 0x000fc6000fffe03f */
[----:B------:R-:W-:Y:S02]  /*171e0*/  SEL R7, RZ, 0x1, P1 ;  /* 0x00000001ff077807 */ /* 0x000fe40000800000 */
[----:B------:R-:W-:Y:S01]  /*171f0*/  UMOV UR8, UR7 ;  /* 0x0000000700087c82 */ /* 0x000fe20008000000 */
[----:B------:R-:W-:Y:S01]  /*17200*/  SEL R5, R5, RZ, P1 ;  /* 0x000000ff05057207 */ /* 0x000fe20000800000 */
[----:B------:R0:W-:Y:S01]  /*17210*/  UTMALDG.3D [UR8], [UR14], desc[UR16] ;  /* 0x000010080e0075b4 */ /* 0x0001e20008011000 */
[----:B------:R-:W-:Y:S01]  /*17220*/  LOP3.LUT R4, R4, R7, RZ, 0x3c, !PT ;  /* 0x0000000704047212 */ /* 0x000fe200078e3cff */
[----:B0-----:R-:W-:Y:S01]  /*17230*/  UMOV UR8, UR18 ;  /* 0x0000001200087c82 */ /* 0x001fe20008000000 */
[----:B------:R-:W-:Y:S02]  /*17240*/  UMOV UR11, UR20 ;  /* 0x00000014000b7c82 */ /* 0x000fe40008000000 */
[----:B------:R0:W-:Y:S02]  /*17250*/  UTMALDG.3D [UR8], [UR28], desc[UR16] ;  /* 0x000010081c0075b4 */ /* 0x0001e40008011000 */
[----:B0-----:R-:W-:Y:S05]  /*17260*/  @P3 BRA `(.L_x_517) ;  /* 0xfffffffc00443947 */ /* 0x001fea000383ffff */
.L_x_513:
[----:B------:R-:W-:Y:S05]  /*17270*/  BSYNC B1 ;  /* 0x0000000000017941 */ /* 0x000fea0003800000 */
.L_x_512:
[----:B------:R-:W2:Y:S01]  /*17280*/  LDL.LU R14, [R1+0x9c] ;  /* 0x00009c00010e7983 */ /* 0x000ea20000300800 */
[----:B------:R-:W-:Y:S01]  /*17290*/  LOP3.LUT P1, RZ, R8, 0xff, RZ, 0xc0, !PT ;  /* 0x000000ff08ff7812 */ /* 0x000fe2000782c0ff */
[----:B------:R-:W-:Y:S01]  /*172a0*/  VIADD R6, R6, UR19 ;  /* 0x0000001306067c36 */ /* 0x000fe20008000000 */
[----:B------:R-:W-:Y:S01]  /*172b0*/  ULDC.64 UR8, c[0x0][0x650] ;  /* 0x0001940000087ab9 */ /* 0x000fe20000000a00 */
[----:B------:R-:W3:Y:S01]  /*172c0*/  LDL.LU R12, [R1+0xa0] ;  /* 0x0000a000010c7983 */ /* 0x000ee20000300800 */
[----:B------:R-:W-:Y:S01]  /*172d0*/  UISETP.GE.U32.AND UP0, UPT, UR19, 0x3, UPT ;  /* 0x000000031300788c */ /* 0x000fe2000bf06070 */
[----:B------:R-:W-:Y:S01]  /*172e0*/  BSSY B1, `(.L_x_518) ;  /* 0x0000074000017945 */ /* 0x000fe20003800000 */
[----:B------:R-:W-:Y:S01]  /*172f0*/  IMAD.MOV.U32 R9, RZ, RZ, -0x1 ;  /* 0xffffffffff097424 */ /* 0x000fe200078e00ff */
[----:B------:R-:W-:Y:S02]  /*17300*/  PRMT R4, RZ, 0x7610, R4 ;  /* 0x00007610ff047816 */ /* 0x000fe40000000004 */
[----:B------:R-:W-:-:S02]  /*17310*/  PRMT R8, RZ, 0x7610, R8 ;  /* 0x00007610ff087816 */ /* 0x000fc40000000008 */
[----:B------:R-:W-:Y:S02]  /*17320*/  PLOP3.LUT P3, PT, PT, PT, UP0, 0x80, 0x0 ;  /* 0x000000000000781c */ /* 0x000fe40003f6f008 */
[----:B------:R-:W0:Y:S01]  /*17330*/  @P1 S2R R3, SR_CgaCtaId ;  /* 0x0000000000031919 */ /* 0x000e220000008800 */
[----:B------:R-:W-:-:S04]  /*17340*/  @P1 MOV R2, 0x400 ;  /* 0x0000040000021802 */ /* 0x000fc80000000f00 */
[----:B0-----:R-:W-:-:S04]  /*17350*/  @P1 LEA R2, R3, R2, 0x18 ;  /* 0x0000000203021211 */ /* 0x001fc800078ec0ff */
[----:B------:R0:W-:Y:S01]  /*17360*/  @P1 SYNCS.ARRIVE.TRANS64.A1T0 RZ, [R2+URZ+0x48], RZ ;  /* 0x000048ff02ff19a7 */ /* 0x0001e2000810003f */
[----:B------:R-:W-:Y:S01]  /*17370*/  ISETP.GT.U32.AND P1, PT, R6, 0x2, PT ;  /* 0x000000020600780c */ /* 0x000fe20003f24070 */
[----:B0-----:R-:W-:-:S05]  /*17380*/  IMAD.U32 R2, RZ, RZ, UR19 ;  /* 0x00000013ff027e24 */ /* 0x001fca000f8e00ff */
[----:B------:R-:W-:Y:S01]  /*17390*/  ISETP.LT.U32.AND P1, PT, R2, 0x3, P1 ;  /* 0x000000030200780c */ /* 0x000fe20000f21070 */
[----:B------:R-:W-:Y:S01]  /*173a0*/  IMAD.WIDE.U32 R2, R6, -0x55555555, RZ ;  /* 0xaaaaaaab06027825 */ /* 0x000fe200078e00ff */
[----:B------:R-:W-:-:S04]  /*173b0*/  MOV R2, 0xffffffff ;  /* 0xffffffff00027802 */ /* 0x000fc80000000f00 */
[----:B------:R-:W-:Y:S02]  /*173c0*/  SHF.R.U32.HI R5, RZ, 0x1, R3 ;  /* 0x00000001ff057819 */ /* 0x000fe40000011603 */
[----:B------:R-:W-:-:S03]  /*173d0*/  SEL R3, RZ, 0x1, !P1 ;  /* 0x00000001ff037807 */ /* 0x000fc60004800000 */
[----:B------:R-:W-:Y:S01]  /*173e0*/  IMAD R6, R5, -0x3, R6 ;  /* 0xfffffffd05067824 */ /* 0x000fe200078e0206 */
[----:B------:R-:W-:Y:S01]  /*173f0*/  LOP3.LUT R0, R0, R3, RZ, 0x3c, !PT ;  /* 0x0000000300007212 */ /* 0x000fe200078e3cff */
[----:B------:R-:W-:-:S03]  /*17400*/  IMAD.MOV.U32 R3, RZ, RZ, -0x1 ;  /* 0xffffffffff037424 */ /* 0x000fc600078e00ff */
[----:B------:R-:W-:Y:S02]  /*17410*/  @P3 LOP3.LUT R0, R0, 0x1, R5, 0x78, !PT ;  /* 0x0000000100003812 */ /* 0x000fe400078e7805 */
[----:B---3--:R-:W-:-:S04]  /*17420*/  IADD3 R12, P1, R12, UR22, RZ ;  /* 0x000000160c0c7c10 */ /* 0x008fc8000ff3e0ff */
[----:B--2---:R-:W-:Y:S01]  /*17430*/  IADD3.X R14, R14, UR13, RZ, P1, !PT ;  /* 0x0000000d0e0e7c10 */ /* 0x004fe20008ffe4ff */
[----:B------:R0:W-:Y:S01]  /*17440*/  STL [R1+0xa0], R12 ;  /* 0x0000a00c01007387 */ /* 0x0001e20000100800 */
[----:B------:R-:W-:-:S03]  /*17450*/  ISETP.GE.U32.AND P1, PT, R12, UR8, PT ;  /* 0x000000080c007c0c */ /* 0x000fc6000bf26070 */
[----:B------:R0:W-:Y:S01]  /*17460*/  STL [R1+0x9c], R14 ;  /* 0x00009c0e01007387 */ /* 0x0001e20000100800 */
[----:B------:R-:W-:-:S13]  /*17470*/  ISETP.GE.U32.AND.EX P1, PT, R14, UR9, PT, P1 ;  /* 0x000000090e007c0c */ /* 0x000fda000bf26110 */
[----:B0-----:R-:W-:Y:S05]  /*17480*/  @P1 BRA `(.L_x_519) ;  /* 0x0000000400641947 */ /* 0x001fea0003800000 */
[----:B------:R-:W0:Y:S01]  /*17490*/  S2R R7, SR_CTAID.X ;  /* 0x0000000000077919 */ /* 0x000e220000002500 */
[----:B------:R-:W-:Y:S01]  /*174a0*/  ULDC UR7, c[0x0][0x150] ;  /* 0x0000540000077ab9 */ /* 0x000fe20000000800 */
[----:B------:R-:W1:Y:S01]  /*174b0*/  LDC R4, c[0x0][0x144] ;  /* 0x00005100ff047b82 */ /* 0x000e620000000800 */
[----:B------:R-:W-:Y:S01]  /*174c0*/  UISETP.NE.AND UP0, UPT, UR39, URZ, UPT ;  /* 0x0000003f2700728c */ /* 0x000fe2000bf05270 */
[----:B------:R-:W2:Y:S01]  /*174d0*/  S2R R5, SR_CTAID.Y ;  /* 0x0000000000057919 */ /* 0x000ea20000002600 */
[----:B------:R-:W-:Y:S01]  /*174e0*/  ULDC.64 UR8, c[0x0][0x628] ;  /* 0x00018a0000087ab9 */ /* 0x000fe20000000a00 */
[----:B------:R-:W-:-:S03]  /*174f0*/  ULDC UR10, c[0x0][0x630] ;  /* 0x00018c00000a7ab9 */ /* 0x000fc60000000800 */
[----:B------:R-:W-:Y:S01]  /*17500*/  PLOP3.LUT P1, PT, PT, PT, UP0, 0x80, 0x0 ;  /* 0x000000000000781c */ /* 0x000fe20003f2f008 */
[----:B------:R-:W3:Y:S01]  /*17510*/  LDC R10, c[0x0][0x148] ;  /* 0x00005200ff0a7b82 */ /* 0x000ee20000000800 */
[----:B0-----:R-:W-:Y:S02]  /*17520*/  I2FP.F32.U32 R2, R7 ;  /* 0x0000000700027245 */ /* 0x001fe40000201000 */
[----:B--2---:R-:W-:-:S03]  /*17530*/  I2FP.F32.U32 R3, R5 ;  /* 0x0000000500037245 */ /* 0x004fc60000201000 */
[----:B------:R-:W-:Y:S01]  /*17540*/  FMUL R2, R2, UR7 ;  /* 0x0000000702027c20 */ /* 0x000fe20008400000 */
[----:B------:R-:W-:Y:S02]  /*17550*/  ULDC UR7, c[0x0][0x154] ;  /* 0x0000550000077ab9 */ /* 0x000fe40000000800 */
[----:B------:R-:W-:-:S03]  /*17560*/  FMUL R9, R3, UR7 ;  /* 0x0000000703097c20 */ /* 0x000fc60008400000 */
[----:B------:R-:W0:Y:S08]  /*17570*/  F2I.U32.TRUNC.NTZ R2, R2 ;  /* 0x0000000200027305 */ /* 0x000e30000020f000 */
[----:B------:R-:W2:Y:S01]  /*17580*/  F2I.U32.TRUNC.NTZ R9, R9 ;  /* 0x0000000900097305 */ /* 0x000ea2000020f000 */
[----:B0-----:R-:W-:Y:S02]  /*17590*/  IMAD.MOV R3, RZ, RZ, -R2 ;  /* 0x000000ffff037224 */ /* 0x001fe400078e0a02 */
[----:B------:R-:W-:-:S02]  /*175a0*/  IMAD.MOV.U32 R2, RZ, RZ, R12 ;  /* 0x000000ffff027224 */ /* 0x000fc400078e000c */
[----:B-1----:R-:W-:Y:S02]  /*175b0*/  IMAD R7, R4, R3, R7 ;  /* 0x0000000304077224 */ /* 0x002fe400078e0207 */
[----:B--2---:R-:W-:-:S04]  /*175c0*/  IMAD.MOV R3, RZ, RZ, -R9 ;  /* 0x000000ffff037224 */ /* 0x004fc800078e0a09 */
[----:B---3--:R-:W-:Y:S01]  /*175d0*/  @P1 IMAD R7, R10, R3, R5 ;  /* 0x000000030a071224 */ /* 0x008fe200078e0205 */
[----:B------:R-:W-:Y:S02]  /*175e0*/  ISETP.NE.U32.AND P1, PT, RZ, UR8, PT ;  /* 0x00000008ff007c0c */ /* 0x000fe4000bf25070 */
[----:B------:R-:W-:Y:S02]  /*175f0*/  MOV R3, R14 ;  /* 0x0000000e00037202 */ /* 0x000fe40000000f00 */
[----:B------:R-:W-:-:S13]  /*17600*/  ISETP.NE.AND.EX P1, PT, RZ, UR9, PT, P1 ;  /* 0x00000009ff007c0c */ /* 0x000fda000bf25310 */
[----:B------:R-:W-:Y:S05]  /*17610*/  @!P1 BRA `(.L_x_520) ;  /* 0x0000000000289947 */ /* 0x000fea0003800000 */
[----:B------:R-:W-:Y:S02]  /*17620*/  ULDC UR7, c[0x0][0x634] ;  /* 0x00018d0000077ab9 */ /* 0x000fe40000000800 */
[----:B------:R-:W-:-:S05]  /*17630*/  IADD3 R3, P1, R12, UR7, RZ ;  /* 0x000000070c037c10 */ /* 0x000fca000ff3e0ff */
[----:B------:R-:W-:-:S04]  /*17640*/  IMAD.X R9, RZ, RZ, R14, P1 ;  /* 0x000000ffff097224 */ /* 0x000fc800008e060e */
[----:B------:R-:W-:-:S04]  /*17650*/  IMAD.WIDE.U32 R4, R9, UR8, RZ ;  /* 0x0000000809047c25 */ /* 0x000fc8000f8e00ff */
[----:B------:R-:W-:-:S04]  /*17660*/  IMAD.WIDE.U32 R4, P1, R3, UR9, R4 ;  /* 0x0000000903047c25 */ /* 0x000fc8000f820004 */
[----:B------:R-:W-:-:S04]  /*17670*/  IMAD.WIDE.U32 R2, R3, UR8, RZ ;  /* 0x0000000803027c25 */ /* 0x000fc8000f8e00ff */
[----:B------:R-:W-:Y:S01]  /*17680*/  IMAD.MOV.U32 R2, RZ, RZ, R5 ;  /* 0x000000ffff027224 */ /* 0x000fe200078e0005 */
[----:B------:R-:W-:Y:S01]  /*17690*/  IADD3 RZ, P3, R3, R4, RZ ;  /* 0x0000000403ff7210 */ /* 0x000fe20007f7e0ff */
[----:B------:R-:W-:-:S04]  /*176a0*/  IMAD.X R3, RZ, RZ, RZ, P1 ;  /* 0x000000ffff037224 */ /* 0x000fc800008e06ff */
[----:B------:R-:W-:-:S08]  /*176b0*/  IMAD.WIDE.U32.X R2, R9, UR9, R2, P3 ;  /* 0x0000000909027c25 */ /* 0x000fd000098e0402 */
.L_x_520:
[--C-:B------:R-:W-:Y:S01]  /*176c0*/  SHF.R.U64 R9, R2, UR10, R3.reuse ;  /* 0x0000000a02097c19 */ /* 0x100fe20008001203 */
[----:B------:R-:W-:Y:S01]  /*176d0*/  ULDC.64 UR8, c[0x0][0x620] ;  /* 0x0001880000087ab9 */ /* 0x000fe20000000a00 */
[----:B------:R-:W-:Y:S01]  /*176e0*/  SHF.R.U32.HI R2, RZ, UR10, R3 ;  /* 0x0000000aff027c19 */ /* 0x000fe20008011603 */
[----:B------:R-:W-:Y:S01]  /*176f0*/  IMAD.MOV.U32 R3, RZ, RZ, R14 ;  /* 0x000000ffff037224 */ /* 0x000fe200078e000e */
[----:B------:R-:W-:Y:S01]  /*17700*/  IADD3 R11, P1, RZ, -R9, RZ ;  /* 0x80000009ff0b7210 */ /* 0x000fe20007f3e0ff */
[----:B------:R-:W-:-:S04]  /*17710*/  ULDC UR7, c[0x0][0x618] ;  /* 0x0001860000077ab9 */ /* 0x000fc80000000800 */
[----:B------:R-:W-:-:S04]  /*17720*/  IMAD.X R2, RZ, RZ, ~R2, P1 ;  /* 0x000000ffff027224 */ /* 0x000fc800008e0e02 */
[----:B------:R-:W-:-:S04]  /*17730*/  IMAD R2, R2, UR8, RZ ;  /* 0x0000000802027c24 */ /* 0x000fc8000f8e02ff */
[----:B------:R-:W-:Y:S01]  /*17740*/  IMAD R5, R11, UR9, R2 ;  /* 0x000000090b057c24 */ /* 0x000fe2000f8e0202 */
[----:B------:R-:W-:-:S05]  /*17750*/  MOV R2, R12 ;  /* 0x0000000c00027202 */ /* 0x000fca0000000f00 */
[----:B------:R-:W-:Y:S01]  /*17760*/  IMAD.WIDE.U32 R2, R11, UR8, R2 ;  /* 0x000000080b027c25 */ /* 0x000fe2000f8e0002 */
[----:B------:R-:W-:Y:S02]  /*17770*/  ULDC.64 UR8, c[0x0][0x640] ;  /* 0x0001900000087ab9 */ /* 0x000fe40000000a00 */
[----:B------:R-:W-:Y:S01]  /*17780*/  ISETP.NE.U32.AND P1, PT, RZ, UR8, PT ;  /* 0x00000008ff007c0c */ /* 0x000fe2000bf25070 */
[----:B------:R-:W-:-:S03]  /*17790*/  IMAD.IADD R3, R3, 0x1, R5 ;  /* 0x0000000103037824 */ /* 0x000fc600078e0205 */
[----:B------:R-:W-:Y:S02]  /*177a0*/  ISETP.NE.AND.EX P1, PT, RZ, UR9, PT, P1 ;  /* 0x00000009ff007c0c */ /* 0x000fe4000bf25310 */
[--C-:B------:R-:W-:Y:S02]  /*177b0*/  SHF.R.U64 R10, R2, UR7, R3.reuse ;  /* 0x00000007020a7c19 */ /* 0x100fe40008001203 */
[----:B------:R-:W-:Y:S01]  /*177c0*/  SHF.R.U32.HI R3, RZ, UR7, R3 ;  /* 0x00000007ff037c19 */ /* 0x000fe20008011603 */
[----:B------:R-:W-:-:S03]  /*177d0*/  ULDC UR7, c[0x0][0x608] ;  /* 0x0001820000077ab9 */ /* 0x000fc60000000800 */
[--C-:B------:R-:W-:Y:S02]  /*177e0*/  SHF.R.U64 R12, R10, UR7, R3.reuse ;  /* 0x000000070a0c7c19 */ /* 0x100fe40008001203 */
[----:B------:R-:W-:Y:S01]  /*177f0*/  SHF.R.U32.HI R3, RZ, UR7, R3 ;  /* 0x00000007ff037c19 */ /* 0x000fe20008011603 */
[----:B------:R-:W-:-:S03]  /*17800*/  ULDC UR7, c[0x0][0x658] ;  /* 0x0001960000077ab9 */ /* 0x000fc60000000800 */
[--C-:B------:R-:W-:Y:S02]  /*17810*/  SHF.R.U64 R11, R12, UR7, R3.reuse ;  /* 0x000000070c0b7c19 */ /* 0x100fe40008001203 */
[----:B------:R-:W-:-:S03]  /*17820*/  SHF.R.U32.HI R13, RZ, UR7, R3 ;  /* 0x00000007ff0d7c19 */ /* 0x000fc60008011603 */
[----:B------:R-:W-:Y:S02]  /*17830*/  IMAD.MOV.U32 R2, RZ, RZ, R11 ;  /* 0x000000ffff027224 */ /* 0x000fe400078e000b */
[----:B------:R-:W-:Y:S01]  /*17840*/  IMAD.MOV.U32 R3, RZ, RZ, R13 ;  /* 0x000000ffff037224 */ /* 0x000fe200078e000d */
[----:B------:R-:W-:Y:S06]  /*17850*/  @!P1 BRA `(.L_x_521) ;  /* 0x0000000000289947 */ /* 0x000fec0003800000 */
[----:B------:R-:W-:Y:S02]  /*17860*/  ULDC UR7, c[0x0][0x64c] ;  /* 0x0001930000077ab9 */ /* 0x000fe40000000800 */
[----:B------:R-:W-:-:S04]  /*17870*/  IADD3 R3, P1, R11, UR7, RZ ;  /* 0x000000070b037c10 */ /* 0x000fc8000ff3e0ff */
[----:B------:R-:W-:-:S05]  /*17880*/  IADD3.X R13, RZ, R13, RZ, P1, !PT ;  /* 0x0000000dff0d7210 */ /* 0x000fca0000ffe4ff */
[----:B------:R-:W-:-:S04]  /*17890*/  IMAD.WIDE.U32 R4, R13, UR8, RZ ;  /* 0x000000080d047c25 */ /* 0x000fc8000f8e00ff */
[----:B------:R-:W-:-:S04]  /*178a0*/  IMAD.WIDE.U32 R4, P1, R3, UR9, R4 ;  /* 0x0000000903047c25 */ /* 0x000fc8000f820004 */
[----:B------:R-:W-:-:S04]  /*178b0*/  IMAD.WIDE.U32 R2, R3, UR8, RZ ;  /* 0x0000000803027c25 */ /* 0x000fc8000f8e00ff */
[----:B------:R-:W-:Y:S01]  /*178c0*/  IMAD.MOV.U32 R2, RZ, RZ, R5 ;  /* 0x000000ffff027224 */ /* 0x000fe200078e0005 */
[----:B------:R-:W-:Y:S01]  /*178d0*/  IADD3 RZ, P3, R3, R4, RZ ;  /* 0x0000000403ff7210 */ /* 0x000fe20007f7e0ff */
[----:B------:R-:W-:-:S04]  /*178e0*/  IMAD.X R3, RZ, RZ, RZ, P1 ;  /* 0x000000ffff037224 */ /* 0x000fc800008e06ff */
[----:B------:R-:W-:-:S08]  /*178f0*/  IMAD.WIDE.U32.X R2, R13, UR9, R2, P3 ;  /* 0x000000090d027c25 */ /* 0x000fd000098e0402 */
.L_x_521:
[----:B------:R-:W-:Y:S01]  /*17900*/  ULDC UR7, c[0x0][0x648] ;  /* 0x0001920000077ab9 */ /* 0x000fe20000000800 */
[----:B------:R-:W-:Y:S01]  /*17910*/  LOP3.LUT R12, R12, UR6, RZ, 0xc0, !PT ;  /* 0x000000060c0c7c12 */ /* 0x000fe2000f8ec0ff */
[----:B------:R-:W-:Y:S01]  /*17920*/  UISETP.NE.AND UP0, UPT, UR39, URZ, UPT ;  /* 0x0000003f2700728c */ /* 0x000fe2000bf05270 */
[----:B------:R-:W-:Y:S01]  /*17930*/  SHF.R.U64 R3, R2, UR7, R3 ;  /* 0x0000000702037c19 */ /* 0x000fe20008001203 */
[----:B------:R-:W-:Y:S01]  /*17940*/  ULDC UR7, c[0x0][0x638] ;  /* 0x00018e0000077ab9 */ /* 0x000fe20000000800 */
[----:B------:R-:W-:-:S03]  /*17950*/  LOP3.LUT R4, R10, UR4, RZ, 0xc0, !PT ;  /* 0x000000040a047c12 */ /* 0x000fc6000f8ec0ff */
[----:B------:R-:W-:Y:S01]  /*17960*/  IMAD.MOV R2, RZ, RZ, -R3 ;  /* 0x000000ffff027224 */ /* 0x000fe200078e0a03 */
[----:B------:R-:W-:Y:S01]  /*17970*/  PLOP3.LUT P1, PT, PT, PT, UP0, 0x40, 0x0 ;  /* 0x000000000000781c */ /* 0x000fe20003f2e808 */
[----:B------:R-:W-:Y:S01]  /*17980*/  IMAD R12, R3, UR5, R12 ;  /* 0x00000005030c7c24 */ /* 0x000fe2000f8e020c */
[----:B------:R-:W-:Y:S01]  /*17990*/  PLOP3.LUT P3, PT, PT, PT, UP0, 0x40, 0x0 ;  /* 0x000000000000781c */ /* 0x000fe20003f6e808 */
[----:B------:R-:W-:Y:S01]  /*179a0*/  IMAD R11, R2, UR7, R11 ;  /* 0x00000007020b7c24 */ /* 0x000fe2000f8e020b */
[----:B------:R-:W-:Y:S02]  /*179b0*/  ULDC UR7, c[0x0][0x610] ;  /* 0x0001840000077ab9 */ /* 0x000fe40000000800 */
[----:B------:R-:W-:Y:S01]  /*179c0*/  IMAD R7, R12, UR7, R7 ;  /* 0x000000070c077c24 */ /* 0x000fe2000f8e0207 */
[----:B------:R-:W-:Y:S02]  /*179d0*/  ULDC UR7, c[0x0][0x600] ;  /* 0x0001800000077ab9 */ /* 0x000fe40000000800 */
[----:B------:R-:W-:-:S05]  /*179e0*/  IMAD R4, R11, UR7, R4 ;  /* 0x000000070b047c24 */ /* 0x000fca000f8e0204 */
[----:B------:R-:W-:Y:S02]  /*179f0*/  SEL R2, R4, R7, P1 ;  /* 0x0000000704027207 */ /* 0x000fe40000800000 */
[----:B------:R-:W-:Y:S01]  /*17a00*/  SEL R3, R7, R4, P3 ;  /* 0x0000000407037207 */ /* 0x000fe20001800000 */
[----:B------:R-:W-:-:S07]  /*17a10*/  IMAD.MOV.U32 R4, RZ, RZ, 0x1 ;  /* 0x00000001ff047424 */ /* 0x000fce00078e00ff */
.L_x_519:
[----:B------:R-:W-:Y:S05]  /*17a20*/  BSYNC B1 ;  /* 0x0000000000017941 */ /* 0x000fea0003800000 */
.L_x_518:
[----:B------:R-:W-:-:S13]  /*17a30*/  LOP3.LUT P1, RZ, R4, 0xff, RZ, 0xc0, !PT ;  /* 0x000000ff04ff7812 */ /* 0x000fda000782c0ff */
[----:B------:R-:W-:Y:S05]  /*17a40*/  @P1 BRA `(.L_x_522) ;  /* 0xfffffff400181947 */ /* 0x000fea000383ffff */
[----:B------:R-:W-:Y:S05]  /*17a50*/  BSYNC B0 ;  /* 0x0000000000007941 */ /* 0x000fea0003800000 */
.L_x_510:
[----:B------:R-:W-:-:S03]  /*17a60*/  UMOV UR7, 0xffffffff ;  /* 0xffffffff00077882 */ /* 0x000fc60000000000 */
[----:B------:R-:W-:Y:S05]  /*17a70*/  BRA.DIV UR7, `(.L_x_523) ;  /* 0x0000000207f87947 */ /* 0x000fea000b800000 */
[----:B------:R-:W-:-:S13]  /*17a80*/  ELECT P6, URZ, PT ;  /* 0x00000000003f782f */ /* 0x000fda00038c0000 */
.L_x_536:
[----:B------:R-:W-:Y:S04]  /*17a90*/  BSSY B0, `(.L_x_524) ;  /* 0x0000023000007945 */ /* 0x000fe80003800000 */
[----:B------:R-:W-:Y:S05]  /*17aa0*/  @!P6 BRA `(.L_x_525) ;  /* 0x000000000084e947 */ /* 0x000fea0003800000 */
[----:B------:R-:W-:-:S04]  /*17ab0*/  ULOP3.LUT UR7, UR38, 0x2, URZ, 0xfc, !UPT ;  /* 0x0000000226077892 */ /* 0x000fc8000f8efc3f */
[----:B------:R-:W-:-:S06]  /*17ac0*/  UISETP.NE.AND UP0, UPT, UR7, 0x3, UPT ;  /* 0x000000030700788c */ /* 0x000fcc000bf05270 */
[----:B------:R-:W-:-:S13]  /*17ad0*/  PLOP3.LUT P0, PT, PT, PT, UP0, 0x80, 0x0 ;  /* 0x000000000000781c */ /* 0x000fda0003f0f008 */
[----:B------:R-:W-:Y:S05]  /*17ae0*/  @!P0 BRA `(.L_x_526) ;  /* 0x0000000000048947 */ /* 0x000fea0003800000 */
[----:B------:R-:W-:Y:S01]  /*17af0*/  BPT.TRAP 0x1 ;  /* 0x000000040000795c */ /* 0x000fe20000300000 */
.L_x_526:
[----:B------:R-:W0:Y:S01]  /*17b00*/  S2R R3, SR_CgaCtaId ;  /* 0x0000000000037919 */ /* 0x000e220000008800 */
[----:B------:R-:W-:-:S04]  /*17b10*/  MOV R2, 0x400 ;  /* 0x0000040000027802 */ /* 0x000fc80000000f00 */
[----:B0-----:R-:W-:Y:S02]  /*17b20*/  LEA R3, R3, R2, 0x18 ;  /* 0x0000000203037211 */ /* 0x001fe400078ec0ff */
[----:B------:R-:W-:Y:S02]  /*17b30*/  SHF.L.U32 R2, R0, 0x1f, RZ ;  /* 0x0000001f00027819 */ /* 0x000fe400000006ff */
[----:B------:R-:W-:-:S05]  /*17b40*/  IADD3 R3, R3, 0x18, RZ ;  /* 0x0000001803037810 */ /* 0x000fca0007ffe0ff */
[----:B------:R-:W-:-:S04]  /*17b50*/  IMAD R5, R6, 0x8, R3 ;  /* 0x0000000806057824 */ /* 0x000fc800078e0203 */
[----:B------:R-:W0:Y:S02]  /*17b60*/  SYNCS.PHASECHK.TRANS64.TRYWAIT P0, [R5+URZ], R2 ;  /* 0x00000002050075a7 */ /* 0x000e24000800017f */
[----:B0-----:R-:W-:Y:S05]  /*17b70*/  @!P0 BRA `(.L_x_527) ;  /* 0x0000000000d88947 */ /* 0x001fea0003800000 */
.L_x_537:
[----:B------:R-:W-:-:S05]  /*17b80*/  VIADD R6, R6, 0x1 ;  /* 0x0000000106067836 */ /* 0x000fca0000000000 */
[----:B------:R-:W-:-:S04]  /*17b90*/  ISETP.NE.AND P0, PT, R6, 0x3, PT ;  /* 0x000000030600780c */ /* 0x000fc80003f05270 */
[----:B0-----:R-:W-:Y:S02]  /*17ba0*/  SEL R5, RZ, 0x1, P0 ;  /* 0x00000001ff057807 */ /* 0x001fe40000000000 */
[----:B------:R-:W-:Y:S02]  /*17bb0*/  SEL R6, R6, RZ, P0 ;  /* 0x000000ff06067207 */ /* 0x000fe40000000000 */
[----:B------:R-:W-:-:S03]  /*17bc0*/  LOP3.LUT R5, R0, R5, RZ, 0x3c, !PT ;  /* 0x0000000500057212 */ /* 0x000fc600078e3cff */
[----:B------:R-:W-:Y:S01]  /*17bd0*/  IMAD R7, R6, 0x8, R3 ;  /* 0x0000000806077824 */ /* 0x000fe200078e0203 */
[----:B------:R-:W-:-:S04]  /*17be0*/  SHF.L.U32 R0, R5, 0x1f, RZ ;  /* 0x0000001f05007819 */ /* 0x000fc800000006ff */
[----:B------:R-:W0:Y:S02]  /*17bf0*/  SYNCS.PHASECHK.TRANS64.TRYWAIT P0, [R7+URZ], R0 ;  /* 0x00000000070075a7 */ /* 0x000e24000800017f */
[----:B0-----:R-:W-:Y:S05]  /*17c00*/  @!P0 BRA `(.L_x_528) ;  /* 0x0000000000c88947 */ /* 0x001fea0003800000 */
.L_x_538:
[----:B0-----:R-:W-:-:S05]  /*17c10*/  VIADD R0, R6, 0x1 ;  /* 0x0000000106007836 */ /* 0x001fca0000000000 */
[----:B------:R-:W-:-:S04]  /*17c20*/  ISETP.NE.AND P0, PT, R0, 0x3, PT ;  /* 0x000000030000780c */ /* 0x000fc80003f05270 */
[----:B------:R-:W-:Y:S02]  /*17c30*/  SEL R2, RZ, 0x1, P0 ;  /* 0x00000001ff027807 */ /* 0x000fe40000000000 */
[----:B------:R-:W-:Y:S02]  /*17c40*/  SEL R0, R0, RZ, P0 ;  /* 0x000000ff00007207 */ /* 0x000fe40000000000 */
[----:B------:R-:W-:Y:S02]  /*17c50*/  LOP3.LUT R2, R5, R2, RZ, 0x3c, !PT ;  /* 0x0000000205027212 */ /* 0x000fe400078e3cff */
[----:B------:R-:W-:Y:S02]  /*17c60*/  LEA R3, R0, R3, 0x3 ;  /* 0x0000000300037211 */ /* 0x000fe400078e18ff */
[----:B------:R-:W-:-:S07]  /*17c70*/  SHF.L.U32 R0, R2, 0x1f, RZ ;  /* 0x0000001f02007819 */ /* 0x000fce00000006ff */
.L_x_529:
[----:B0-----:R0:W1:Y:S02]  /*17c80*/  SYNCS.PHASECHK.TRANS64.TRYWAIT P0, [R3+URZ], R0 ;  /* 0x00000000030075a7 */ /* 0x001064000800017f */
[----:B-1----:R-:W-:Y:S05]  /*17c90*/  @!P0 NANOSLEEP.SYNCS 0x989680 ;  /* 0x009896800000895d */ /* 0x002fea0003900000 */
[----:B------:R-:W1:Y:S02]  /*17ca0*/  @!P0 SYNCS.PHASECHK.TRANS64 P0, [R3+URZ], R0 ;  /* 0x00000000030085a7 */ /* 0x000e64000800007f */
[----:B-1----:R-:W-:Y:S05]  /*17cb0*/  @!P0 BRA `(.L_x_529) ;  /* 0xfffffffc00f08947 */ /* 0x002fea000383ffff */
.L_x_525:
[----:B------:R-:W-:Y:S05]  /*17cc0*/  BSYNC B0 ;  /* 0x0000000000007941 */ /* 0x000fea0003800000 */
.L_x_524:
[----:B------:R-:W-:Y:S05]  /*17cd0*/  EXIT ;  /* 0x000000000000794d */ /* 0x000fea0003800000 */
.L_x_17:
[----:B-1----:R1:W4:Y:S02]  /*17ce0*/  SYNCS.PHASECHK.TRANS64.TRYWAIT P1, [R3+URZ], R0 ;  /* 0x00000000030075a7 */ /* 0x002324000802017f */
[----:B----4-:R-:W-:Y:S05]  /*17cf0*/  @!P1 NANOSLEEP.SYNCS 0x989680 ;  /* 0x009896800000995d */ /* 0x010fea0003900000 */
[----:B------:R-:W4:Y:S02]  /*17d00*/  @!P1 SYNCS.PHASECHK.TRANS64 P1, [R3+URZ], R0 ;  /* 0x00000000030095a7 */ /* 0x000f24000802007f */
[----:B----4-:R-:W-:Y:S05]  /*17d10*/  @!P1 BRA `(.L_x_17) ;  /* 0xfffffffc00f09947 */ /* 0x010fea000383ffff */
[----:B------:R-:W-:Y:S05]  /*17d20*/  BRA `(.L_x_16) ;  /* 0xfffffe9400b47947 */ /* 0x000fea000383ffff */
.L_x_22:
[----:B-1----:R-:W-:-:S04]  /*17d30*/  IMAD.U32 R5, RZ, RZ, UR4 ;  /* 0x00000004ff057e24 */ /* 0x002fc8000f8e00ff */
[----:B------:R1:W2:Y:S03]  /*17d40*/  SYNCS.PHASECHK.TRANS64.TRYWAIT P1, [R5+URZ], R3 ;  /* 0x00000003050075a7 */ /* 0x0002a6000802017f */
[----:B--2---:R-:W-:Y:S05]  /*17d50*/  @!P1 NANOSLEEP.SYNCS 0x989680 ;  /* 0x009896800000995d */ /* 0x004fea0003900000 */
[----:B------:R-:W2:Y:S02]  /*17d60*/  @!P1 SYNCS.PHASECHK.TRANS64 P1, [R5+URZ], R3 ;  /* 0x00000003050095a7 */ /* 0x000ea4000802007f */
[----:B--2---:R-:W-:Y:S05]  /*17d70*/  @!P1 BRA `(.L_x_22) ;  /* 0xfffffffc00ec9947 */ /* 0x004fea000383ffff */
[----:B------:R-:W-:Y:S05]  /*17d80*/  BRA `(.L_x_21) ;  /* 0xfffffebc00847947 */ /* 0x000fea000383ffff */
.L_x_511:
[----:B------:R-:W-:Y:S01]  /*17d90*/  BSSY B1, `(.L_x_530) ;  /* 0x0000006000017945 */ /* 0x000fe20003800000 */
[----:B------:R-:W-:-:S07]  /*17da0*/  IMAD.MOV.U32 R15, RZ, RZ, -0x1 ;  /* 0xffffffffff0f7424 */ /* 0x000fce00078e00ff */
[----:B------:R-:W-:Y:S05]  /*17db0*/  WARPSYNC.COLLECTIVE R15, `(.L_x_531) ;  /* 0x000000000f0c7348 */ /* 0x000fea0003c00000 */
[----:B------:R-:W-:Y:S02]  /*17dc0*/  ELECT P6, UR62, PT ;  /* 0x00000000003e782f */ /* 0x000fe400038c0000 */
[----:B------:R-:W-:Y:S01]  /*17dd0*/  MOV R14, UR62 ;  /* 0x0000003e000e7c02 */ /* 0x000fe20008000f00 */
[----:B------:R-:W-:Y:S10]  /*17de0*/  ENDCOLLECTIVE ;  /* 0x000000000000791b */ /* 0x000ff40003800000 */
.L_x_531:
[----:B------:R-:W-:Y:S05]  /*17df0*/  BSYNC B1 ;  /* 0x0000000000017941 */ /* 0x000fea0003800000 */
.L_x_530:
[----:B------:R-:W-:Y:S05]  /*17e00*/  BRA `(.L_x_532) ;  /* 0xfffffff000347947 */ /* 0x000fea000383ffff */
.L_x_514:
[----:B-1----:R1:W2:Y:S02]  /*17e10*/  SYNCS.PHASECHK.TRANS64.TRYWAIT P1, [R12+URZ+0x18], R7 ;  /* 0x000018070c0075a7 */ /* 0x0022a4000802017f */
[----:B--2---:R-:W-:Y:S05]  /*17e20*/  @!P1 NANOSLEEP.SYNCS 0x989680 ;  /* 0x009896800000995d */ /* 0x004fea0003900000 */
[----:B------:R-:W2:Y:S02]  /*17e30*/  @!P1 SYNCS.PHASECHK.TRANS64 P1, [R12+URZ+0x18], R7 ;  /* 0x000018070c0095a7 */ /* 0x000ea4000802007f */
[----:B--2---:R-:W-:Y:S05]  /*17e40*/  @!P1 BRA `(.L_x_514) ;  /* 0xfffffffc00f09947 */ /* 0x004fea000383ffff */
[----:B------:R-:W-:Y:S05]  /*17e50*/  BRA `(.L_x_533) ;  /* 0xfffffff000687947 */ /* 0x000fea000383ffff */
.L_x_523:
[----:B------:R-:W-:Y:S01]  /*17e60*/  BSSY B0, `(.L_x_534) ;  /* 0x0000006000007945 */ /* 0x000fe20003800000 */
[----:B------:R-:W-:-:S07]  /*17e70*/  IMAD.MOV.U32 R15, RZ, RZ, -0x1 ;  /* 0xffffffffff0f7424 */ /* 0x000fce00078e00ff */
[----:B------:R-:W-:Y:S05]  /*17e80*/  WARPSYNC.COLLECTIVE R15, `(.L_x_535) ;  /* 0x000000000f0c7348 */ /* 0x000fea0003c00000 */
[----:B------:R-:W-:Y:S02]  /*17e90*/  ELECT P6, UR62, PT ;  /* 0x00000000003e782f */ /* 0x000fe400038c0000 */
[----:B------:R-:W-:Y:S01]  /*17ea0*/  MOV R14, UR62 ;  /* 0x0000003e000e7c02 */ /* 0x000fe20008000f00 */
[----:B------:R-:W-:Y:S10]  /*17eb0*/  ENDCOLLECTIVE ;  /* 0x000000000000791b */ /* 0x000ff40003800000 */
.L_x_535:
[----:B------:R-:W-:Y:S05]  /*17ec0*/  BSYNC B0 ;  /* 0x0000000000007941 */ /* 0x000fea0003800000 */
.L_x_534:
[----:B------:R-:W-:Y:S05]  /*17ed0*/  BRA `(.L_x_536) ;  /* 0xfffffff800ec7947 */ /* 0x000fea000383ffff */
.L_x_527:
[----:B0-----:R0:W1:Y:S02]  /*17ee0*/  SYNCS.PHASECHK.TRANS64.TRYWAIT P0, [R5+URZ], R2 ;  /* 0x00000002050075a7 */ /* 0x001064000800017f */
[----:B-1----:R-:W-:Y:S05]  /*17ef0*/  @!P0 NANOSLEEP.SYNCS 0x989680 ;  /* 0x009896800000895d */ /* 0x002fea0003900000 */
[----:B------:R-:W1:Y:S02]  /*17f00*/  @!P0 SYNCS.PHASECHK.TRANS64 P0, [R5+URZ], R2 ;  /* 0x00000002050085a7 */ /* 0x000e64000800007f */
[----:B-1----:R-:W-:Y:S05]  /*17f10*/  @!P0 BRA `(.L_x_527) ;  /* 0xfffffffc00f08947 */ /* 0x002fea000383ffff */
[----:B------:R-:W-:Y:S05]  /*17f20*/  BRA `(.L_x_537) ;  /* 0xfffffffc00147947 */ /* 0x000fea000383ffff */
.L_x_528:
[----:B0-----:R0:W1:Y:S02]  /*17f30*/  SYNCS.PHASECHK.TRANS64.TRYWAIT P0, [R7+URZ], R0 ;  /* 0x00000000070075a7 */ /* 0x001064000800017f */
[----:B-1----:R-:W-:Y:S05]  /*17f40*/  @!P0 NANOSLEEP.SYNCS 0x989680 ;  /* 0x009896800000895d */ /* 0x002fea0003900000 */
[----:B------:R-:W1:Y:S02]  /*17f50*/  @!P0 SYNCS.PHASECHK.TRANS64 P0, [R7+URZ], R0 ;  /* 0x00000000070085a7 */ /* 0x000e64000800007f */
[----:B-1----:R-:W-:Y:S05]  /*17f60*/  @!P0 BRA `(.L_x_528) ;  /* 0xfffffffc00f08947 */ /* 0x002fea000383ffff */
[----:B------:R-:W-:Y:S05]  /*17f70*/  BRA `(.L_x_538) ;  /* 0xfffffffc00247947 */ /* 0x000fea000383ffff */
.L_x_539:
[----:B------:R-:W-:-:S00]  /*17f80*/  BRA `(.L_x_539) ;  /* 0xfffffffc00fc7947 */ /* 0x000fc0000383ffff */
[----:B------:R-:W-:-:S00]  /*17f90*/  NOP ;  /* 0x0000000000007918 */ /* 0x000fc00000000000 */
        /* <DEDUP_REMOVED lines=14> */
.L_x_540:


//--------------------- .nv.global.init           --------------------------
	.section	.nv.global.init,"aw",@progbits
.nv.global.init:
	.type		$str$22,@object
	.size		$str$22,($str$23 - $str$22)
$str$22:
        /*0000*/ 	.byte	0x6b, 0x5f, 0x74, 0x69, 0x6c, 0x65, 0x5f, 0x63, 0x6f, 0x75, 0x6e, 0x74, 0x20, 0x3e, 0x3d, 0x20
        /*0010*/ 	.byte	0x31, 0x00
	.type		$str$23,@object
	.size		$str$23,(__unnamed_1 - $str$23)
$str$23:
        /*0012*/ 	.byte	0x2f, 0x74, 0x6d, 0x70, 0x2f, 0x63, 0x75, 0x74, 0x6c, 0x61, 0x73, 0x73, 0x5f, 0x73, 0x77, 0x65
        /*0022*/ 	.byte	0x65, 0x70, 0x5f, 0x73, 0x72, 0x63, 0x2f, 0x69, 0x6e, 0x63, 0x6c, 0x75, 0x64, 0x65, 0x2f, 0x63
        /*0032*/ 	.byte	0x75, 0x74, 0x6c, 0x61, 0x73, 0x73, 0x2f, 0x67, 0x65, 0x6d, 0x6d, 0x2f, 0x63, 0x6f, 0x6c, 0x6c
        /*0042*/ 	.byte	0x65, 0x63, 0x74, 0x69, 0x76, 0x65, 0x2f, 0x73, 0x6d, 0x39, 0x30, 0x5f, 0x6d, 0x6d, 0x61, 0x5f
        /*0052*/ 	.byte	0x74, 0x6d, 0x61, 0x5f, 0x67, 0x6d, 0x6d, 0x61, 0x5f, 0x73, 0x73, 0x5f, 0x77, 0x61, 0x72, 0x70
        /*0062*/ 	.byte	0x73, 0x70, 0x65, 0x63, 0x69, 0x61, 0x6c, 0x69, 0x7a, 0x65, 0x64, 0x2e, 0x68, 0x70, 0x70, 0x00
	.type		__unnamed_1,@object
	.size		__unnamed_1,(.L_0 - __unnamed_1)
__unnamed_1:
        /* <DEDUP_REMOVED lines=181> */
        /*0bc2*/ 	.byte	0x74, 0x69, 0x74, 0x79, 0x5d, 0x00
.L_0:


//--------------------- .nv.shared._ZN7cutlass13device_kernelINS_4gemm6kernel13GemmUniversalIN4cute5tupleIJiiiiEEENS1_10collective13CollectiveMmaINS1_34MainloopSm90TmaGmmaWarpSpecializedILi3ENS5_IJNS4_1CILi1EEESB_SB_EEENS1_35KernelTmaWarpSpecializedCooperativeEEENS5_IJNSA_ILi384EEENSA_ILi160EEENSA_ILi64EEEEEENS_10bfloat16_tENS5_IJlSB_lEEESJ_SK_NS4_8TiledMMAINS4_8MMA_AtomIJNS4_4SM904GMMA27MMA_64x32x16_F32BF16BF16_SSILNSO_5MajorE0ELSQ_0ELNSO_7ScaleInE1ELSR_1EEEEEENS4_6LayoutINS5_IJNSA_ILi2EEESB_SB_EEENS5_IJSB_NSA_ILi0EEESX_EEEEENS5_IJNS4_10UnderscoreES10_S10_EEEEENS4_13SM90_TMA_LOADENS4_14ComposedLayoutINS4_7SwizzleILi3ELi4ELi3EEENS4_18smem_ptr_flag_bitsILi16EEENSU_INS5_IJNSA_ILi8EEESH_EEENS5_IJSH_SB_EEEEEEEvNS4_8identityES13_S1D_vS1E_EENS_8epilogue10collective6detail29Sm90TmaWarpSpecializedAdapterINS1H_15DefaultEpilogueISJ_SK_SK_NS1G_6thread17LinearCombinationISJ_Li1EffLNS1L_9ScaleType4KindE0ELNS_15FloatRoundStyleE2ESJ_EENS1_15EpilogueDefaultEEEEEvvEEEEvNT_6ParamsE --------------------------
	.section	.nv.shared._ZN7cutlass13device_kernelINS_4gemm6kernel13GemmUniversalIN4cute5tupleIJiiiiEEENS1_10collective13CollectiveMmaINS1_34MainloopSm90TmaGmmaWarpSpecializedILi3ENS5_IJNS4_1CILi1EEESB_SB_EEENS1_35KernelTmaWarpSpecializedCooperativeEEENS5_IJNSA_ILi384EEENSA_ILi160EEENSA_ILi64EEEEEENS_10bfloat16_tENS5_IJlSB_lEEESJ_SK_NS4_8TiledMMAINS4_8MMA_AtomIJNS4_4SM904GMMA27MMA_64x32x16_F32BF16BF16_SSILNSO_5MajorE0ELSQ_0ELNSO_7ScaleInE1ELSR_1EEEEEENS4_6LayoutINS5_IJNSA_ILi2EEESB_SB_EEENS5_IJSB_NSA_ILi0EEESX_EEEEENS5_IJNS4_10UnderscoreES10_S10_EEEEENS4_13SM90_TMA_LOADENS4_14ComposedLayoutINS4_7SwizzleILi3ELi4ELi3EEENS4_18smem_ptr_flag_bitsILi16EEENSU_INS5_IJNSA_ILi8EEESH_EEENS5_IJSH_SB_EEEEEEEvNS4_8identityES13_S1D_vS1E_EENS_8epilogue10collective6detail29Sm90TmaWarpSpecializedAdapterINS1H_15DefaultEpilogueISJ_SK_SK_NS1G_6thread17LinearCombinationISJ_Li1EffLNS1L_9ScaleType4KindE0ELNS_15FloatRoundStyleE2ESJ_EENS1_15EpilogueDefaultEEEEEvvEEEEvNT_6ParamsE,"aw",@nobits
	.sectionflags	@""
	.align	16
	.zero		1024


//--------------------- .nv.shared.reserved.0     --------------------------
	.section	.nv.shared.reserved.0,"aw",@nobits
	.weak		__nv_reservedSMEM_offset_0_alias
	.size		__nv_reservedSMEM_offset_0_alias, 0, 0
	.other		__nv_reservedSMEM_offset_0_alias,@"STO_CUDA_RESERVED_SHARED STV_DEFAULT"
__nv_reservedSMEM_offset_0_alias:
	.zero		0


//--------------------- .nv.global                --------------------------
	.section	.nv.global,"aw",@nobits
.nv.global:
	.type		_ZN40_INTERNAL_91564235_4_k_cu_65f3b6ed_151974cute1_E,@object
	.size		_ZN40_INTERNAL_91564235_4_k_cu_65f3b6ed_151974cute1_E,(_ZN40_INTERNAL_91564235_4_k_cu_65f3b6ed_151974cuda3std3__45__cpo6cbeginE - _ZN40_INTERNAL_91564235_4_k_cu_65f3b6ed_151974cute1_E)
_ZN40_INTERNAL_91564235_4_k_cu_65f3b6ed_151974cute1_E:
	.zero		1
	.type		_ZN40_INTERNAL_91564235_4_k_cu_65f3b6ed_151974cuda3std3__45__cpo6cbeginE,@object
	.size		_ZN40_INTERNAL_91564235_4_k_cu_65f3b6ed_151974cuda3std3__45__cpo6cbeginE,(_ZN40_INTERNAL_91564235_4_k_cu_65f3b6ed_151974cuda3std3__48in_placeE - _ZN40_INTERNAL_91564235_4_k_cu_65f3b6ed_151974cuda3std3__45__cpo6cbeginE)
_ZN40_INTERNAL_91564235_4_k_cu_65f3b6ed_151974cuda3std3__45__cpo6cbeginE:
	.zero		1
	.type		_ZN40_INTERNAL_91564235_4_k_cu_65f3b6ed_151974cuda3std3__48in_placeE,@object
	.size		_ZN40_INTERNAL_91564235_4_k_cu_65f3b6ed_151974cuda3std3__48in_placeE,(_ZN40_INTERNAL_91564235_4_k_cu_65f3b6ed_151974cuda3std6ranges3__45__cpo9iter_moveE - _ZN40_INTERNAL_91564235_4_k_cu_65f3b6ed_151974cuda3std3__48in_placeE)
_ZN40_INTERNAL_91564235_4_k_cu_65f3b6ed_151974cuda3std3__48in_placeE:
	.zero		1
	.type		_ZN40_INTERNAL_91564235_4_k_cu_65f3b6ed_151974cuda3std6ranges3__45__cpo9iter_moveE,@object
	.size		_ZN40_INTERNAL_91564235_4_k_cu_65f3b6ed_151974cuda3std6ranges3__45__cpo9iter_moveE,(_ZN40_INTERNAL_91564235_4_k_cu_65f3b6ed_151974cuda3std3__45__cpo5beginE - _ZN40_INTERNAL_91564235_4_k_cu_65f3b6ed_151974cuda3std6ranges3__45__cpo9iter_moveE)
_ZN40_INTERNAL_91564235_4_k_cu_65f3b6ed_151974cuda3std6ranges3__45__cpo9iter_moveE:
	.zero		1
	.type		_ZN40_INTERNAL_91564235_4_k_cu_65f3b6ed_151974cuda3std3__45__cpo5beginE,@object
	.size		_ZN40_INTERNAL_91564235_4_k_cu_65f3b6ed_151974cuda3std3__45__cpo5beginE,(_ZN40_INTERNAL_91564235_4_k_cu_65f3b6ed_151974cuda3std3__442_GLOBAL__N__91564235_4_k_cu_65f3b6ed_151976ignoreE - _ZN40_INTERNAL_91564235_4_k_cu_65f3b6ed_151974cuda3std3__45__cpo5beginE)
_ZN40_INTERNAL_91564235_4_k_cu_65f3b6ed_151974cuda3std3__45__cpo5beginE:
	.zero		1
	.type		_ZN40_INTERNAL_91564235_4_k_cu_65f3b6ed_151974cuda3std3__442_GLOBAL__N__91564235_4_k_cu_65f3b6ed_151976ignoreE,@object
	.size		_ZN40_INTERNAL_91564235_4_k_cu_65f3b6ed_151974cuda3std3__442_GLOBAL__N__91564235_4_k_cu_65f3b6ed_151976ignoreE,(_ZN40_INTERNAL_91564235_4_k_cu_65f3b6ed_151974cute7productE - _ZN40_INTERNAL_91564235_4_k_cu_65f3b6ed_151974cuda3std3__442_GLOBAL__N__91564235_4_k_cu_65f3b6ed_151976ignoreE)
_ZN40_INTERNAL_91564235_4_k_cu_65f3b6ed_151974cuda3std3__442_GLOBAL__N__91564235_4_k_cu_65f3b6ed_151976ignoreE:
	.zero		1
	.type		_ZN40_INTERNAL_91564235_4_k_cu_65f3b6ed_151974cute7productE,@object
	.size		_ZN40_INTERNAL_91564235_4_k_cu_65f3b6ed_151974cute7productE,(_ZN40_INTERNAL_91564235_4_k_cu_65f3b6ed_151974cuda3std3__45__cpo3endE - _ZN40_INTERNAL_91564235_4_k_cu_65f3b6ed_151974cute7productE)
_ZN40_INTERNAL_91564235_4_k_cu_65f3b6ed_151974cute7productE:
	.zero		1
	.type		_ZN40_INTERNAL_91564235_4_k_cu_65f3b6ed_151974cuda3std3__45__cpo3endE,@object
	.size		_ZN40_INTERNAL_91564235_4_k_cu_65f3b6ed_151974cuda3std3__45__cpo3endE,(_ZN40_INTERNAL_91564235_4_k_cu_65f3b6ed_151974cuda3std3__419piecewise_constructE - _ZN40_INTERNAL_91564235_4_k_cu_65f3b6ed_151974cuda3std3__45__cpo3endE)
_ZN40_INTERNAL_91564235_4_k_cu_65f3b6ed_151974cuda3std3__45__cpo3endE:
	.zero		1
	.type		_ZN40_INTERNAL_91564235_4_k_cu_65f3b6ed_151974cuda3std3__419piecewise_constructE,@object
	.size		_ZN40_INTERNAL_91564235_4_k_cu_65f3b6ed_151974cuda3std3__419piecewise_constructE,(_ZN40_INTERNAL_91564235_4_k_cu_65f3b6ed_151974cuda3std3__45__cpo4cendE - _ZN40_INTERNAL_91564235_4_k_cu_65f3b6ed_151974cuda3std3__419piecewise_constructE)
_ZN40_INTERNAL_91564235_4_k_cu_65f3b6ed_151974cuda3std3__419piecewise_constructE:
	.zero		1
	.type		_ZN40_INTERNAL_91564235_4_k_cu_65f3b6ed_151974cuda3std3__45__cpo4cendE,@object
	.size		_ZN40_INTERNAL_91564235_4_k_cu_65f3b6ed_151974cuda3std3__45__cpo4cendE,(_ZN40_INTERNAL_91564235_4_k_cu_65f3b6ed_151974cuda3std6ranges3__45__cpo4swapE - _ZN40_INTERNAL_91564235_4_k_cu_65f3b6ed_151974cuda3std3__45__cpo4cendE)
_ZN40_INTERNAL_91564235_4_k_cu_65f3b6ed_151974cuda3std3__45__cpo4cendE:
	.zero		1
	.type		_ZN40_INTERNAL_91564235_4_k_cu_65f3b6ed_151974cuda3std6ranges3__45__cpo4swapE,@object
	.size		_ZN40_INTERNAL_91564235_4_k_cu_65f3b6ed_151974cuda3std6ranges3__45__cpo4swapE,(.L_8 - _ZN40_INTERNAL_91564235_4_k_cu_65f3b6ed_151974cuda3std6ranges3__45__cpo4swapE)
_ZN40_INTERNAL_91564235_4_k_cu_65f3b6ed_151974cuda3std6ranges3__45__cpo4swapE:
	.zero		1
.L_8:


//--------------------- .nv.constant0._ZN7cutlass13device_kernelINS_4gemm6kernel13GemmUniversalIN4cute5tupleIJiiiiEEENS1_10collective13CollectiveMmaINS1_34MainloopSm90TmaGmmaWarpSpecializedILi3ENS5_IJNS4_1CILi1EEESB_SB_EEENS1_35KernelTmaWarpSpecializedCooperativeEEENS5_IJNSA_ILi384EEENSA_ILi160EEENSA_ILi64EEEEEENS_10bfloat16_tENS5_IJlSB_lEEESJ_SK_NS4_8TiledMMAINS4_8MMA_AtomIJNS4_4SM904GMMA27MMA_64x32x16_F32BF16BF16_SSILNSO_5MajorE0ELSQ_0ELNSO_7ScaleInE1ELSR_1EEEEEENS4_6LayoutINS5_IJNSA_ILi2EEESB_SB_EEENS5_IJSB_NSA_ILi0EEESX_EEEEENS5_IJNS4_10UnderscoreES10_S10_EEEEENS4_13SM90_TMA_LOADENS4_14ComposedLayoutINS4_7SwizzleILi3ELi4ELi3EEENS4_18smem_ptr_flag_bitsILi16EEENSU_INS5_IJNSA_ILi8EEESH_EEENS5_IJSH_SB_EEEEEEEvNS4_8identityES13_S1D_vS1E_EENS_8epilogue10collective6detail29Sm90TmaWarpSpecializedAdapterINS1H_15DefaultEpilogueISJ_SK_SK_NS1G_6thread17LinearCombinationISJ_Li1EffLNS1L_9ScaleType4KindE0ELNS_15FloatRoundStyleE2ESJ_EENS1_15EpilogueDefaultEEEEEvvEEEEvNT_6ParamsE --------------------------
	.section	.nv.constant0._ZN7cutlass13device_kernelINS_4gemm6kernel13GemmUniversalIN4cute5tupleIJiiiiEEENS1_10collective13CollectiveMmaINS1_34MainloopSm90TmaGmmaWarpSpecializedILi3ENS5_IJNS4_1CILi1EEESB_SB_EEENS1_35KernelTmaWarpSpecializedCooperativeEEENS5_IJNSA_ILi384EEENSA_ILi160EEENSA_ILi64EEEEEENS_10bfloat16_tENS5_IJlSB_lEEESJ_SK_NS4_8TiledMMAINS4_8MMA_AtomIJNS4_4SM904GMMA27MMA_64x32x16_F32BF16BF16_SSILNSO_5MajorE0ELSQ_0ELNSO_7ScaleInE1ELSR_1EEEEEENS4_6LayoutINS5_IJNSA_ILi2EEESB_SB_EEENS5_IJSB_NSA_ILi0EEESX_EEEEENS5_IJNS4_10UnderscoreES10_S10_EEEEENS4_13SM90_TMA_LOADENS4_14ComposedLayoutINS4_7SwizzleILi3ELi4ELi3EEENS4_18smem_ptr_flag_bitsILi16EEENSU_INS5_IJNSA_ILi8EEESH_EEENS5_IJSH_SB_EEEEEEEvNS4_8identityES13_S1D_vS1E_EENS_8epilogue10collective6detail29Sm90TmaWarpSpecializedAdapterINS1H_15DefaultEpilogueISJ_SK_SK_NS1G_6thread17LinearCombinationISJ_Li1EffLNS1L_9ScaleType4KindE0ELNS_15FloatRoundStyleE2ESJ_EENS1_15EpilogueDefaultEEEEEvvEEEEvNT_6ParamsE,"a",@progbits
	.sectionflags	@""
	.align	4
.nv.constant0._ZN7cutlass13device_kernelINS_4gemm6kernel13GemmUniversalIN4cute5tupleIJiiiiEEENS1_10collective13CollectiveMmaINS1_34MainloopSm90TmaGmmaWarpSpecializedILi3ENS5_IJNS4_1CILi1EEESB_SB_EEENS1_35KernelTmaWarpSpecializedCooperativeEEENS5_IJNSA_ILi384EEENSA_ILi160EEENSA_ILi64EEEEEENS_10bfloat16_tENS5_IJlSB_lEEESJ_SK_NS4_8TiledMMAINS4_8MMA_AtomIJNS4_4SM904GMMA27MMA_64x32x16_F32BF16BF16_SSILNSO_5MajorE0ELSQ_0ELNSO_7ScaleInE1ELSR_1EEEEEENS4_6LayoutINS5_IJNSA_ILi2EEESB_SB_EEENS5_IJSB_NSA_ILi0EEESX_EEEEENS5_IJNS4_10UnderscoreES10_S10_EEEEENS4_13SM90_TMA_LOADENS4_14ComposedLayoutINS4_7SwizzleILi3ELi4ELi3EEENS4_18smem_ptr_flag_bitsILi16EEENSU_INS5_IJNSA_ILi8EEESH_EEENS5_IJSH_SB_EEEEEEEvNS4_8identityES13_S1D_vS1E_EENS_8epilogue10collective6detail29Sm90TmaWarpSpecializedAdapterINS1H_15DefaultEpilogueISJ_SK_SK_NS1G_6thread17LinearCombinationISJ_Li1EffLNS1L_9ScaleType4KindE0ELNS_15FloatRoundStyleE2ESJ_EENS1_15EpilogueDefaultEEEEEvvEEEEvNT_6ParamsE:
	.zero		1664


//--------------------- SYMBOLS --------------------------

	.type		.nv.reservedSmem.offset0,@object
	.size		.nv.reservedSmem.offset0,0x4
	.type		__assertfail,@function
